	.target	sm_90a

	.elftype	@"ET_EXEC"


//--------------------- .note.nv.tkinfo           --------------------------
	.section	.note.nv.tkinfo,"",@"SHT_NOTE"
	.sectionflags	@"SHF_NOTE_NV_TKINFO"
	.tkinfo
        /*0018*/ 	.word	0x00000002
        /*0030*/ 	.string	""
        /*0030*/ 	.string	"ptxas"
        /*0030*/ 	.string	"Cuda compilation tools, release 13.0, V13.0.88"
        /*0030*/ 	.string	"Build cuda_13.0.r13.0/compiler.36424714_0"
        /*0030*/ 	.string	"-arch sm_90a -m 64 "



//--------------------- .note.nv.cuinfo           --------------------------
	.section	.note.nv.cuinfo,"",@"SHT_NOTE"
	.sectionflags	@"SHF_NOTE_NV_CUINFO"
        /*0018*/ 	.short	0x0002
        /*001a*/ 	.short	0x005a
        /*001c*/ 	.short	0x0082
	.zero		2


//--------------------- .nv.info                  --------------------------
	.section	.nv.info,"",@"SHT_CUDA_INFO"
	.align	4


	//----- nvinfo : EIATTR_REGCOUNT
	.align		4
        /*0000*/ 	.byte	0x04, 0x2f
        /*0002*/ 	.short	(.L_16 - .L_15)
	.align		4
.L_15:
        /*0004*/ 	.word	index@(_ZN7cutlass13device_kernelINS_4fmha6kernel28FmhaKernelTmaWarpSpecializedINS1_10collective30FmhaMainloopTmaWarpSpecializedINS_10bfloat16_tEffN4cute5tupleIJNS7_1CILi128EEESA_NS9_ILi256EEEEEENS8_IJiNS9_ILi1EEENS8_IJiiEEEEEESF_SF_NS4_12CausalFusionEJNS2_6OptionILNS2_3TagE0ENS9_ILb1EEEEENSH_ILSI_2ESJ_EEEEENS4_15FmhaFwdEpilogueIS6_fNS8_IJNS9_ILi64EEESB_SA_EEEEENS2_23PersistentTileSchedulerEJSK_SL_EEEEEvNT_6ParamsE)
        /*0008*/ 	.word	0x000000a8


	//----- nvinfo : EIATTR_FRAME_SIZE
	.align		4
.L_16:
        /*000c*/ 	.byte	0x04, 0x11
        /*000e*/ 	.short	(.L_18 - .L_17)
	.align		4
.L_17:
        /*0010*/ 	.word	index@($__internal_0_$__cuda_sm20_rcp_rn_f32_slowpath)
        /*0014*/ 	.word	0x00000040


	//----- nvinfo : EIATTR_FRAME_SIZE
	.align		4
.L_18:
        /*0018*/ 	.byte	0x04, 0x11
        /*001a*/ 	.short	(.L_20 - .L_19)
	.align		4
.L_19:
        /*001c*/ 	.word	index@(_ZN7cutlass13device_kernelINS_4fmha6kernel28FmhaKernelTmaWarpSpecializedINS1_10collective30FmhaMainloopTmaWarpSpecializedINS_10bfloat16_tEffN4cute5tupleIJNS7_1CILi128EEESA_NS9_ILi256EEEEEENS8_IJiNS9_ILi1EEENS8_IJiiEEEEEESF_SF_NS4_12CausalFusionEJNS2_6OptionILNS2_3TagE0ENS9_ILb1EEEEENSH_ILSI_2ESJ_EEEEENS4_15FmhaFwdEpilogueIS6_fNS8_IJNS9_ILi64EEESB_SA_EEEEENS2_23PersistentTileSchedulerEJSK_SL_EEEEEvNT_6ParamsE)
        /*0020*/ 	.word	0x00000040


	//----- nvinfo : EIATTR_MIN_STACK_SIZE
	.align		4
.L_20:
        /*0024*/ 	.byte	0x04, 0x12
        /*0026*/ 	.short	(.L_22 - .L_21)
	.align		4
.L_21:
        /*0028*/ 	.word	index@(_ZN7cutlass13device_kernelINS_4fmha6kernel28FmhaKernelTmaWarpSpecializedINS1_10collective30FmhaMainloopTmaWarpSpecializedINS_10bfloat16_tEffN4cute5tupleIJNS7_1CILi128EEESA_NS9_ILi256EEEEEENS8_IJiNS9_ILi1EEENS8_IJiiEEEEEESF_SF_NS4_12CausalFusionEJNS2_6OptionILNS2_3TagE0ENS9_ILb1EEEEENSH_ILSI_2ESJ_EEEEENS4_15FmhaFwdEpilogueIS6_fNS8_IJNS9_ILi64EEESB_SA_EEEEENS2_23PersistentTileSchedulerEJSK_SL_EEEEEvNT_6ParamsE)
        /*002c*/ 	.word	0x00000040
.L_22:


//--------------------- .nv.compat                --------------------------
	.section	.nv.compat,"",@"SHT_CUDA_COMPAT_INFO"
	.align	4
        /*0000*/ 	.byte	0x02, 0x09, 0x01, 0x00, 0x02, 0x02, 0x04, 0x00, 0x02, 0x05, 0x05, 0x00, 0x03, 0x07, 0x01, 0x01
        /*0010*/ 	.byte	0x02, 0x03, 0x01, 0x00, 0x02, 0x06, 0x01, 0x00, 0x04, 0x0b, 0x08, 0x00, 0x00, 0x00, 0x00, 0x00
        /*0020*/ 	.byte	0x00, 0x00, 0x00, 0x00


//--------------------- .nv.info._ZN7cutlass13device_kernelINS_4fmha6kernel28FmhaKernelTmaWarpSpecializedINS1_10collective30FmhaMainloopTmaWarpSpecializedINS_10bfloat16_tEffN4cute5tupleIJNS7_1CILi128EEESA_NS9_ILi256EEEEEENS8_IJiNS9_ILi1EEENS8_IJiiEEEEEESF_SF_NS4_12CausalFusionEJNS2_6OptionILNS2_3TagE0ENS9_ILb1EEEEENSH_ILSI_2ESJ_EEEEENS4_15FmhaFwdEpilogueIS6_fNS8_IJNS9_ILi64EEESB_SA_EEEEENS2_23PersistentTileSchedulerEJSK_SL_EEEEEvNT_6ParamsE --------------------------
	.section	.nv.info._ZN7cutlass13device_kernelINS_4fmha6kernel28FmhaKernelTmaWarpSpecializedINS1_10collective30FmhaMainloopTmaWarpSpecializedINS_10bfloat16_tEffN4cute5tupleIJNS7_1CILi128EEESA_NS9_ILi256EEEEEENS8_IJiNS9_ILi1EEENS8_IJiiEEEEEESF_SF_NS4_12CausalFusionEJNS2_6OptionILNS2_3TagE0ENS9_ILb1EEEEENSH_ILSI_2ESJ_EEEEENS4_15FmhaFwdEpilogueIS6_fNS8_IJNS9_ILi64EEESB_SA_EEEEENS2_23PersistentTileSchedulerEJSK_SL_EEEEEvNT_6ParamsE,"",@"SHT_CUDA_INFO"
	.sectionflags	@""
	.align	4


	//----- nvinfo : EIATTR_CUDA_API_VERSION
	.align		4
        /*0000*/ 	.byte	0x04, 0x37
        /*0002*/ 	.short	(.L_24 - .L_23)
.L_23:
        /*0004*/ 	.word	0x00000082


	//----- nvinfo : EIATTR_KPARAM_INFO
	.align		4
.L_24:
        /*0008*/ 	.byte	0x04, 0x17
        /*000a*/ 	.short	(.L_26 - .L_25)
.L_25:
        /*000c*/ 	.word	0x00000000
        /*0010*/ 	.short	0x0000
        /*0012*/ 	.short	0x0070
        /*0014*/ 	.byte	0x00, 0xf0, 0x01, 0x20


	//----- nvinfo : EIATTR_SPARSE_MMA_MASK
	.align		4
.L_26:
        /*0018*/ 	.byte	0x03, 0x50
        /*001a*/ 	.short	0x0000


	//----- nvinfo : EIATTR_MAXREG_COUNT
	.align		4
        /*001c*/ 	.byte	0x03, 0x1b
        /*001e*/ 	.short	0x00a8


	//----- nvinfo : EIATTR_NUM_BARRIERS
	.align		4
        /*0020*/ 	.byte	0x02, 0x4c
        /*0022*/ 	.byte	0x02
	.zero		1


	//----- nvinfo : EIATTR_EXTERNS
	.align		4
        /*0024*/ 	.byte	0x04, 0x0f
        /*0026*/ 	.short	(.L_28 - .L_27)


	//   ....[0]....
	.align		4
.L_27:
        /*0028*/ 	.word	index@(__assertfail)


	//----- nvinfo : EIATTR_ANNOTATIONS
	.align		4
.L_28:
        /*002c*/ 	.byte	0x04, 0x55
        /*002e*/ 	.short	(.L_30 - .L_29)


	//   ....[0]....
.L_29:
        /*0030*/ 	.word	0x00000001
        /*0034*/ 	.byte	0xc0, 0x00, 0x00, 0x00, 0x01, 0x00, 0x00, 0x00, 0x80, 0x02, 0x00, 0x00, 0x01, 0x00, 0x00, 0x00
        /* <DEDUP_REMOVED lines=39> */
        /*02b4*/ 	.byte	0x30, 0x17, 0x01, 0x00


	//----- nvinfo : EIATTR_MERCURY_ISA_VERSION
	.align		4
.L_30:
        /*02b8*/ 	.byte	0x03, 0x5f
        /*02ba*/ 	.short	0x0101


	//----- nvinfo : EIATTR_INT_WARP_WIDE_INSTR_OFFSETS
	.align		4
        /*02bc*/ 	.byte	0x04, 0x31
        /*02be*/ 	.short	(.L_32 - .L_31)


	//   ....[0]....
.L_31:
        /*02c0*/ 	.word	0x000007e0


	//   ....[1]....
        /*02c4*/ 	.word	0x000007f0


	//   ....[2]....
        /*02c8*/ 	.word	0x00000800


	//   ....[3]....
        /*02cc*/ 	.word	0x00000810


	//   ....[4]....
        /*02d0*/ 	.word	0x00000880


	//   ....[5]....
        /*02d4*/ 	.word	0x00000a60


	//   ....[6]....
        /*02d8*/ 	.word	0x00000b20


	//----- nvinfo : EIATTR_COOP_GROUP_MASK_REGIDS
	.align		4
.L_32:
        /*02dc*/ 	.byte	0x04, 0x29
        /*02de*/ 	.short	(.L_34 - .L_33)


	//   ....[0]....
.L_33:
        /*02e0*/ 	.word	0xffffffff


	//   ....[1]....
        /*02e4*/ 	.word	0xffffffff


	//   ....[2]....
        /*02e8*/ 	.word	0xffffffff


	//   ....[3]....
        /*02ec*/ 	.word	0xffffffff


	//   ....[4]....
        /*02f0*/ 	.word	0xffffffff


	//   ....[5]....
        /*02f4*/ 	.word	0xffffffff


	//   ....[6]....
        /*02f8*/ 	.word	0xffffffff


	//   ....[7]....
        /*02fc*/ 	.word	0xffffffff


	//   ....[8]....
        /*0300*/ 	.word	0xffffffff


	//   ....[9]....
        /*0304*/ 	.word	0xffffffff


	//   ....[10]....
        /*0308*/ 	.word	0xffffffff


	//   ....[11]....
        /*030c*/ 	.word	0xffffffff


	//   ....[12]....
        /*0310*/ 	.word	0xffffffff


	//   ....[13]....
        /*0314*/ 	.word	0xffffffff


	//   ....[14]....
        /*0318*/ 	.word	0xffffffff


	//   ....[15]....
        /*031c*/ 	.word	0xffffffff


	//   ....[16]....
        /*0320*/ 	.word	0xffffffff


	//   ....[17]....
        /*0324*/ 	.word	0xffffffff


	//   ....[18]....
        /*0328*/ 	.word	0xffffffff


	//   ....[19]....
        /*032c*/ 	.word	0xffffffff


	//   ....[20]....
        /*0330*/ 	.word	0xffffffff


	//   ....[21]....
        /*0334*/ 	.word	0xffffffff


	//----- nvinfo : EIATTR_COOP_GROUP_INSTR_OFFSETS
	.align		4
.L_34:
        /*0338*/ 	.byte	0x04, 0x28
        /*033a*/ 	.short	(.L_36 - .L_35)


	//   ....[0]....
.L_35:
        /*033c*/ 	.word	0x00000070


	//   ....[1]....
        /*0340*/ 	.word	0x000000b0


	//   ....[2]....
        /*0344*/ 	.word	0x00000210


	//   ....[3]....
        /*0348*/ 	.word	0x00000460


	//   ....[4]....
        /*034c*/ 	.word	0x00000620


	//   ....[5]....
        /*0350*/ 	.word	0x00000780


	//   ....[6]....
        /*0354*/ 	.word	0x00002c60


	//   ....[7]....
        /*0358*/ 	.word	0x00002ca0


	//   ....[8]....
        /*035c*/ 	.word	0x000034c0


	//   ....[9]....
        /*0360*/ 	.word	0x00003640


	//   ....[10]....
        /*0364*/ 	.word	0x00005880


	//   ....[11]....
        /*0368*/ 	.word	0x000058a0


	//   ....[12]....
        /*036c*/ 	.word	0x00006160


	//   ....[13]....
        /*0370*/ 	.word	0x000062b0


	//   ....[14]....
        /*0374*/ 	.word	0x000094d0


	//   ....[15]....
        /*0378*/ 	.word	0x000095d0


	//   ....[16]....
        /*037c*/ 	.word	0x0000a000


	//   ....[17]....
        /*0380*/ 	.word	0x0000a100


	//   ....[18]....
        /*0384*/ 	.word	0x0000c3d0


	//   ....[19]....
        /*0388*/ 	.word	0x0000c400


	//   ....[20]....
        /*038c*/ 	.word	0x0000c440


	//   ....[21]....
        /*0390*/ 	.word	0x0000c460


	//----- nvinfo : EIATTR_REG_RECONFIG
	.align		4
.L_36:
        /*0394*/ 	.byte	0x01, 0x54
	.zero		2


	//----- nvinfo : EIATTR_SYSCALL_OFFSETS
	.align		4
        /*0398*/ 	.byte	0x04, 0x46
        /*039a*/ 	.short	(.L_38 - .L_37)


	//   ....[0]....
.L_37:
        /*039c*/ 	.word	0x0000d630


	//   ....[1]....
        /*03a0*/ 	.word	0x0000d7b0


	//----- nvinfo : EIATTR_MBARRIER_INSTR_OFFSETS
	.align		4
.L_38:
        /*03a4*/ 	.byte	0x04, 0x39
        /*03a6*/ 	.short	(.L_40 - .L_39)


	//   ....[0]....
.L_39:
        /*03a8*/ 	.word	0x00000410
        /*03ac*/ 	.word	0x000000ff
        /*03b0*/ 	.word	0x00064450
        /*03b4*/ 	.short	0x0100
        /*03b6*/ 	.byte	0x08
	.zero		1


	//   ....[1]....
        /*03b8*/ 	.word	0x00000420
        /*03bc*/ 	.word	0x000000ff
        /*03c0*/ 	.word	0x00064460
        /*03c4*/ 	.short	0x0100
        /*03c6*/ 	.byte	0x08
	.zero		1


	//   ....[2]....
        /*03c8*/ 	.word	0x00000430
        /*03cc*/ 	.word	0x000000ff
        /*03d0*/ 	.word	0x00064458
        /*03d4*/ 	.short	0x0100
        /*03d6*/ 	.byte	0x08
	.zero		1


	//   ....[3]....
        /*03d8*/ 	.word	0x00000440
        /*03dc*/ 	.word	0x000000ff
        /*03e0*/ 	.word	0x00064468
        /*03e4*/ 	.short	0x0100
        /*03e6*/ 	.byte	0x08
	.zero		1


	//   ....[4]....
        /*03e8*/ 	.word	0x00000570
        /*03ec*/ 	.word	0x000000ff
        /*03f0*/ 	.word	0x00064400
        /*03f4*/ 	.short	0x0100
        /*03f6*/ 	.byte	0x08
	.zero		1


	//   ....[5]....
        /*03f8*/ 	.word	0x00000580
        /*03fc*/ 	.word	0x000000ff
        /*0400*/ 	.word	0x00064428
        /*0404*/ 	.short	0x0100
        /*0406*/ 	.byte	0x08
	.zero		1


	//   ....[6]....
        /*0408*/ 	.word	0x00000590
        /*040c*/ 	.word	0x000000ff
        /*0410*/ 	.word	0x00064408
        /*0414*/ 	.short	0x0100
        /*0416*/ 	.byte	0x08
	.zero		1


	//   ....[7]....
        /*0418*/ 	.word	0x000005a0
        /*041c*/ 	.word	0x000000ff
        /*0420*/ 	.word	0x00064430
        /*0424*/ 	.short	0x0100
        /*0426*/ 	.byte	0x08
	.zero		1


	//   ....[8]....
        /*0428*/ 	.word	0x000005b0
        /*042c*/ 	.word	0x000000ff
        /*0430*/ 	.word	0x00064410
        /*0434*/ 	.short	0x0100
        /*0436*/ 	.byte	0x08
	.zero		1


	//   ....[9]....
        /*0438*/ 	.word	0x000005c0
        /*043c*/ 	.word	0x000000ff
        /*0440*/ 	.word	0x00064438
        /*0444*/ 	.short	0x0100
        /*0446*/ 	.byte	0x08
	.zero		1


	//   ....[10]....
        /*0448*/ 	.word	0x000005d0
        /*044c*/ 	.word	0x000000ff
        /*0450*/ 	.word	0x00064418
        /*0454*/ 	.short	0x0100
        /*0456*/ 	.byte	0x08
	.zero		1


	//   ....[11]....
        /*0458*/ 	.word	0x000005e0
        /*045c*/ 	.word	0x000000ff
        /*0460*/ 	.word	0x00064440
        /*0464*/ 	.short	0x0100
        /*0466*/ 	.byte	0x08
	.zero		1


	//   ....[12]....
        /*0468*/ 	.word	0x000005f0
        /*046c*/ 	.word	0x000000ff
        /*0470*/ 	.word	0x00064420
        /*0474*/ 	.short	0x0100
        /*0476*/ 	.byte	0x08
	.zero		1


	//   ....[13]....
        /*0478*/ 	.word	0x00000600
        /*047c*/ 	.word	0x000000ff
        /*0480*/ 	.word	0x00064448
        /*0484*/ 	.short	0x0100
        /*0486*/ 	.byte	0x08
	.zero		1


	//   ....[14]....
        /*0488*/ 	.word	0x00000730
        /*048c*/ 	.word	0x000000ff
        /*0490*/ 	.word	0x00064470
        /*0494*/ 	.short	0x0100
        /*0496*/ 	.byte	0x08
	.zero		1


	//   ....[15]....
        /*0498*/ 	.word	0x00000740
        /*049c*/ 	.word	0x000000ff
        /*04a0*/ 	.word	0x00064480
        /*04a4*/ 	.short	0x0100
        /*04a6*/ 	.byte	0x08
	.zero		1


	//   ....[16]....
        /*04a8*/ 	.word	0x00000750
        /*04ac*/ 	.word	0x000000ff
        /*04b0*/ 	.word	0x00064478
        /*04b4*/ 	.short	0x0100
        /*04b6*/ 	.byte	0x08
	.zero		1


	//   ....[17]....
        /*04b8*/ 	.word	0x00000760
        /*04bc*/ 	.word	0x000000ff
        /*04c0*/ 	.word	0x00064488
        /*04c4*/ 	.short	0x0100
        /*04c6*/ 	.byte	0x08
	.zero		1


	//   ....[18]....
        /*04c8*/ 	.word	0x000008a0
        /*04cc*/ 	.word	0x000000ff
        /*04d0*/ 	.word	0x00064490
        /*04d4*/ 	.short	0x0100
        /*04d6*/ 	.byte	0x06
	.zero		1


	//   ....[19]....
        /*04d8*/ 	.word	0x000008b0
        /*04dc*/ 	.word	0x000000ff
        /*04e0*/ 	.word	0x00064498
        /*04e4*/ 	.short	0x0100
        /*04e6*/ 	.byte	0x06
	.zero		1


	//   ....[20]....
        /*04e8*/ 	.word	0x000008c0
        /*04ec*/ 	.word	0x000000ff
        /*04f0*/ 	.word	0x000644a0
        /*04f4*/ 	.short	0x0100
        /*04f6*/ 	.byte	0x06
	.zero		1


	//   ....[21]....
        /*04f8*/ 	.word	0x000008d0
        /*04fc*/ 	.word	0x000000ff
        /*0500*/ 	.word	0x000644a8
        /*0504*/ 	.short	0x0100
        /*0506*/ 	.byte	0x06
	.zero		1


	//   ....[22]....
        /*0508*/ 	.word	0x000009d0
        /*050c*/ 	.word	0x000000ff
        /*0510*/ 	.word	0x000644c0
        /*0514*/ 	.short	0x0100
        /*0516*/ 	.byte	0x08
	.zero		1


	//   ....[23]....
        /*0518*/ 	.word	0x000009e0
        /*051c*/ 	.word	0x000000ff
        /*0520*/ 	.word	0x000644e0
        /*0524*/ 	.short	0x0100
        /*0526*/ 	.byte	0x08
	.zero		1


	//   ....[24]....
        /*0528*/ 	.word	0x000009f0
        /*052c*/ 	.word	0x000000ff
        /*0530*/ 	.word	0x000644c8
        /*0534*/ 	.short	0x0100
        /*0536*/ 	.byte	0x08
	.zero		1


	//   ....[25]....
        /*0538*/ 	.word	0x00000a00
        /*053c*/ 	.word	0x000000ff
        /*0540*/ 	.word	0x000644e8
        /*0544*/ 	.short	0x0100
        /*0546*/ 	.byte	0x08
	.zero		1


	//   ....[26]....
        /*0548*/ 	.word	0x00000a10
        /*054c*/ 	.word	0x000000ff
        /*0550*/ 	.word	0x000644d0
        /*0554*/ 	.short	0x0100
        /*0556*/ 	.byte	0x08
	.zero		1


	//   ....[27]....
        /*0558*/ 	.word	0x00000a20
        /*055c*/ 	.word	0x000000ff
        /*0560*/ 	.word	0x000644f0
        /*0564*/ 	.short	0x0100
        /*0566*/ 	.byte	0x08
	.zero		1


	//   ....[28]....
        /*0568*/ 	.word	0x00000a30
        /*056c*/ 	.word	0x000000ff
        /*0570*/ 	.word	0x000644d8
        /*0574*/ 	.short	0x0100
        /*0576*/ 	.byte	0x08
	.zero		1


	//   ....[29]....
        /*0578*/ 	.word	0x00000a40
        /*057c*/ 	.word	0x000000ff
        /*0580*/ 	.word	0x000644f8
        /*0584*/ 	.short	0x0100
        /*0586*/ 	.byte	0x08
	.zero		1


	//   ....[30]....
        /*0588*/ 	.word	0x00000b50
        /*058c*/ 	.word	0x000000ff
        /*0590*/ 	.word	0x000644b0
        /*0594*/ 	.short	0x0100
        /*0596*/ 	.byte	0x06
	.zero		1


	//   ....[31]....
        /*0598*/ 	.word	0x000017e0
        /*059c*/ 	.word	0x000000ff
        /*05a0*/ 	.word	0x00064450
        /*05a4*/ 	.short	0x010a
        /*05a6*/ 	.byte	0x04
	.zero		1


	//   ....[32]....
        /*05a8*/ 	.word	0x000018b0
        /*05ac*/ 	.word	0x000000ff
        /*05b0*/ 	.word	0x00064400
        /*05b4*/ 	.short	0x010a
        /*05b6*/ 	.byte	0x34
	.zero		1


	//   ....[33]....
        /*05b8*/ 	.word	0x00001970
        /*05bc*/ 	.word	0x000000ff
        /*05c0*/ 	.word	0xfffffff8
        /*05c4*/ 	.short	0x010a
        /*05c6*/ 	.byte	0x04
	.zero		1


	//   ....[34]....
        /*05c8*/ 	.word	0x000046f0
        /*05cc*/ 	.word	0x00000002
        /*05d0*/ 	.word	0x00000000
        /*05d4*/ 	.short	0x0101
        /*05d6*/ 	.byte	0x06
	.zero		1


	//   ....[35]....
        /*05d8*/ 	.word	0x00004ab0
        /*05dc*/ 	.word	0x000000ff
        /*05e0*/ 	.word	0x00064400
        /*05e4*/ 	.short	0x010a
        /*05e6*/ 	.byte	0x04
	.zero		1


	//   ....[36]....
        /*05e8*/ 	.word	0x00004e30
        /*05ec*/ 	.word	0x000000ff
        /*05f0*/ 	.word	0x00000000
        /*05f4*/ 	.short	0x0101
        /*05f6*/ 	.byte	0x34
	.zero		1


	//   ....[37]....
        /*05f8*/ 	.word	0x00004fc0
        /*05fc*/ 	.word	0x000000ff
        /*0600*/ 	.word	0x00064400
        /*0604*/ 	.short	0x010a
        /*0606*/ 	.byte	0x05
	.zero		1


	//   ....[38]....
        /*0608*/ 	.word	0x000075b0
        /*060c*/ 	.word	0x000000ff
        /*0610*/ 	.word	0x00064400
        /*0614*/ 	.short	0x010a
        /*0616*/ 	.byte	0x0a
	.zero		1


	//   ....[39]....
        /*0618*/ 	.word	0x00007e30
        /*061c*/ 	.word	0x000000ff
        /*0620*/ 	.word	0x00064400
        /*0624*/ 	.short	0x010a
        /*0626*/ 	.byte	0x0a
	.zero		1


	//   ....[40]....
        /*0628*/ 	.word	0x000081a0
        /*062c*/ 	.word	0x000000ff
        /*0630*/ 	.word	0x00000000
        /*0634*/ 	.short	0x0101
        /*0636*/ 	.byte	0x0a
	.zero		1


	//   ....[41]....
        /*0638*/ 	.word	0x00008250
        /*063c*/ 	.word	0x000000ff
        /*0640*/ 	.word	0x00000000
        /*0644*/ 	.short	0x0101
        /*0646*/ 	.byte	0x06
	.zero		1


	//   ....[42]....
        /*0648*/ 	.word	0x00008440
        /*064c*/ 	.word	0x000000ff
        /*0650*/ 	.word	0x00064400
        /*0654*/ 	.short	0x010a
        /*0656*/ 	.byte	0x05
	.zero		1


	//   ....[43]....
        /*0658*/ 	.word	0x0000b2d0
        /*065c*/ 	.word	0x000000ff
        /*0660*/ 	.word	0x00064400
        /*0664*/ 	.short	0x010a
        /*0666*/ 	.byte	0x0a
	.zero		1


	//   ....[44]....
        /*0668*/ 	.word	0x0000bce0
        /*066c*/ 	.word	0x000000ff
        /*0670*/ 	.word	0x00064400
        /*0674*/ 	.short	0x010a
        /*0676*/ 	.byte	0x0a
	.zero		1


	//   ....[45]....
        /*0678*/ 	.word	0x0000c050
        /*067c*/ 	.word	0x000000ff
        /*0680*/ 	.word	0x00000000
        /*0684*/ 	.short	0x0101
        /*0686*/ 	.byte	0x0a
	.zero		1


	//   ....[46]....
        /*0688*/ 	.word	0x0000c100
        /*068c*/ 	.word	0x000000ff
        /*0690*/ 	.word	0x00000000
        /*0694*/ 	.short	0x0101
        /*0696*/ 	.byte	0x06
	.zero		1


	//   ....[47]....
        /*0698*/ 	.word	0x0000c320
        /*069c*/ 	.word	0x000000ff
        /*06a0*/ 	.word	0x00000000
        /*06a4*/ 	.short	0x0101
        /*06a6*/ 	.byte	0x04
	.zero		1


	//   ....[48]....
        /*06a8*/ 	.word	0x0000c3a0
        /*06ac*/ 	.word	0x000000ff
        /*06b0*/ 	.word	0x00000000
        /*06b4*/ 	.short	0x0101
        /*06b6*/ 	.byte	0x06
	.zero		1


	//   ....[49]....
        /*06b8*/ 	.word	0x0000cd00
        /*06bc*/ 	.word	0x000000ff
        /*06c0*/ 	.word	0x00000008
        /*06c4*/ 	.short	0x010a
        /*06c6*/ 	.byte	0x05
	.zero		1


	//   ....[50]....
        /*06c8*/ 	.word	0x0000f4d0
        /*06cc*/ 	.word	0x00000000
        /*06d0*/ 	.word	0x00064490
        /*06d4*/ 	.short	0x0101
        /*06d6*/ 	.byte	0x26
	.zero		1


	//   ....[51]....
        /*06d8*/ 	.word	0x0000f940
        /*06dc*/ 	.word	0x00000007
        /*06e0*/ 	.word	0x00064460
        /*06e4*/ 	.short	0x010a
        /*06e6*/ 	.byte	0x3f
	.zero		1


	//   ....[52]....
        /*06e8*/ 	.word	0x0000fcb0
        /*06ec*/ 	.word	0x00000007
        /*06f0*/ 	.word	0x000644b0
        /*06f4*/ 	.short	0x0101
        /*06f6*/ 	.byte	0x3f
	.zero		1


	//   ....[53]....
        /*06f8*/ 	.word	0x0000fcc0
        /*06fc*/ 	.word	0x00000007
        /*0700*/ 	.word	0x000644b0
        /*0704*/ 	.short	0x010a
        /*0706*/ 	.byte	0x3f
	.zero		1


	//   ....[54]....
        /*0708*/ 	.word	0x0000fd60
        /*070c*/ 	.word	0x00000004
        /*0710*/ 	.word	0x00064460
        /*0714*/ 	.short	0x010a
        /*0716*/ 	.byte	0x3f
	.zero		1


	//   ....[55]....
        /*0718*/ 	.word	0x000104e0
        /*071c*/ 	.word	0x00000008
        /*0720*/ 	.word	0x00064428
        /*0724*/ 	.short	0x010a
        /*0726*/ 	.byte	0x3f
	.zero		1


	//   ....[56]....
        /*0728*/ 	.word	0x00010840
        /*072c*/ 	.word	0x00000005
        /*0730*/ 	.word	0x000644b0
        /*0734*/ 	.short	0x0101
        /*0736*/ 	.byte	0x3f
	.zero		1


	//   ....[57]....
        /*0738*/ 	.word	0x00010850
        /*073c*/ 	.word	0x00000005
        /*0740*/ 	.word	0x000644b0
        /*0744*/ 	.short	0x010a
        /*0746*/ 	.byte	0x3f
	.zero		1


	//   ....[58]....
        /*0748*/ 	.word	0x00010900
        /*074c*/ 	.word	0x00000007
        /*0750*/ 	.word	0x00064428
        /*0754*/ 	.short	0x010a
        /*0756*/ 	.byte	0x3f
	.zero		1


	//   ....[59]....
        /*0758*/ 	.word	0x00010cb0
        /*075c*/ 	.word	0x00000007
        /*0760*/ 	.word	0x00064428
        /*0764*/ 	.short	0x010a
        /*0766*/ 	.byte	0x3f
	.zero		1


	//   ....[60]....
        /*0768*/ 	.word	0x00011030
        /*076c*/ 	.word	0x00000007
        /*0770*/ 	.word	0x00064428
        /*0774*/ 	.short	0x010a
        /*0776*/ 	.byte	0x3f
	.zero		1


	//   ....[61]....
        /*0778*/ 	.word	0x00011420
        /*077c*/ 	.word	0x00000003
        /*0780*/ 	.word	0x00064450
        /*0784*/ 	.short	0x010a
        /*0786*/ 	.byte	0x3f
	.zero		1


	//   ....[62]....
        /*0788*/ 	.word	0x00011480
        /*078c*/ 	.word	0x00000003
        /*0790*/ 	.word	0x00064400
        /*0794*/ 	.short	0x010a
        /*0796*/ 	.byte	0x3f
	.zero		1


	//   ....[63]....
        /*0798*/ 	.word	0x00011500
        /*079c*/ 	.word	0x00000003
        /*07a0*/ 	.word	0xfffffff8
        /*07a4*/ 	.short	0x010a
        /*07a6*/ 	.byte	0x3f
	.zero		1


	//   ....[64]....
        /*07a8*/ 	.word	0x00011560
        /*07ac*/ 	.word	0x0000000c
        /*07b0*/ 	.word	0x00064400
        /*07b4*/ 	.short	0x010a
        /*07b6*/ 	.byte	0x3f
	.zero		1


	//   ....[65]....
        /*07b8*/ 	.word	0x000115c0
        /*07bc*/ 	.word	0x0000000d
        /*07c0*/ 	.word	0x00064400
        /*07c4*/ 	.short	0x010a
        /*07c6*/ 	.byte	0x3f
	.zero		1


	//   ....[66]....
        /*07c8*/ 	.word	0x00011620
        /*07cc*/ 	.word	0x0000000e
        /*07d0*/ 	.word	0x00064400
        /*07d4*/ 	.short	0x010a
        /*07d6*/ 	.byte	0x3f
	.zero		1


	//   ....[67]....
        /*07d8*/ 	.word	0x00011680
        /*07dc*/ 	.word	0x0000000d
        /*07e0*/ 	.word	0x00064400
        /*07e4*/ 	.short	0x010a
        /*07e6*/ 	.byte	0x3f
	.zero		1


	//   ....[68]....
        /*07e8*/ 	.word	0x000116e0
        /*07ec*/ 	.word	0x00000010
        /*07f0*/ 	.word	0x00064400
        /*07f4*/ 	.short	0x010a
        /*07f6*/ 	.byte	0x3f
	.zero		1


	//   ....[69]....
        /*07f8*/ 	.word	0x00011760
        /*07fc*/ 	.word	0x00000003
        /*0800*/ 	.word	0x00000008
        /*0804*/ 	.short	0x010a
        /*0806*/ 	.byte	0x3f
	.zero		1


	//   ....[70]....
        /*0808*/ 	.word	0x00011830
        /*080c*/ 	.word	0x00000007
        /*0810*/ 	.word	0x00064460
        /*0814*/ 	.short	0x010a
        /*0816*/ 	.byte	0x3f
	.zero		1


	//   ....[71]....
        /*0818*/ 	.word	0x00011880
        /*081c*/ 	.word	0x00000007
        /*0820*/ 	.word	0x000644b0
        /*0824*/ 	.short	0x010a
        /*0826*/ 	.byte	0x3f
	.zero		1


	//   ....[72]....
        /*0828*/ 	.word	0x000118d0
        /*082c*/ 	.word	0x00000004
        /*0830*/ 	.word	0x00064460
        /*0834*/ 	.short	0x010a
        /*0836*/ 	.byte	0x3f
	.zero		1


	//   ....[73]....
        /*0838*/ 	.word	0x000119a0
        /*083c*/ 	.word	0x00000008
        /*0840*/ 	.word	0x00064428
        /*0844*/ 	.short	0x010a
        /*0846*/ 	.byte	0x3f
	.zero		1


	//   ....[74]....
        /*0848*/ 	.word	0x000119f0
        /*084c*/ 	.word	0x00000005
        /*0850*/ 	.word	0x000644b0
        /*0854*/ 	.short	0x010a
        /*0856*/ 	.byte	0x3f
	.zero		1


	//   ....[75]....
        /*0858*/ 	.word	0x00011a40
        /*085c*/ 	.word	0x00000007
        /*0860*/ 	.word	0x00064428
        /*0864*/ 	.short	0x010a
        /*0866*/ 	.byte	0x3f
	.zero		1


	//   ....[76]....
        /*0868*/ 	.word	0x00011a90
        /*086c*/ 	.word	0x00000007
        /*0870*/ 	.word	0x00064428
        /*0874*/ 	.short	0x010a
        /*0876*/ 	.byte	0x3f
	.zero		1


	//   ....[77]....
        /*0878*/ 	.word	0x00011ae0
        /*087c*/ 	.word	0x00000007
        /*0880*/ 	.word	0x00064428
        /*0884*/ 	.short	0x010a
        /*0886*/ 	.byte	0x3f
	.zero		1


	//----- nvinfo : EIATTR_NUM_MBARRIERS
	.align		4
.L_40:
        /*0888*/ 	.byte	0x03, 0x38
        /*088a*/ 	.short	0x001f


	//----- nvinfo : EIATTR_EXIT_INSTR_OFFSETS
	.align		4
        /*088c*/ 	.byte	0x04, 0x1c
        /*088e*/ 	.short	(.L_42 - .L_41)


	//   ....[0]....
.L_41:
        /*0890*/ 	.word	0x00000bb0


	//   ....[1]....
        /*0894*/ 	.word	0x00000c30


	//   ....[2]....
        /*0898*/ 	.word	0x0000f560


	//   ....[3]....
        /*089c*/ 	.word	0x0000f5c0


	//   ....[4]....
        /*08a0*/ 	.word	0x0000f600


	//   ....[5]....
        /*08a4*/ 	.word	0x000100e0


	//   ....[6]....
        /*08a8*/ 	.word	0x00010120


	//   ....[7]....
        /*08ac*/ 	.word	0x00011400


	//----- nvinfo : EIATTR_MAX_THREADS
	.align		4
.L_42:
        /*08b0*/ 	.byte	0x04, 0x05
        /*08b2*/ 	.short	(.L_44 - .L_43)
.L_43:
        /*08b4*/ 	.word	0x00000180
        /*08b8*/ 	.word	0x00000001
        /*08bc*/ 	.word	0x00000001


	//----- nvinfo : EIATTR_CRS_STACK_SIZE
	.align		4
.L_44:
        /*08c0*/ 	.byte	0x04, 0x1e
        /*08c2*/ 	.short	(.L_46 - .L_45)
.L_45:
        /*08c4*/ 	.word	0x00000000


	//----- nvinfo : EIATTR_CBANK_PARAM_SIZE
	.align		4
.L_46:
        /*08c8*/ 	.byte	0x03, 0x19
        /*08ca*/ 	.short	0x0870


	//----- nvinfo : EIATTR_PARAM_CBANK
	.align		4
        /*08cc*/ 	.byte	0x04, 0x0a
        /*08ce*/ 	.short	(.L_48 - .L_47)
	.align		4
.L_47:
        /*08d0*/ 	.word	index@(.nv.constant0._ZN7cutlass13device_kernelINS_4fmha6kernel28FmhaKernelTmaWarpSpecializedINS1_10collective30FmhaMainloopTmaWarpSpecializedINS_10bfloat16_tEffN4cute5tupleIJNS7_1CILi128EEESA_NS9_ILi256EEEEEENS8_IJiNS9_ILi1EEENS8_IJiiEEEEEESF_SF_NS4_12CausalFusionEJNS2_6OptionILNS2_3TagE0ENS9_ILb1EEEEENSH_ILSI_2ESJ_EEEEENS4_15FmhaFwdEpilogueIS6_fNS8_IJNS9_ILi64EEESB_SA_EEEEENS2_23PersistentTileSchedulerEJSK_SL_EEEEEvNT_6ParamsE)
        /*08d4*/ 	.short	0x0210
        /*08d6*/ 	.short	0x0870


	//----- nvinfo : EIATTR_SW_WAR
	.align		4
.L_48:
        /*08d8*/ 	.byte	0x04, 0x36
        /*08da*/ 	.short	(.L_50 - .L_49)
.L_49:
        /*08dc*/ 	.word	0x00000008
.L_50:


//--------------------- .nv.callgraph             --------------------------
	.section	.nv.callgraph,"",@"SHT_CUDA_CALLGRAPH"
	.align	4
	.sectionentsize	8
	.align		4
        /*0000*/ 	.word	0x00000000
	.align		4
        /*0004*/ 	.word	0xffffffff
	.align		4
        /*0008*/ 	.word	index@(_ZN7cutlass13device_kernelINS_4fmha6kernel28FmhaKernelTmaWarpSpecializedINS1_10collective30FmhaMainloopTmaWarpSpecializedINS_10bfloat16_tEffN4cute5tupleIJNS7_1CILi128EEESA_NS9_ILi256EEEEEENS8_IJiNS9_ILi1EEENS8_IJiiEEEEEESF_SF_NS4_12CausalFusionEJNS2_6OptionILNS2_3TagE0ENS9_ILb1EEEEENSH_ILSI_2ESJ_EEEEENS4_15FmhaFwdEpilogueIS6_fNS8_IJNS9_ILi64EEESB_SA_EEEEENS2_23PersistentTileSchedulerEJSK_SL_EEEEEvNT_6ParamsE)
	.align		4
        /*000c*/ 	.word	index@(__assertfail)
	.align		4
        /*0010*/ 	.word	0x00000000
	.align		4
        /*0014*/ 	.word	0xfffffffe
	.align		4
        /*0018*/ 	.word	0x00000000
	.align		4
        /*001c*/ 	.word	0xfffffffd
	.align		4
        /*0020*/ 	.word	0x00000000
	.align		4
        /*0024*/ 	.word	0xfffffffc


//--------------------- .nv.constant4             --------------------------
	.section	.nv.constant4,"a",@progbits
	.align	8
	.align		8
.nv.constant4:
        /*0000*/ 	.dword	__assertfail
	.align		8
        /*0008*/ 	.dword	__unnamed_1
	.align		8
        /*0010*/ 	.dword	__unnamed_2
	.align		8
        /*0018*/ 	.dword	_ZN39_INTERNAL_1502b692_4_k_cu_9b9ed083_34714cuda3std3__45__cpo5beginE
	.align		8
        /*0020*/ 	.dword	_ZN39_INTERNAL_1502b692_4_k_cu_9b9ed083_34714cuda3std3__45__cpo3endE
	.align		8
        /*0028*/ 	.dword	_ZN39_INTERNAL_1502b692_4_k_cu_9b9ed083_34714cuda3std3__45__cpo6cbeginE
	.align		8
        /*0030*/ 	.dword	_ZN39_INTERNAL_1502b692_4_k_cu_9b9ed083_34714cuda3std3__45__cpo4cendE
	.align		8
        /*0038*/ 	.dword	_ZN39_INTERNAL_1502b692_4_k_cu_9b9ed083_34714cuda3std3__441_GLOBAL__N__1502b692_4_k_cu_9b9ed083_34716ignoreE
	.align		8
        /*0040*/ 	.dword	_ZN39_INTERNAL_1502b692_4_k_cu_9b9ed083_34714cuda3std3__419piecewise_constructE
	.align		8
        /*0048*/ 	.dword	_ZN39_INTERNAL_1502b692_4_k_cu_9b9ed083_34714cuda3std3__48in_placeE
	.align		8
        /*0050*/ 	.dword	_ZN39_INTERNAL_1502b692_4_k_cu_9b9ed083_34714cuda3std6ranges3__45__cpo4swapE
	.align		8
        /*0058*/ 	.dword	_ZN39_INTERNAL_1502b692_4_k_cu_9b9ed083_34714cuda3std6ranges3__45__cpo9iter_moveE
	.align		8
        /*0060*/ 	.dword	_ZN39_INTERNAL_1502b692_4_k_cu_9b9ed083_34714cute7productE
	.align		8
        /*0068*/ 	.dword	_ZN39_INTERNAL_1502b692_4_k_cu_9b9ed083_34714cute1_E
	.align		8
        /*0070*/ 	.dword	$str$24
	.align		8
        /*0078*/ 	.dword	$str$25


//--------------------- .text._ZN7cutlass13device_kernelINS_4fmha6kernel28FmhaKernelTmaWarpSpecializedINS1_10collective30FmhaMainloopTmaWarpSpecializedINS_10bfloat16_tEffN4cute5tupleIJNS7_1CILi128EEESA_NS9_ILi256EEEEEENS8_IJiNS9_ILi1EEENS8_IJiiEEEEEESF_SF_NS4_12CausalFusionEJNS2_6OptionILNS2_3TagE0ENS9_ILb1EEEEENSH_ILSI_2ESJ_EEEEENS4_15FmhaFwdEpilogueIS6_fNS8_IJNS9_ILi64EEESB_SA_EEEEENS2_23PersistentTileSchedulerEJSK_SL_EEEEEvNT_6ParamsE --------------------------
	.section	.text._ZN7cutlass13device_kernelINS_4fmha6kernel28FmhaKernelTmaWarpSpecializedINS1_10collective30FmhaMainloopTmaWarpSpecializedINS_10bfloat16_tEffN4cute5tupleIJNS7_1CILi128EEESA_NS9_ILi256EEEEEENS8_IJiNS9_ILi1EEENS8_IJiiEEEEEESF_SF_NS4_12CausalFusionEJNS2_6OptionILNS2_3TagE0ENS9_ILb1EEEEENSH_ILSI_2ESJ_EEEEENS4_15FmhaFwdEpilogueIS6_fNS8_IJNS9_ILi64EEESB_SA_EEEEENS2_23PersistentTileSchedulerEJSK_SL_EEEEEvNT_6ParamsE,"ax",@progbits
	.align	128
.text._ZN7cutlass13device_kernelINS_4fmha6kernel28FmhaKernelTmaWarpSpecializedINS1_10collective30FmhaMainloopTmaWarpSpecializedINS_10bfloat16_tEffN4cute5tupleIJNS7_1CILi128EEESA_NS9_ILi256EEEEEENS8_IJiNS9_ILi1EEENS8_IJiiEEEEEESF_SF_NS4_12CausalFusionEJNS2_6OptionILNS2_3TagE0ENS9_ILb1EEEEENSH_ILSI_2ESJ_EEEEENS4_15FmhaFwdEpilogueIS6_fNS8_IJNS9_ILi64EEESB_SA_EEEEENS2_23PersistentTileSchedulerEJSK_SL_EEEEEvNT_6ParamsE:
        .type           _ZN7cutlass13device_kernelINS_4fmha6kernel28FmhaKernelTmaWarpSpecializedINS1_10collective30FmhaMainloopTmaWarpSpecializedINS_10bfloat16_tEffN4cute5tupleIJNS7_1CILi128EEESA_NS9_ILi256EEEEEENS8_IJiNS9_ILi1EEENS8_IJiiEEEEEESF_SF_NS4_12CausalFusionEJNS2_6OptionILNS2_3TagE0ENS9_ILb1EEEEENSH_ILSI_2ESJ_EEEEENS4_15FmhaFwdEpilogueIS6_fNS8_IJNS9_ILi64EEESB_SA_EEEEENS2_23PersistentTileSchedulerEJSK_SL_EEEEEvNT_6ParamsE,@function
        .size           _ZN7cutlass13device_kernelINS_4fmha6kernel28FmhaKernelTmaWarpSpecializedINS1_10collective30FmhaMainloopTmaWarpSpecializedINS_10bfloat16_tEffN4cute5tupleIJNS7_1CILi128EEESA_NS9_ILi256EEEEEENS8_IJiNS9_ILi1EEENS8_IJiiEEEEEESF_SF_NS4_12CausalFusionEJNS2_6OptionILNS2_3TagE0ENS9_ILb1EEEEENSH_ILSI_2ESJ_EEEEENS4_15FmhaFwdEpilogueIS6_fNS8_IJNS9_ILi64EEESB_SA_EEEEENS2_23PersistentTileSchedulerEJSK_SL_EEEEEvNT_6ParamsE,(.L_x_158 - _ZN7cutlass13device_kernelINS_4fmha6kernel28FmhaKernelTmaWarpSpecializedINS1_10collective30FmhaMainloopTmaWarpSpecializedINS_10bfloat16_tEffN4cute5tupleIJNS7_1CILi128EEESA_NS9_ILi256EEEEEENS8_IJiNS9_ILi1EEENS8_IJiiEEEEEESF_SF_NS4_12CausalFusionEJNS2_6OptionILNS2_3TagE0ENS9_ILb1EEEEENSH_ILSI_2ESJ_EEEEENS4_15FmhaFwdEpilogueIS6_fNS8_IJNS9_ILi64EEESB_SA_EEEEENS2_23PersistentTileSchedulerEJSK_SL_EEEEEvNT_6ParamsE)
        .other          _ZN7cutlass13device_kernelINS_4fmha6kernel28FmhaKernelTmaWarpSpecializedINS1_10collective30FmhaMainloopTmaWarpSpecializedINS_10bfloat16_tEffN4cute5tupleIJNS7_1CILi128EEESA_NS9_ILi256EEEEEENS8_IJiNS9_ILi1EEENS8_IJiiEEEEEESF_SF_NS4_12CausalFusionEJNS2_6OptionILNS2_3TagE0ENS9_ILb1EEEEENSH_ILSI_2ESJ_EEEEENS4_15FmhaFwdEpilogueIS6_fNS8_IJNS9_ILi64EEESB_SA_EEEEENS2_23PersistentTileSchedulerEJSK_SL_EEEEEvNT_6ParamsE,@"STO_CUDA_ENTRY STV_DEFAULT"
_ZN7cutlass13device_kernelINS_4fmha6kernel28FmhaKernelTmaWarpSpecializedINS1_10collective30FmhaMainloopTmaWarpSpecializedINS_10bfloat16_tEffN4cute5tupleIJNS7_1CILi128EEESA_NS9_ILi256EEEEEENS8_IJiNS9_ILi1EEENS8_IJiiEEEEEESF_SF_NS4_12CausalFusionEJNS2_6OptionILNS2_3TagE0ENS9_ILb1EEEEENSH_ILSI_2ESJ_EEEEENS4_15FmhaFwdEpilogueIS6_fNS8_IJNS9_ILi64EEESB_SA_EEEEENS2_23PersistentTileSchedulerEJSK_SL_EEEEEvNT_6ParamsE:
[----:B------:R-:W1:Y:S02]  /*0000*/  LDC R1, c[0x0][0x28] ;  /* 0x00000a00ff017b82 */ /* 0x000e640000000800 */
[----:B-1----:R-:W-:Y:S01]  /*0010*/  IADD3 R1, R1, -0x40, RZ ;  /* 0xffffffc001017810 */ /* 0x002fe20007ffe0ff */
[----:B------:R-:W1:Y:S05]  /*0020*/  S2R R3, SR_TID.X ;  /* 0x0000000000037919 */ /* 0x000e6a0000002100 */
[----:B------:R-:W2:Y:S01]  /*0030*/  S2UR UR6, SR_CTAID.X ;  /* 0x00000000000679c3 */ /* 0x000ea20000002500 */
[----:B------:R-:W-:Y:S01]  /*0040*/  ELECT P1, URZ, PT ;  /* 0x00000000003f782f */ /* 0x000fe20003820000 */
[----:B------:R-:W-:Y:S01]  /*0050*/  BSSY B0, `(.L_x_0) ;  /* 0x0000019000007945 */ /* 0x000fe20003800000 */
[----:B-1----:R-:W-:-:S05]  /*0060*/  SHF.R.U32.HI R0, RZ, 0x5, R3 ;  /* 0x00000005ff007819 */ /* 0x002fca0000011603 */
[----:B------:R-:W1:Y:S02]  /*0070*/  SHFL.IDX PT, R2, R0, RZ, 0x1f ;  /* 0x00001fff00027589 */ /* 0x000e6400000e0000 */
[----:B-1----:R-:W-:Y:S02]  /*0080*/  R2UR UR4, R2 ;  /* 0x00000000020472ca */ /* 0x002fe400000e0000 */
[----:B------:R-:W-:Y:S02]  /*0090*/  SHF.R.U32.HI R2, RZ, 0x7, R3 ;  /* 0x00000007ff027819 */ /* 0x000fe40000011603 */
[----:B--2---:R-:W-:-:S04]  /*00a0*/  MOV R3, UR6 ;  /* 0x0000000600037c02 */ /* 0x004fc80008000f00 */
[----:B------:R-:W1:Y:S04]  /*00b0*/  SHFL.IDX PT, R2, R2, RZ, 0x1f ;  /* 0x00001fff02027589 */ /* 0x000e6800000e0000 */
[----:B------:R2:W-:Y:S01]  /*00c0*/  STL [R1+0x10], R3 ;  /* 0x0000100301007387 */ /* 0x0005e20000100800 */
[----:B------:R-:W-:Y:S02]  /*00d0*/  USHF.R.S32.HI UR5, URZ, 0x1f, UR4 ;  /* 0x0000001f3f057899 */ /* 0x000fe40008011404 */
[----:B------:R-:W-:Y:S02]  /*00e0*/  ISETP.EQ.AND P2, PT, RZ, UR4, P1 ;  /* 0x00000004ff007c0c */ /* 0x000fe40008f42270 */
[----:B------:R-:W-:-:S04]  /*00f0*/  ULEA.HI UR5, UR5, UR4, URZ, 0x2 ;  /* 0x0000000405057291 */ /* 0x000fc8000f8f103f */
[----:B------:R-:W-:-:S04]  /*0100*/  ULOP3.LUT UR5, UR5, 0xfffffffc, URZ, 0xc0, !UPT ;  /* 0xfffffffc05057892 */ /* 0x000fc8000f8ec03f */
[----:B------:R-:W-:-:S03]  /*0110*/  UIADD3 UR5, UR4, -UR5, URZ ;  /* 0x8000000504057290 */ /* 0x000fc6000fffe03f */
[----:B--2---:R-:W-:Y:S09]  /*0120*/  @!P2 BRA `(.L_x_1) ;  /* 0x00000000002ca947 */ /* 0x004ff20003800000 */
[----:B------:R-:W-:Y:S02]  /*0130*/  ULDC.64 UR6, c[0x0][0x198] ;  /* 0x0000660000067ab9 */ /* 0x000fe40000000a00 */
[----:B------:R-:W-:Y:S02]  /*0140*/  UIADD3 UR8, UP0, UR6, 0xf0, URZ ;  /* 0x000000f006087890 */ /* 0x000fe4000ff1e03f */
[----:B------:R-:W-:Y:S02]  /*0150*/  UIADD3 UR10, UP1, UR6, 0x1f0, URZ ;  /* 0x000001f0060a7890 */ /* 0x000fe4000ff3e03f */
[----:B------:R-:W-:Y:S02]  /*0160*/  UIADD3 UR6, UP2, UR6, 0x2f0, URZ ;  /* 0x000002f006067890 */ /* 0x000fe4000ff5e03f */
[----:B------:R-:W-:Y:S02]  /*0170*/  UIADD3.X UR9, URZ, UR7, URZ, UP0, !UPT ;  /* 0x000000073f097290 */ /* 0x000fe400087fe43f */
[----:B------:R-:W-:-:S02]  /*0180*/  UIADD3.X UR11, URZ, UR7, URZ, UP1, !UPT ;  /* 0x000000073f0b7290 */ /* 0x000fc40008ffe43f */
[----:B------:R-:W-:-:S05]  /*0190*/  UIADD3.X UR7, URZ, UR7, URZ, UP2, !UPT ;  /* 0x000000073f077290 */ /* 0x000fca00097fe43f */
[----:B------:R2:W-:Y:S02]  /*01a0*/  UTMACCTL.PF [UR8] ;  /* 0x00000000080079b9 */ /* 0x0005e40008040000 */
[----:B------:R2:W-:Y:S02]  /*01b0*/  UTMACCTL.PF [UR10] ;  /* 0x000000000a0079b9 */ /* 0x0005e40008040000 */
[----:B------:R2:W-:Y:S02]  /*01c0*/  UTMACCTL.PF [UR6] ;  /* 0x00000000060079b9 */ /* 0x0005e40008040000 */
[----:B--2---:R-:W-:Y:S01]  /*01d0*/  NOP ;  /* 0x0000000000007918 */ /* 0x004fe20000000000 */
.L_x_1:
[----:B------:R-:W-:Y:S05]  /*01e0*/  BSYNC B0 ;  /* 0x0000000000007941 */ /* 0x000fea0003800000 */
.L_x_0:
[----:B-1----:R-:W-:Y:S01]  /*01f0*/  R2UR UR4, R2 ;  /* 0x00000000020472ca */ /* 0x002fe200000e0000 */
[----:B------:R-:W-:Y:S01]  /*0200*/  UISETP.NE.AND UP0, UPT, UR5, 0x1, UPT ;  /* 0x000000010500788c */ /* 0x000fe2000bf05270 */
[----:B------:R-:W1:Y:S01]  /*0210*/  SHFL.IDX PT, R3, R0, RZ, 0x1f ;  /* 0x00001fff00037589 */ /* 0x000e6200000e0000 */
[----:B------:R-:W-:-:S10]  /*0220*/  UISETP.NE.AND UP1, UPT, UR5, 0x2, UPT ;  /* 0x000000020500788c */ /* 0x000fd4000bf25270 */
[----:B------:R-:W-:Y:S02]  /*0230*/  UIADD3 UR10, UR4, -0x1, URZ ;  /* 0xffffffff040a7890 */ /* 0x000fe4000fffe03f */
[----:B------:R-:W-:Y:S01]  /*0240*/  MOV R4, UR4 ;  /* 0x0000000400047c02 */ /* 0x000fe20008000f00 */
[----:B------:R-:W-:Y:S02]  /*0250*/  UISETP.EQ.AND UP2, UPT, UR4, URZ, !UP0 ;  /* 0x0000003f0400728c */ /* 0x000fe4000c742270 */
[----:B------:R-:W-:Y:S02]  /*0260*/  UISETP.EQ.AND UP3, UPT, UR4, URZ, !UP1 ;  /* 0x0000003f0400728c */ /* 0x000fe4000cf62270 */
[----:B------:R-:W-:Y:S01]  /*0270*/  UISETP.GE.U32.AND UP4, UPT, UR10, 0x4, UPT ;  /* 0x000000040a00788c */ /* 0x000fe2000bf86070 */
[----:B------:R2:W-:Y:S01]  /*0280*/  STL [R1+0x24], R4 ;  /* 0x0000240401007387 */ /* 0x0005e20000100800 */
[----:B------:R-:W-:Y:S02]  /*0290*/  USEL UR4, URZ, 0x1, !UP2 ;  /* 0x000000013f047887 */ /* 0x000fe4000d000000 */
[----:B------:R-:W-:-:S02]  /*02a0*/  USEL UR6, URZ, 0x1, !UP3 ;  /* 0x000000013f067887 */ /* 0x000fc4000d800000 */
[----:B------:R-:W-:Y:S01]  /*02b0*/  USEL UR7, UR4, 0x2, UP4 ;  /* 0x0000000204077887 */ /* 0x000fe2000a000000 */
[----:B-1----:R-:W-:Y:S01]  /*02c0*/  ISETP.NE.AND P0, PT, R3, RZ, PT ;  /* 0x000000ff0300720c */ /* 0x002fe20003f05270 */
[----:B------:R-:W-:Y:S01]  /*02d0*/  USEL UR4, UR6, 0x2, UP4 ;  /* 0x0000000206047887 */ /* 0x000fe2000a000000 */
[----:B------:R-:W-:-:S03]  /*02e0*/  MOV R3, UR5 ;  /* 0x0000000500037c02 */ /* 0x000fc60008000f00 */
[----:B------:R-:W-:Y:S02]  /*02f0*/  MOV R5, UR7 ;  /* 0x0000000700057c02 */ /* 0x000fe40008000f00 */
[----:B------:R-:W-:-:S05]  /*0300*/  MOV R2, UR4 ;  /* 0x0000000400027c02 */ /* 0x000fca0008000f00 */
[----:B------:R2:W-:Y:S04]  /*0310*/  STL [R1+0x34], R2 ;  /* 0x0000340201007387 */ /* 0x0005e80000100800 */
[----:B------:R2:W-:Y:S01]  /*0320*/  STL [R1+0x38], R5 ;  /* 0x0000380501007387 */ /* 0x0005e20000100800 */
[----:B------:R-:W-:Y:S05]  /*0330*/  @P0 BRA `(.L_x_2) ;  /* 0x0000000000480947 */ /* 0x000fea0003800000 */
[----:B------:R-:W1:Y:S01]  /*0340*/  S2UR UR8, SR_CgaCtaId ;  /* 0x00000000000879c3 */ /* 0x000e620000008800 */
[----:B------:R-:W-:Y:S01]  /*0350*/  UMOV UR4, 0x400 ;  /* 0x0000040000047882 */ /* 0x000fe20000000000 */
[----:B------:R-:W-:Y:S01]  /*0360*/  UMOV UR5, 0x1 ;  /* 0x0000000100057882 */ /* 0x000fe20000000000 */
[----:B------:R-:W-:Y:S01]  /*0370*/  UMOV UR6, 0x80 ;  /* 0x0000008000067882 */ /* 0x000fe20000000000 */
[----:B------:R-:W-:Y:S01]  /*0380*/  ELECT P0, URZ, PT ;  /* 0x00000000003f782f */ /* 0x000fe20003800000 */
[----:B------:R-:W-:-:S04]  /*0390*/  UIADD3 UR6, -UR6, 0x100000, URZ ;  /* 0x0010000006067890 */ /* 0x000fc8000fffe13f */
[----:B------:R-:W-:Y:S02]  /*03a0*/  USHF.L.U32 UR7, UR6, 0xb, URZ ;  /* 0x0000000b06077899 */ /* 0x000fe4000800063f */
[----:B------:R-:W-:Y:S02]  /*03b0*/  USHF.L.U32 UR6, UR6, 0x1, URZ ;  /* 0x0000000106067899 */ /* 0x000fe4000800063f */
[----:B-1----:R-:W-:Y:S02]  /*03c0*/  ULEA UR8, UR8, UR4, 0x18 ;  /* 0x0000000408087291 */ /* 0x002fe4000f8ec03f */
[----:B------:R-:W-:-:S04]  /*03d0*/  UIADD3 UR4, -UR5, 0x100000, URZ ;  /* 0x0010000005047890 */ /* 0x000fc8000fffe13f */
[----:B------:R-:W-:Y:S02]  /*03e0*/  USHF.L.U32 UR5, UR4, 0xb, URZ ;  /* 0x0000000b04057899 */ /* 0x000fe4000800063f */
[----:B------:R-:W-:Y:S01]  /*03f0*/  USHF.L.U32 UR4, UR4, 0x1, URZ ;  /* 0x0000000104047899 */ /* 0x000fe2000800063f */
[----:B------:R-:W1:Y:S11]  /*0400*/  FENCE.VIEW.ASYNC.S ;  /* 0x00000000000073c6 */ /* 0x000e760000000000 */
[----:B-1----:R1:W3:Y:S01]  /*0410*/  SYNCS.EXCH.64 URZ, [UR8+0x64450], UR4 ;  /* 0x06445004083f75b2 */ /* 0x0022e20008000100 */
[----:B------:R1:W4:Y:S01]  /*0420*/  SYNCS.EXCH.64 URZ, [UR8+0x64460], UR6 ;  /* 0x06446006083f75b2 */ /* 0x0003220008000100 */
[----:B------:R1:W1:Y:S01]  /*0430*/  SYNCS.EXCH.64 URZ, [UR8+0x64458], UR4 ;  /* 0x06445804083f75b2 */ /* 0x0002620008000100 */
[----:B------:R1:W1:Y:S01]  /*0440*/  SYNCS.EXCH.64 URZ, [UR8+0x64468], UR6 ;  /* 0x06446806083f75b2 */ /* 0x0002620008000100 */
[----:B------:R-:W-:Y:S01]  /*0450*/  NOP ;  /* 0x0000000000007918 */ /* 0x000fe20000000000 */
.L_x_2:
[----:B--2---:R-:W2:Y:S01]  /*0460*/  SHFL.IDX PT, R2, R0, RZ, 0x1f ;  /* 0x00001fff00027589 */ /* 0x004ea200000e0000 */
[----:B------:R-:W-:Y:S01]  /*0470*/  NOP ;  /* 0x0000000000007918 */ /* 0x000fe20000000000 */
[----:B--2---:R-:W-:-:S13]  /*0480*/  ISETP.NE.AND P0, PT, R2, RZ, PT ;  /* 0x000000ff0200720c */ /* 0x004fda0003f05270 */
[----:B------:R-:W-:Y:S05]  /*0490*/  @P0 BRA `(.L_x_3) ;  /* 0x0000000000600947 */ /* 0x000fea0003800000 */
[----:B-1----:R-:W1:Y:S01]  /*04a0*/  S2UR UR5, SR_CgaCtaId ;  /* 0x00000000000579c3 */ /* 0x002e620000008800 */
[----:B------:R-:W-:Y:S01]  /*04b0*/  UMOV UR4, 0x400 ;  /* 0x0000040000047882 */ /* 0x000fe20000000000 */
[----:B------:R-:W-:Y:S01]  /*04c0*/  UMOV UR6, 0x1 ;  /* 0x0000000100067882 */ /* 0x000fe20000000000 */
[----:B------:R-:W-:Y:S01]  /*04d0*/  UMOV UR9, 0x100 ;  /* 0x0000010000097882 */ /* 0x000fe20000000000 */
[----:B------:R-:W-:-:S04]  /*04e0*/  UIADD3 UR6, -UR6, 0x100000, URZ ;  /* 0x0010000006067890 */ /* 0x000fc8000fffe13f */
[----:B------:R-:W-:Y:S02]  /*04f0*/  USHF.L.U32 UR7, UR6, 0xb, URZ ;  /* 0x0000000b06077899 */ /* 0x000fe4000800063f */
[----:B------:R-:W-:Y:S01]  /*0500*/  USHF.L.U32 UR6, UR6, 0x1, URZ ;  /* 0x0000000106067899 */ /* 0x000fe2000800063f */
[----:B------:R-:W-:Y:S01]  /*0510*/  ELECT P0, URZ, PT ;  /* 0x00000000003f782f */ /* 0x000fe20003800000 */
[----:B-1----:R-:W-:Y:S02]  /*0520*/  ULEA UR8, UR5, UR4, 0x18 ;  /* 0x0000000405087291 */ /* 0x002fe4000f8ec03f */
[----:B------:R-:W-:-:S04]  /*0530*/  UIADD3 UR4, -UR9, 0x100000, URZ ;  /* 0x0010000009047890 */ /* 0x000fc8000fffe13f */
[----:B------:R-:W-:Y:S02]  /*0540*/  USHF.L.U32 UR5, UR4, 0xb, URZ ;  /* 0x0000000b04057899 */ /* 0x000fe4000800063f */
[----:B------:R-:W-:Y:S01]  /*0550*/  USHF.L.U32 UR4, UR4, 0x1, URZ ;  /* 0x0000000104047899 */ /* 0x000fe2000800063f */
[----:B------:R-:W1:Y:S03]  /*0560*/  FENCE.VIEW.ASYNC.S ;  /* 0x00000000000073c6 */ /* 0x000e660000000000 */
[----:B-1----:R2:W1:Y:S08]  /*0570*/  SYNCS.EXCH.64 URZ, [UR8+0x64400], UR6 ;  /* 0x06440006083f75b2 */ /* 0x0024700008000100 */
[----:B------:R2:W1:Y:S01]  /*0580*/  SYNCS.EXCH.64 URZ, [UR8+0x64428], UR4 ;  /* 0x06442804083f75b2 */ /* 0x0004620008000100 */
[----:B------:R2:W1:Y:S01]  /*0590*/  SYNCS.EXCH.64 URZ, [UR8+0x64408], UR6 ;  /* 0x06440806083f75b2 */ /* 0x0004620008000100 */
[----:B------:R2:W1:Y:S01]  /*05a0*/  SYNCS.EXCH.64 URZ, [UR8+0x64430], UR4 ;  /* 0x06443004083f75b2 */ /* 0x0004620008000100 */
[----:B------:R2:W1:Y:S01]  /*05b0*/  SYNCS.EXCH.64 URZ, [UR8+0x64410], UR6 ;  /* 0x06441006083f75b2 */ /* 0x0004620008000100 */
[----:B------:R2:W1:Y:S01]  /*05c0*/  SYNCS.EXCH.64 URZ, [UR8+0x64438], UR4 ;  /* 0x06443804083f75b2 */ /* 0x0004620008000100 */
[----:B------:R2:W1:Y:S01]  /*05d0*/  SYNCS.EXCH.64 URZ, [UR8+0x64418], UR6 ;  /* 0x06441806083f75b2 */ /* 0x0004620008000100 */
[----:B------:R2:W1:Y:S01]  /*05e0*/  SYNCS.EXCH.64 URZ, [UR8+0x64440], UR4 ;  /* 0x06444004083f75b2 */ /* 0x0004620008000100 */
[----:B------:R2:W1:Y:S01]  /*05f0*/  SYNCS.EXCH.64 URZ, [UR8+0x64420], UR6 ;  /* 0x06442006083f75b2 */ /* 0x0004620008000100 */
[----:B------:R2:W1:Y:S02]  /*0600*/  SYNCS.EXCH.64 URZ, [UR8+0x64448], UR4 ;  /* 0x06444804083f75b2 */ /* 0x0004640008000100 */
[----:B--2---:R-:W-:Y:S01]  /*0610*/  NOP ;  /* 0x0000000000007918 */ /* 0x004fe20000000000 */
.L_x_3:
[----:B------:R-:W2:Y:S01]  /*0620*/  SHFL.IDX PT, R2, R0, RZ, 0x1f ;  /* 0x00001fff00027589 */ /* 0x000ea200000e0000 */
        /* <DEDUP_REMOVED lines=19> */
[----:B------:R2:W1:Y:S02]  /*0760*/  SYNCS.EXCH.64 URZ, [UR8+0x64488], UR4 ;  /* 0x06448804083f75b2 */ /* 0x0004640008000100 */
[----:B--2---:R-:W-:Y:S01]  /*0770*/  NOP ;  /* 0x0000000000007918 */ /* 0x004fe20000000000 */
.L_x_4:
[----:B------:R-:W2:Y:S01]  /*0780*/  SHFL.IDX PT, R2, R0, RZ, 0x1f ;  /* 0x00001fff00027589 */ /* 0x000ea200000e0000 */
[----:B------:R-:W-:Y:S01]  /*0790*/  ELECT P0, URZ, PT ;  /* 0x00000000003f782f */ /* 0x000fe20003800000 */
[----:B------:R-:W-:Y:S01]  /*07a0*/  NOP ;  /* 0x0000000000007918 */ /* 0x000fe20000000000 */
[----:B-1----:R-:W-:Y:S02]  /*07b0*/  UMOV UR4, 0x80 ;  /* 0x0000008000047882 */ /* 0x002fe40000000000 */
[C---:B--2---:R-:W-:Y:S02]  /*07c0*/  ISETP.NE.OR P0, PT, R2.reuse, RZ, !P0 ;  /* 0x000000ff0200720c */ /* 0x044fe40004705670 */
[----:B------:R-:W-:-:S11]  /*07d0*/  ISETP.NE.AND P3, PT, R2, RZ, PT ;  /* 0x000000ff0200720c */ /* 0x000fd60003f65270 */
[----:B------:R-:W-:Y:S01]  /*07e0*/  VOTEU.ALL UP2, P0 ;  /* 0x00000000003f7886 */ /* 0x000fe20000040000 */
[----:B------:R-:W-:Y:S01]  /*07f0*/  VOTEU.ALL UP3, P0 ;  /* 0x00000000003f7886 */ /* 0x000fe20000060000 */
[----:B------:R-:W-:Y:S01]  /*0800*/  VOTEU.ALL UP4, P0 ;  /* 0x00000000003f7886 */ /* 0x000fe20000080000 */
[----:B------:R-:W-:Y:S02]  /*0810*/  VOTEU.ALL UP5, P0 ;  /* 0x00000000003f7886 */ /* 0x000fe400000a0000 */
[----:B------:R-:W1:Y:S01]  /*0820*/  @!UP2 S2UR UR7, SR_CgaCtaId ;  /* 0x000000000007a9c3 */ /* 0x000e620000008800 */
[----:B------:R-:W-:Y:S01]  /*0830*/  @!UP2 UMOV UR6, 0x400 ;  /* 0x000004000006a882 */ /* 0x000fe20000000000 */
[----:B------:R-:W-:-:S04]  /*0840*/  @!UP2 UIADD3 UR4, -UR4, 0x100000, URZ ;  /* 0x001000000404a890 */ /* 0x000fc8000fffe13f */
[----:B------:R-:W-:Y:S02]  /*0850*/  @!UP2 USHF.L.U32 UR5, UR4, 0xb, URZ ;  /* 0x0000000b0405a899 */ /* 0x000fe4000800063f */
[----:B------:R-:W-:Y:S02]  /*0860*/  @!UP2 USHF.L.U32 UR4, UR4, 0x1, URZ ;  /* 0x000000010404a899 */ /* 0x000fe4000800063f */
[----:B-1----:R-:W-:Y:S01]  /*0870*/  @!UP2 ULEA UR6, UR7, UR6, 0x18 ;  /* 0x000000060706a291 */ /* 0x002fe2000f8ec03f */
[----:B------:R-:W-:Y:S01]  /*0880*/  VOTEU.ALL UP2, P0 ;  /* 0x00000000003f7886 */ /* 0x000fe20000040000 */
[----:B------:R-:W1:Y:S10]  /*0890*/  FENCE.VIEW.ASYNC.S ;  /* 0x00000000000073c6 */ /* 0x000e740000000000 */
[----:B-1----:R1:W2:Y:S01]  /*08a0*/  @!UP2 SYNCS.EXCH.64 URZ, [UR6+0x64490], UR4 ;  /* 0x06449004063fa5b2 */ /* 0x0022a20008000100 */
[----:B------:R1:W1:Y:S01]  /*08b0*/  @!UP3 SYNCS.EXCH.64 URZ, [UR6+0x64498], UR4 ;  /* 0x06449804063fb5b2 */ /* 0x0002620008000100 */
[----:B------:R1:W1:Y:S01]  /*08c0*/  @!UP4 SYNCS.EXCH.64 URZ, [UR6+0x644a0], UR4 ;  /* 0x0644a004063fc5b2 */ /* 0x0002620008000100 */
[----:B------:R1:W1:Y:S01]  /*08d0*/  @!UP5 SYNCS.EXCH.64 URZ, [UR6+0x644a8], UR4 ;  /* 0x0644a804063fd5b2 */ /* 0x0002620008000100 */
[----:B------:R-:W-:Y:S01]  /*08e0*/  NOP ;  /* 0x0000000000007918 */ /* 0x000fe20000000000 */
[----:B------:R-:W-:Y:S05]  /*08f0*/  @P3 BRA `(.L_x_5) ;  /* 0x0000000000583947 */ /* 0x000fea0003800000 */
[----:B-1----:R-:W1:Y:S01]  /*0900*/  S2UR UR5, SR_CgaCtaId ;  /* 0x00000000000579c3 */ /* 0x002e620000008800 */
[----:B------:R-:W-:Y:S01]  /*0910*/  UMOV UR4, 0x400 ;  /* 0x0000040000047882 */ /* 0x000fe20000000000 */
[----:B------:R-:W-:Y:S01]  /*0920*/  UMOV UR6, 0x20 ;  /* 0x0000002000067882 */ /* 0x000fe20000000000 */
[----:B------:R-:W-:Y:S01]  /*0930*/  UMOV UR7, 0x80 ;  /* 0x0000008000077882 */ /* 0x000fe20000000000 */
[----:B------:R-:W-:Y:S01]  /*0940*/  ELECT P0, URZ, PT ;  /* 0x00000000003f782f */ /* 0x000fe20003800000 */
[----:B-1----:R-:W-:Y:S02]  /*0950*/  ULEA UR8, UR5, UR4, 0x18 ;  /* 0x0000000405087291 */ /* 0x002fe4000f8ec03f */
[----:B------:R-:W-:-:S04]  /*0960*/  UIADD3 UR4, -UR6, 0x100000, URZ ;  /* 0x0010000006047890 */ /* 0x000fc8000fffe13f */
[----:B------:R-:W-:Y:S02]  /*0970*/  USHF.L.U32 UR5, UR4, 0xb, URZ ;  /* 0x0000000b04057899 */ /* 0x000fe4000800063f */
[----:B------:R-:W-:Y:S02]  /*0980*/  USHF.L.U32 UR4, UR4, 0x1, URZ ;  /* 0x0000000104047899 */ /* 0x000fe4000800063f */
        /* <DEDUP_REMOVED lines=12> */
[----:B------:R-:W-:Y:S01]  /*0a50*/  NOP ;  /* 0x0000000000007918 */ /* 0x000fe20000000000 */
.L_x_5:
[----:B------:R-:W-:Y:S01]  /*0a60*/  VOTEU.ANY UP2, P2 ;  /* 0x00000000003f7886 */ /* 0x000fe20001040100 */
[----:B-1----:R-:W-:Y:S01]  /*0a70*/  R2UR UR8, R4 ;  /* 0x00000000040872ca */ /* 0x002fe200000e0000 */
[----:B------:R-:W-:Y:S01]  /*0a80*/  UMOV UR4, 0x40 ;  /* 0x0000004000047882 */ /* 0x000fe20000000000 */
[----:B------:R-:W-:Y:S01]  /*0a90*/  NOP ;  /* 0x0000000000007918 */ /* 0x000fe20000000000 */
[----:B------:R-:W-:Y:S01]  /*0aa0*/  ISETP.EQ.AND P0, PT, R3, 0x2, P1 ;  /* 0x000000020300780c */ /* 0x000fe20000f02270 */
[----:B------:R-:W1:Y:S01]  /*0ab0*/  @UP2 S2UR UR7, SR_CgaCtaId ;  /* 0x00000000000729c3 */ /* 0x000e620000008800 */
[----:B------:R-:W-:Y:S01]  /*0ac0*/  @UP2 UMOV UR6, 0x400 ;  /* 0x0000040000062882 */ /* 0x000fe20000000000 */
[----:B------:R-:W-:-:S04]  /*0ad0*/  @UP2 UIADD3 UR4, -UR4, 0x100000, URZ ;  /* 0x0010000004042890 */ /* 0x000fc8000fffe13f */
[----:B------:R-:W-:Y:S02]  /*0ae0*/  @UP2 USHF.L.U32 UR5, UR4, 0xb, URZ ;  /* 0x0000000b04052899 */ /* 0x000fe4000800063f */
[----:B------:R-:W-:Y:S01]  /*0af0*/  @UP2 USHF.L.U32 UR4, UR4, 0x1, URZ ;  /* 0x0000000104042899 */ /* 0x000fe2000800063f */
[----:B------:R-:W-:Y:S01]  /*0b00*/  ISETP.NE.AND P3, PT, RZ, UR8, PT ;  /* 0x00000008ff007c0c */ /* 0x000fe2000bf65270 */
[----:B-1----:R-:W-:Y:S01]  /*0b10*/  @UP2 ULEA UR6, UR7, UR6, 0x18 ;  /* 0x0000000607062291 */ /* 0x002fe2000f8ec03f */
[----:B------:R-:W-:Y:S01]  /*0b20*/  VOTEU.ANY UP2, P2 ;  /* 0x00000000003f7886 */ /* 0x000fe20001040100 */
[----:B------:R-:W-:Y:S01]  /*0b30*/  ISETP.EQ.AND P2, PT, R3, 0x1, P1 ;  /* 0x000000010300780c */ /* 0x000fe20000f42270 */
[----:B------:R-:W1:Y:S09]  /*0b40*/  FENCE.VIEW.ASYNC.S ;  /* 0x00000000000073c6 */ /* 0x000e720000000000 */
[----:B-1----:R1:W2:Y:S01]  /*0b50*/  @UP2 SYNCS.EXCH.64 URZ, [UR6+0x644b0], UR4 ;  /* 0x0644b004063f25b2 */ /* 0x0022a20008000100 */
[----:B------:R-:W-:Y:S01]  /*0b60*/  NOP ;  /* 0x0000000000007918 */ /* 0x000fe20000000000 */
[----:B--234-:R-:W-:Y:S06]  /*0b70*/  BAR.SYNC.DEFER_BLOCKING 0x0 ;  /* 0x0000000000007b1d */ /* 0x01cfec0000010000 */
[----:B------:R-:W-:Y:S05]  /*0b80*/  @!P3 BRA `(.L_x_6) ;  /* 0x000000e80078b947 */ /* 0x000fea0003800000 */
[----:B------:R-:W-:-:S06]  /*0b90*/  UISETP.GT.U32.AND UP0, UPT, UR10, 0x3, UPT ;  /* 0x000000030a00788c */ /* 0x000fcc000bf04070 */
[----:B------:R-:W-:-:S13]  /*0ba0*/  PLOP3.LUT P0, PT, PT, PT, UP0, 0x80, 0x0 ;  /* 0x000000000000781c */ /* 0x000fda0003f0f008 */
[----:B-1----:R-:W-:Y:S05]  /*0bb0*/  @P0 EXIT ;  /* 0x000000000000094d */ /* 0x002fea0003800000 */
.L_x_7:
[----:B------:R-:W-:-:S08]  /*0bc0*/  NOP ;  /* 0x0000000000007918 */ /* 0x000fd00000000000 */
[----:B------:R-:W1:Y:S02]  /*0bd0*/  USETMAXREG.TRY_ALLOC.CTAPOOL UP0, 0xf0 ;  /* 0x000000f0000079c8 */ /* 0x000e640008000600 */
[----:B-1----:R-:W-:-:S13]  /*0be0*/  PLOP3.LUT P0, PT, PT, PT, UP0, 0x80, 0x0 ;  /* 0x000000000000781c */ /* 0x002fda0003f0f008 */
[----:B------:R-:W-:Y:S05]  /*0bf0*/  @!P0 BRA `(.L_x_7) ;  /* 0xfffffffc00f08947 */ /* 0x000fea000383ffff */
[----:B------:R-:W2:Y:S01]  /*0c00*/  LDL R0, [R1+0x10] ;  /* 0x0000100001007983 */ /* 0x000ea20000100800 */
[----:B------:R-:W-:Y:S02]  /*0c10*/  ULDC UR4, c[0x0][0xa00] ;  /* 0x0002800000047ab9 */ /* 0x000fe40000000800 */
[----:B--2---:R-:W-:-:S13]  /*0c20*/  ISETP.GE.AND P0, PT, R0, UR4, PT ;  /* 0x0000000400007c0c */ /* 0x004fda000bf06270 */
[----:B------:R-:W-:Y:S05]  /*0c30*/  @P0 EXIT ;  /* 0x000000000000094d */ /* 0x000fea0003800000 */
[----:B------:R-:W2:Y:S01]  /*0c40*/  LDL R0, [R1+0x24] ;  /* 0x0000240001007983 */ /* 0x000ea20000100800 */
[----:B------:R-:W-:Y:S01]  /*0c50*/  UMOV UR5, URZ ;  /* 0x0000003f00057c82 */ /* 0x000fe20008000000 */
[----:B------:R-:W-:Y:S01]  /*0c60*/  UMOV UR37, URZ ;  /* 0x0000003f00257c82 */ /* 0x000fe20008000000 */
[----:B------:R-:W-:Y:S01]  /*0c70*/  UMOV UR39, URZ ;  /* 0x0000003f00277c82 */ /* 0x000fe20008000000 */
[----:B------:R-:W1:Y:S01]  /*0c80*/  S2R R2, SR_TID.X ;  /* 0x0000000000027919 */ /* 0x000e620000002100 */
[----:B--2---:R-:W-:Y:S02]  /*0c90*/  R2UR UR4, R0 ;  /* 0x00000000000472ca */ /* 0x004fe400000e0000 */
[----:B-1----:R-:W-:-:S04]  /*0ca0*/  SHF.R.S32.HI R0, RZ, 0x1f, R2 ;  /* 0x0000001fff007819 */ /* 0x002fc80000011402 */
[----:B------:R-:W-:-:S04]  /*0cb0*/  LEA.HI R0, R0, R2, RZ, 0x7 ;  /* 0x0000000200007211 */ /* 0x000fc800078f38ff */
[----:B------:R-:W-:-:S03]  /*0cc0*/  LOP3.LUT R0, R0, 0xffffff80, RZ, 0xc0, !PT ;  /* 0xffffff8000007812 */ /* 0x000fc600078ec0ff */
[----:B------:R-:W-:Y:S01]  /*0cd0*/  UISETP.NE.AND UP0, UPT, UR4, 0x1, UPT ;  /* 0x000000010400788c */ /* 0x000fe2000bf05270 */
[----:B------:R-:W-:-:S03]  /*0ce0*/  IADD3 R0, -R0, R2, RZ ;  /* 0x0000000200007210 */ /* 0x000fc60007ffe1ff */
[----:B------:R-:W-:Y:S01]  /*0cf0*/  USEL UR4, URZ, 0x1, UP0 ;  /* 0x000000013f047887 */ /* 0x000fe20008000000 */
[----:B------:R-:W-:-:S04]  /*0d00*/  SHF.R.S32.HI R3, RZ, 0x1f, R0 ;  /* 0x0000001fff037819 */ /* 0x000fc80000011400 */
[----:B------:R-:W-:-:S04]  /*0d10*/  LEA.HI R2, R3, R0, RZ, 0x2 ;  /* 0x0000000003027211 */ /* 0x000fc800078f10ff */
[--C-:B------:R-:W-:Y:S02]  /*0d20*/  SHF.R.S32.HI R4, RZ, 0x2, R2.reuse ;  /* 0x00000002ff047819 */ /* 0x100fe40000011402 */
[----:B------:R-:W-:-:S04]  /*0d30*/  SHF.R.S32.HI R5, RZ, 0x1f, R2 ;  /* 0x0000001fff057819 */ /* 0x000fc80000011402 */
[----:B------:R-:W-:-:S04]  /*0d40*/  LEA.HI R5, R5, R4, RZ, 0x3 ;  /* 0x0000000405057211 */ /* 0x000fc800078f18ff */
[----:B------:R-:W-:Y:S02]  /*0d50*/  LOP3.LUT R7, R5, 0xfffffff8, RZ, 0xc0, !PT ;  /* 0xfffffff805077812 */ /* 0x000fe400078ec0ff */
[----:B------:R-:W-:Y:S02]  /*0d60*/  LEA.HI R5, R3, R0, RZ, 0x5 ;  /* 0x0000000003057211 */ /* 0x000fe400078f28ff */
[----:B------:R-:W-:Y:S02]  /*0d70*/  IADD3 R4, R4, -R7, RZ ;  /* 0x8000000704047210 */ /* 0x000fe40007ffe0ff */
[----:B------:R-:W-:Y:S02]  /*0d80*/  SHF.R.S32.HI R5, RZ, 0x5, R5 ;  /* 0x00000005ff057819 */ /* 0x000fe40000011405 */
[----:B------:R-:W-:-:S03]  /*0d90*/  LOP3.LUT R3, R2, 0x7ffffffc, RZ, 0xc0, !PT ;  /* 0x7ffffffc02037812 */ /* 0x000fc600078ec0ff */
[----:B------:R-:W-:Y:S01]  /*0da0*/  IMAD R2, R5, 0x10, R4 ;  /* 0x0000001005027824 */ /* 0x000fe200078e0204 */
[----:B------:R-:W-:Y:S02]  /*0db0*/  IADD3 R3, R0, -R3, RZ ;  /* 0x8000000300037210 */ /* 0x000fe40007ffe0ff */
[----:B------:R-:W-:Y:S01]  /*0dc0*/  MOV R0, UR4 ;  /* 0x0000000400007c02 */ /* 0x000fe20008000f00 */
[----:B------:R-:W-:Y:S01]  /*0dd0*/  UMOV UR4, URZ ;  /* 0x0000003f00047c82 */ /* 0x000fe20008000000 */
[----:B------:R1:W-:Y:S01]  /*0de0*/  STL [R1+0xc], R2 ;  /* 0x00000c0201007387 */ /* 0x0003e20000100800 */
[----:B------:R-:W-:-:S03]  /*0df0*/  MOV R4, UR5 ;  /* 0x0000000500047c02 */ /* 0x000fc60008000f00 */
[----:B------:R2:W-:Y:S04]  /*0e00*/  STL [R1+0x28], R0 ;  /* 0x0000280001007387 */ /* 0x0005e80000100800 */
[----:B------:R3:W-:Y:S01]  /*0e10*/  STL [R1+0x14], R4 ;  /* 0x0000140401007387 */ /* 0x0007e20000100800 */
[----:B-1----:R-:W-:Y:S02]  /*0e20*/  SHF.L.U32 R2, R3, 0x1, RZ ;  /* 0x0000000103027819 */ /* 0x002fe400000006ff */
[----:B--2---:R-:W-:-:S03]  /*0e30*/  MOV R0, UR4 ;  /* 0x0000000400007c02 */ /* 0x004fc60008000f00 */
[----:B------:R3:W-:Y:S04]  /*0e40*/  STL [R1+0x8], R2 ;  /* 0x0000080201007387 */ /* 0x0007e80000100800 */
[----:B------:R3:W-:Y:S02]  /*0e50*/  STL [R1+0x18], R0 ;  /* 0x0000180001007387 */ /* 0x0007e40000100800 */
.L_x_87:
[----:B--23--:R-:W2:Y:S01]  /*0e60*/  LDL R2, [R1+0x10] ;  /* 0x0000100001027983 */ /* 0x00cea20000100800 */
[----:B------:R-:W-:Y:S01]  /*0e70*/  ULDC UR7, c[0x0][0xa04] ;  /* 0x0002810000077ab9 */ /* 0x000fe20000000800 */
[----:B------:R-:W-:Y:S02]  /*0e80*/  ULDC UR4, c[0x0][0xa10] ;  /* 0x0002840000047ab9 */ /* 0x000fe40000000800 */
[----:B------:R-:W3:Y:S01]  /*0e90*/  LDL R0, [R1+0x24] ;  /* 0x0000240001007983 */ /* 0x000ee20000100800 */
[----:B------:R-:W-:Y:S02]  /*0ea0*/  UISETP.NE.AND UP0, UPT, UR7, 0x1, UPT ;  /* 0x000000010700788c */ /* 0x000fe4000bf05270 */
[----:B------:R-:W-:Y:S01]  /*0eb0*/  UISETP.NE.AND UP1, UPT, UR4, 0x1, UPT ;  /* 0x000000010400788c */ /* 0x000fe2000bf25270 */
[----:B------:R-:W-:-:S08]  /*0ec0*/  ULDC UR36, c[0x0][0xa1c] ;  /* 0x0002870000247ab9 */ /* 0x000fd00000000800 */
[----:B------:R-:W-:Y:S01]  /*0ed0*/  @UP0 ULDC.64 UR8, c[0x0][0xa08] ;  /* 0x0002820000080ab9 */ /* 0x000fe20000000a00 */
[C---:B--2---:R-:W-:Y:S02]  /*0ee0*/  R2UR UR6, R2.reuse ;  /* 0x00000000020672ca */ /* 0x044fe400000e0000 */
[----:B------:R-:W-:Y:S02]  /*0ef0*/  R2UR UR10, R2 ;  /* 0x00000000020a72ca */ /* 0x000fe400000e0000 */
[----:B---3--:R-:W-:-:S09]  /*0f00*/  R2UR UR13, R0 ;  /* 0x00000000000d72ca */ /* 0x008fd200000e0000 */
[----:B------:R-:W-:Y:S02]  /*0f10*/  UIMAD.WIDE.U32 UR4, UR6, UR8, URZ ;  /* 0x00000008060472a5 */ /* 0x000fe4000f8e003f */
[----:B------:R-:W-:Y:S01]  /*0f20*/  UMOV UR12, UR6 ;  /* 0x00000006000c7c82 */ /* 0x000fe20008000000 */
[----:B------:R-:W-:Y:S01]  /*0f30*/  @UP1 ULDC UR6, c[0x0][0xa18] ;  /* 0x0002860000061ab9 */ /* 0x000fe20000000800 */
[----:B------:R-:W-:Y:S02]  /*0f40*/  @UP0 USHF.R.U32.HI UR12, URZ, UR9, UR5 ;  /* 0x000000093f0c0299 */ /* 0x000fe40008011605 */
[----:B------:R-:W-:Y:S01]  /*0f50*/  UISETP.NE.AND UP0, UPT, UR36, 0x1, UPT ;  /* 0x000000012400788c */ /* 0x000fe2000bf05270 */
[----:B------:R-:W-:Y:S01]  /*0f60*/  @UP1 ULDC UR4, c[0x0][0xa14] ;  /* 0x0002850000041ab9 */ /* 0x000fe20000000800 */
[----:B------:R-:W-:Y:S02]  /*0f70*/  UISETP.NE.AND UP2, UPT, UR13, 0x1, UPT ;  /* 0x000000010d00788c */ /* 0x000fe4000bf45270 */
[----:B------:R-:W-:Y:S01]  /*0f80*/  MOV R3, UR12 ;  /* 0x0000000c00037c02 */ /* 0x000fe20008000f00 */
[----:B------:R-:W-:-:S02]  /*0f90*/  UIMAD.WIDE.U32 UR4, UR12, UR4, URZ ;  /* 0x000000040c0472a5 */ /* 0x000fc4000f8e003f */
[----:B------:R-:W-:Y:S02]  /*0fa0*/  UMOV UR11, UR12 ;  /* 0x0000000c000b7c82 */ /* 0x000fe40008000000 */
[----:B------:R-:W-:Y:S01]  /*0fb0*/  @UP1 USHF.R.U32.HI UR11, URZ, UR6, UR5 ;  /* 0x000000063f0b1299 */ /* 0x000fe20008011605 */
[----:B------:R1:W-:Y:S01]  /*0fc0*/  STL [R1+0x20], R3 ;  /* 0x0000200301007387 */ /* 0x0003e20000100800 */
[----:B------:R-:W-:Y:S01]  /*0fd0*/  @UP0 ULDC.64 UR8, c[0x0][0xa20] ;  /* 0x0002880000080ab9 */ /* 0x000fe20000000a00 */
[----:B------:R-:W-:Y:S01]  /*0fe0*/  PLOP3.LUT P0, PT, PT, PT, UP2, 0x80, 0x0 ;  /* 0x000000000000781c */ /* 0x000fe20003f0f028 */
[----:B------:R-:W-:Y:S02]  /*0ff0*/  UIMAD.WIDE.U32 UR4, UR11, UR8, URZ ;  /* 0x000000080b0472a5 */ /* 0x000fe4000f8e003f */
[----:B------:R-:W-:Y:S01]  /*1000*/  MOV R2, UR11 ;  /* 0x0000000b00027c02 */ /* 0x000fe20008000f00 */
[----:B------:R-:W-:Y:S01]  /*1010*/  UMOV UR6, UR11 ;  /* 0x0000000b00067c82 */ /* 0x000fe20008000000 */
[----:B------:R-:W-:-:S02]  /*1020*/  @UP0 USHF.R.U32.HI UR6, URZ, UR9, UR5 ;  /* 0x000000093f060299 */ /* 0x000fc40008011605 */
[----:B------:R-:W-:Y:S01]  /*1030*/  UIADD3 UR4, -UR12, URZ, URZ ;  /* 0x0000003f0c047290 */ /* 0x000fe2000fffe13f */
[----:B------:R1:W-:Y:S01]  /*1040*/  STL [R1+0x1c], R2 ;  /* 0x00001c0201007387 */ /* 0x0003e20000100800 */
[----:B------:R-:W-:Y:S02]  /*1050*/  UIADD3 UR5, -UR6, URZ, URZ ;  /* 0x0000003f06057290 */ /* 0x000fe4000fffe13f */
[----:B------:R-:W-:Y:S02]  /*1060*/  UIMAD UR7, UR7, UR4, UR10 ;  /* 0x00000004070772a4 */ /* 0x000fe4000f8e020a */
[----:B------:R-:W-:Y:S01]  /*1070*/  UIMAD UR36, UR36, UR5, UR11 ;  /* 0x00000005242472a4 */ /* 0x000fe2000f8e020b */
[----:B-----5:R-:W-:Y:S11]  /*1080*/  @!P0 BRA `(.L_x_8) ;  /* 0x0000000000d48947 */ /* 0x020ff60003800000 */
[----:B------:R-:W-:-:S13]  /*1090*/  R2UR UR4, R0 ;  /* 0x00000000000472ca */ /* 0x000fda00000e0000 */
[----:B------:R-:W-:-:S06]  /*10a0*/  UISETP.NE.AND UP0, UPT, UR4, 0x2, UPT ;  /* 0x000000020400788c */ /* 0x000fcc000bf05270 */
[----:B------:R-:W-:-:S13]  /*10b0*/  PLOP3.LUT P1, PT, PT, PT, UP0, 0x80, 0x0 ;  /* 0x000000000000781c */ /* 0x000fda0003f2f008 */
[----:B------:R-:W-:Y:S05]  /*10c0*/  @!P1 BRA `(.L_x_9) ;  /* 0x00000000008c9947 */ /* 0x000fea0003800000 */
[----:B------:R-:W-:-:S13]  /*10d0*/  R2UR UR4, R0 ;  /* 0x00000000000472ca */ /* 0x000fda00000e0000 */
[----:B------:R-:W-:-:S06]  /*10e0*/  UISETP.NE.AND UP0, UPT, UR4, 0x3, UPT ;  /* 0x000000030400788c */ /* 0x000fcc000bf05270 */
[----:B------:R-:W-:-:S13]  /*10f0*/  PLOP3.LUT P1, PT, PT, PT, UP0, 0x80, 0x0 ;  /* 0x000000000000781c */ /* 0x000fda0003f2f008 */
[----:B------:R-:W-:Y:S05]  /*1100*/  @!P1 BRA `(.L_x_10) ;  /* 0x0000000000489947 */ /* 0x000fea0003800000 */
[----:B------:R-:W-:-:S13]  /*1110*/  R2UR UR4, R0 ;  /* 0x00000000000472ca */ /* 0x000fda00000e0000 */
[----:B------:R-:W-:-:S06]  /*1120*/  UISETP.NE.AND UP0, UPT, UR4, 0x4, UPT ;  /* 0x000000040400788c */ /* 0x000fcc000bf05270 */
[----:B------:R-:W-:-:S13]  /*1130*/  PLOP3.LUT P1, PT, PT, PT, UP0, 0x80, 0x0 ;  /* 0x000000000000781c */ /* 0x000fda0003f2f008 */
[----:B------:R-:W-:Y:S05]  /*1140*/  @P1 BRA `(.L_x_11) ;  /* 0x0000000000d41947 */ /* 0x000fea0003800000 */
[----:B-1----:R-:W2:Y:S04]  /*1150*/  LDL.LU R3, [R1+0x14] ;  /* 0x0000140001037983 */ /* 0x002ea80000300800 */
[----:B------:R-:W3:Y:S01]  /*1160*/  LDL.LU R2, [R1+0x18] ;  /* 0x0000180001027983 */ /* 0x000ee20000300800 */
[----:B--2---:R-:W-:Y:S02]  /*1170*/  R2UR UR6, R3 ;  /* 0x00000000030672ca */ /* 0x004fe400000e0000 */
[----:B---3--:R-:W-:-:S11]  /*1180*/  R2UR UR5, R2 ;  /* 0x00000000020572ca */ /* 0x008fd600000e0000 */
[----:B------:R-:W-:Y:S02]  /*1190*/  UIADD3 UR4, UR6, -0x1, URZ ;  /* 0xffffffff06047890 */ /* 0x000fe4000fffe03f */
[----:B------:R-:W-:Y:S02]  /*11a0*/  ULOP3.LUT UR6, UR6, 0x1, URZ, 0xc, !UPT ;  /* 0x0000000106067892 */ /* 0x000fe4000f8e0c3f */
[----:B------:R-:W-:-:S04]  /*11b0*/  ULOP3.LUT UR4, UR4, 0x2, URZ, 0xc0, !UPT ;  /* 0x0000000204047892 */ /* 0x000fc8000f8ec03f */
[----:B------:R-:W-:Y:S01]  /*11c0*/  USHF.R.U32.HI UR4, URZ, 0x1, UR4 ;  /* 0x000000013f047899 */ /* 0x000fe20008011604 */
[----:B------:R-:W-:-:S03]  /*11d0*/  MOV R2, UR6 ;  /* 0x0000000600027c02 */ /* 0x000fc60008000f00 */
[----:B------:R-:W-:Y:S02]  /*11e0*/  ULOP3.LUT UR5, UR5, UR4, URZ, 0x3c, !UPT ;  /* 0x0000000405057292 */ /* 0x000fe4000f8e3c3f */
[----:B------:R2:W-:Y:S04]  /*11f0*/  STL [R1+0x14], R2 ;  /* 0x0000140201007387 */ /* 0x0005e80000100800 */
[----:B------:R-:W-:-:S05]  /*1200*/  MOV R3, UR5 ;  /* 0x0000000500037c02 */ /* 0x000fca0008000f00 */
[----:B------:R2:W-:Y:S01]  /*1210*/  STL [R1+0x18], R3 ;  /* 0x0000180301007387 */ /* 0x0005e20000100800 */
[----:B------:R-:W-:Y:S05]  /*1220*/  BRA `(.L_x_11) ;  /* 0x00000000009c7947 */ /* 0x000fea0003800000 */
.L_x_10:
[----:B-1----:R-:W2:Y:S04]  /*1230*/  LDL.LU R2, [R1+0x18] ;  /* 0x0000180001027983 */ /* 0x002ea80000300800 */
[----:B------:R-:W3:Y:S01]  /*1240*/  LDL.LU R3, [R1+0x14] ;  /* 0x0000140001037983 */ /* 0x000ee20000300800 */
[----:B--2---:R-:W-:Y:S02]  /*1250*/  R2UR UR5, R2 ;  /* 0x00000000020572ca */ /* 0x004fe400000e0000 */
[----:B---3--:R-:W-:-:S13]  /*1260*/  R2UR UR6, R3 ;  /* 0x00000000030672ca */ /* 0x008fda00000e0000 */
[----:B------:R-:W-:Y:S02]  /*1270*/  ULOP3.LUT UP0, URZ, UR6, 0x2, URZ, 0xc0, !UPT ;  /* 0x00000002063f7892 */ /* 0x000fe4000f80c03f */
[----:B------:R-:W-:Y:S02]  /*1280*/  ULOP3.LUT UR6, UR6, 0x1, URZ, 0xc0, !UPT ;  /* 0x0000000106067892 */ /* 0x000fe4000f8ec03f */
[----:B------:R-:W-:-:S04]  /*1290*/  USEL UR4, URZ, 0x1, UP0 ;  /* 0x000000013f047887 */ /* 0x000fc80008000000 */
[----:B------:R-:W-:Y:S01]  /*12a0*/  ULOP3.LUT UR5, UR5, UR4, URZ, 0x3c, !UPT ;  /* 0x0000000405057292 */ /* 0x000fe2000f8e3c3f */
[----:B------:R-:W-:-:S05]  /*12b0*/  IMAD.U32 R2, RZ, RZ, UR6 ;  /* 0x00000006ff027e24 */ /* 0x000fca000f8e00ff */
[----:B------:R-:W-:Y:S01]  /*12c0*/  MOV R3, UR5 ;  /* 0x0000000500037c02 */ /* 0x000fe20008000f00 */
[----:B------:R3:W-:Y:S04]  /*12d0*/  STL [R1+0x14], R2 ;  /* 0x0000140201007387 */ /* 0x0007e80000100800 */
[----:B------:R3:W-:Y:S01]  /*12e0*/  STL [R1+0x18], R3 ;  /* 0x0000180301007387 */ /* 0x0007e20000100800 */
[----:B------:R-:W-:Y:S05]  /*12f0*/  BRA `(.L_x_11) ;  /* 0x0000000000687947 */ /* 0x000fea0003800000 */
.L_x_9:
[----:B-1----:R-:W2:Y:S04]  /*1300*/  LDL.LU R2, [R1+0x18] ;  /* 0x0000180001027983 */ /* 0x002ea80000300800 */
[----:B------:R-:W3:Y:S01]  /*1310*/  LDL.LU R3, [R1+0x14] ;  /* 0x0000140001037983 */ /* 0x000ee20000300800 */
[----:B--2---:R-:W-:Y:S02]  /*1320*/  R2UR UR5, R2 ;  /* 0x00000000020572ca */ /* 0x004fe400000e0000 */
[----:B---3--:R-:W-:-:S13]  /*1330*/  R2UR UR6, R3 ;  /* 0x00000000030672ca */ /* 0x008fda00000e0000 */
[----:B------:R-:W-:Y:S02]  /*1340*/  UIADD3 UR4, UR6, 0x1, URZ ;  /* 0x0000000106047890 */ /* 0x000fe4000fffe03f */
[----:B------:R-:W-:Y:S02]  /*1350*/  ULOP3.LUT UR6, UR6, 0x1, URZ, 0xc, !UPT ;  /* 0x0000000106067892 */ /* 0x000fe4000f8e0c3f */
[----:B------:R-:W-:-:S04]  /*1360*/  UISETP.GT.U32.AND UP0, UPT, UR4, 0x1, UPT ;  /* 0x000000010400788c */ /* 0x000fc8000bf04070 */
[----:B------:R-:W-:Y:S01]  /*1370*/  USEL UR4, URZ, 0x1, !UP0 ;  /* 0x000000013f047887 */ /* 0x000fe2000c000000 */
[----:B------:R-:W-:-:S03]  /*1380*/  MOV R2, UR6 ;  /* 0x0000000600027c02 */ /* 0x000fc60008000f00 */
[----:B------:R-:W-:Y:S02]  /*1390*/  ULOP3.LUT UR5, UR5, UR4, URZ, 0x3c, !UPT ;  /* 0x0000000405057292 */ /* 0x000fe4000f8e3c3f */
[----:B------:R4:W-:Y:S04]  /*13a0*/  STL [R1+0x14], R2 ;  /* 0x0000140201007387 */ /* 0x0009e80000100800 */
[----:B------:R-:W-:-:S05]  /*13b0*/  MOV R3, UR5 ;  /* 0x0000000500037c02 */ /* 0x000fca0008000f00 */
[----:B------:R4:W-:Y:S01]  /*13c0*/  STL [R1+0x18], R3 ;  /* 0x0000180301007387 */ /* 0x0009e20000100800 */
[----:B------:R-:W-:Y:S05]  /*13d0*/  BRA `(.L_x_11) ;  /* 0x0000000000307947 */ /* 0x000fea0003800000 */
.L_x_8:
[----:B-1----:R-:W2:Y:S04]  /*13e0*/  LDL.LU R2, [R1+0x18] ;  /* 0x0000180001027983 */ /* 0x002ea80000300800 */
[----:B------:R-:W3:Y:S01]  /*13f0*/  LDL.LU R3, [R1+0x14] ;  /* 0x0000140001037983 */ /* 0x000ee20000300800 */
[----:B--2---:R-:W-:Y:S02]  /*1400*/  R2UR UR5, R2 ;  /* 0x00000000020572ca */ /* 0x004fe400000e0000 */
[----:B---3--:R-:W-:-:S13]  /*1410*/  R2UR UR6, R3 ;  /* 0x00000000030672ca */ /* 0x008fda00000e0000 */
[----:B------:R-:W-:Y:S02]  /*1420*/  UISETP.GT.U32.AND UP0, UPT, UR6, 0x1, UPT ;  /* 0x000000010600788c */ /* 0x000fe4000bf04070 */
[----:B------:R-:W-:Y:S02]  /*1430*/  ULOP3.LUT UR6, UR6, 0x1, URZ, 0xc0, !UPT ;  /* 0x0000000106067892 */ /* 0x000fe4000f8ec03f */
[----:B------:R-:W-:-:S04]  /*1440*/  USEL UR4, URZ, 0x1, !UP0 ;  /* 0x000000013f047887 */ /* 0x000fc8000c000000 */
[----:B------:R-:W-:Y:S01]  /*1450*/  ULOP3.LUT UR5, UR5, UR4, URZ, 0x3c, !UPT ;  /* 0x0000000405057292 */ /* 0x000fe2000f8e3c3f */
[----:B------:R-:W-:-:S05]  /*1460*/  MOV R2, UR6 ;  /* 0x0000000600027c02 */ /* 0x000fca0008000f00 */
[----:B------:R-:W-:Y:S01]  /*1470*/  MOV R3, UR5 ;  /* 0x0000000500037c02 */ /* 0x000fe20008000f00 */
[----:B------:R1:W-:Y:S04]  /*1480*/  STL [R1+0x14], R2 ;  /* 0x0000140201007387 */ /* 0x0003e80000100800 */
[----:B------:R1:W-:Y:S02]  /*1490*/  STL [R1+0x18], R3 ;  /* 0x0000180301007387 */ /* 0x0003e40000100800 */
.L_x_11:
        /* <DEDUP_REMOVED lines=9> */
[----:B------:R-:W-:Y:S01]  /*1530*/  R2UR UR4, R0 ;  /* 0x00000000000472ca */ /* 0x000fe200000e0000 */
[----:B------:R-:W-:-:S12]  /*1540*/  UMOV UR61, UR7 ;  /* 0x00000007003d7c82 */ /* 0x000fd80008000000 */
[----:B------:R-:W-:-:S06]  /*1550*/  UISETP.NE.AND UP0, UPT, UR4, 0x4, UPT ;  /* 0x000000040400788c */ /* 0x000fcc000bf05270 */
[----:B------:R-:W-:-:S13]  /*1560*/  PLOP3.LUT P0, PT, PT, PT, UP0, 0x80, 0x0 ;  /* 0x000000000000781c */ /* 0x000fda0003f0f008 */
[----:B------:R-:W-:Y:S05]  /*1570*/  @P0 BRA `(.L_x_15) ;  /* 0x00000000001c0947 */ /* 0x000fea0003800000 */
[----:B------:R-:W-:Y:S01]  /*1580*/  ULEA UR61, UR7, 0x3, 0x1 ;  /* 0x00000003073d7891 */ /* 0x000fe2000f8e083f */
[----:B------:R-:W-:Y:S11]  /*1590*/  BRA `(.L_x_15) ;  /* 0x0000000000147947 */ /* 0x000ff60003800000 */
.L_x_14:
[----:B------:R-:W-:Y:S01]  /*15a0*/  ULEA UR61, UR7, 0x2, 0x1 ;  /* 0x00000002073d7891 */ /* 0x000fe2000f8e083f */
[----:B------:R-:W-:Y:S11]  /*15b0*/  BRA `(.L_x_15) ;  /* 0x00000000000c7947 */ /* 0x000ff60003800000 */
.L_x_13:
[----:B------:R-:W-:Y:S01]  /*15c0*/  ULEA UR61, UR7, 0x1, 0x1 ;  /* 0x00000001073d7891 */ /* 0x000fe2000f8e083f */
[----:B------:R-:W-:Y:S11]  /*15d0*/  BRA `(.L_x_15) ;  /* 0x0000000000047947 */ /* 0x000ff60003800000 */
.L_x_12:
[----:B------:R-:W-:-:S12]  /*15e0*/  USHF.L.U32 UR61, UR7, 0x1, URZ ;  /* 0x00000001073d7899 */ /* 0x000fd8000800063f */
.L_x_15:
[----:B------:R-:W5:Y:S01]  /*15f0*/  LDL R0, [R1+0x34] ;  /* 0x0000340001007983 */ /* 0x000f620000100800 */
[----:B------:R-:W-:Y:S01]  /*1600*/  ULDC UR4, c[0x0][0x28c] ;  /* 0x0000a30000047ab9 */ /* 0x000fe20000000800 */
[----:B------:R-:W-:Y:S02]  /*1610*/  ULEA UR6, UR7, 0xff, 0x7 ;  /* 0x000000ff07067891 */ /* 0x000fe4000f8e383f */
[----:B------:R-:W-:Y:S02]  /*1620*/  UIADD3 UR4, UR4, 0x7f, URZ ;  /* 0x0000007f04047890 */ /* 0x000fe4000fffe03f */
[----:B------:R-:W-:Y:S02]  /*1630*/  USHF.R.S32.HI UR7, URZ, 0x1f, UR6 ;  /* 0x0000001f3f077899 */ /* 0x000fe40008011406 */
[----:B------:R-:W-:Y:S02]  /*1640*/  USHF.R.S32.HI UR5, URZ, 0x1f, UR4 ;  /* 0x0000001f3f057899 */ /* 0x000fe40008011404 */
[----:B------:R-:W-:-:S02]  /*1650*/  ULEA.HI UR7, UR7, UR6, URZ, 0x7 ;  /* 0x0000000607077291 */ /* 0x000fc4000f8f383f */
[----:B------:R-:W-:Y:S02]  /*1660*/  ULEA.HI UR5, UR5, UR4, URZ, 0x7 ;  /* 0x0000000405057291 */ /* 0x000fe4000f8f383f */
[----:B------:R-:W-:Y:S02]  /*1670*/  USHF.R.S32.HI UR7, URZ, 0x7, UR7 ;  /* 0x000000073f077899 */ /* 0x000fe40008011407 */
[----:B------:R-:W-:-:S04]  /*1680*/  USHF.R.S32.HI UR5, URZ, 0x7, UR5 ;  /* 0x000000073f057899 */ /* 0x000fc80008011405 */
[----:B------:R-:W-:-:S04]  /*1690*/  UISETP.LT.AND UP1, UPT, UR5, UR7, UPT ;  /* 0x000000070500728c */ /* 0x000fc8000bf21270 */
[----:B------:R-:W-:Y:S01]  /*16a0*/  USEL UR53, UR5, UR7, UP1 ;  /* 0x0000000705357287 */ /* 0x000fe20008800000 */
[----:B-----5:R-:W-:-:S13]  /*16b0*/  R2UR UR8, R0 ;  /* 0x00000000000872ca */ /* 0x020fda00000e0000 */
[----:B------:R-:W-:-:S04]  /*16c0*/  ULOP3.LUT UR4, UR8, 0x1, URZ, 0xfc, !UPT ;  /* 0x0000000108047892 */ /* 0x000fc8000f8efc3f */
[----:B------:R-:W-:-:S06]  /*16d0*/  UISETP.NE.AND UP0, UPT, UR4, 0x3, UPT ;  /* 0x000000030400788c */ /* 0x000fcc000bf05270 */
[----:B------:R-:W-:-:S13]  /*16e0*/  PLOP3.LUT P0, PT, PT, PT, UP0, 0x80, 0x0 ;  /* 0x000000000000781c */ /* 0x000fda0003f0f008 */
[----:B------:R-:W-:Y:S05]  /*16f0*/  @!P0 BRA `(.L_x_16) ;  /* 0x0000000000048947 */ /* 0x000fea0003800000 */
[----:B------:R-:W-:Y:S01]  /*1700*/  BPT.TRAP 0x1 ;  /* 0x000000040000795c */ /* 0x000fe20000300000 */
.L_x_16:
[----:B-1234-:R-:W2:Y:S04]  /*1710*/  LDL R3, [R1+0x14] ;  /* 0x0000140001037983 */ /* 0x01eea80000100800 */
[----:B------:R-:W3:Y:S04]  /*1720*/  LDL R2, [R1+0x18] ;  /* 0x0000180001027983 */ /* 0x000ee80000100800 */
[----:B------:R-:W4:Y:S01]  /*1730*/  LDL R0, [R1+0x38] ;  /* 0x0000380001007983 */ /* 0x000f220000100800 */
[----:B------:R-:W1:Y:S01]  /*1740*/  S2UR UR4, SR_CgaCtaId ;  /* 0x00000000000479c3 */ /* 0x000e620000008800 */
[----:B------:R-:W-:-:S02]  /*1750*/  UMOV UR38, 0x400 ;  /* 0x0000040000267882 */ /* 0x000fc40000000000 */
[----:B-1----:R-:W-:Y:S01]  /*1760*/  ULEA UR38, UR4, UR38, 0x18 ;  /* 0x0000002604267291 */ /* 0x002fe2000f8ec03f */
[----:B--2---:R-:W-:Y:S02]  /*1770*/  R2UR UR7, R3 ;  /* 0x00000000030772ca */ /* 0x004fe400000e0000 */
[----:B---3--:R-:W-:Y:S02]  /*1780*/  R2UR UR6, R2 ;  /* 0x00000000020672ca */ /* 0x008fe400000e0000 */
[----:B----4-:R-:W-:-:S09]  /*1790*/  R2UR UR5, R0 ;  /* 0x00000000000572ca */ /* 0x010fd200000e0000 */
[----:B------:R-:W-:Y:S02]  /*17a0*/  ULEA UR4, UR7, UR38, 0x3 ;  /* 0x0000002607047291 */ /* 0x000fe4000f8e183f */
[----:B------:R-:W-:-:S04]  /*17b0*/  MOV R0, UR6 ;  /* 0x0000000600007c02 */ /* 0x000fc80008000f00 */
[----:B------:R-:W-:Y:S01]  /*17c0*/  SHF.L.U32 R0, R0, 0x1f, RZ ;  /* 0x0000001f00007819 */ /* 0x000fe200000006ff */
[----:B------:R-:W-:-:S03]  /*17d0*/  ULOP3.LUT UR5, UR5, 0x1, URZ, 0xfc, !UPT ;  /* 0x0000000105057892 */ /* 0x000fc6000f8efc3f */
[----:B------:R-:W1:Y:S01]  /*17e0*/  SYNCS.PHASECHK.TRANS64.TRYWAIT P1, [UR4+0x64450], R0 ;  /* 0x06445000ff0075a7 */ /* 0x000e620008020144 */
[----:B------:R-:W-:-:S06]  /*17f0*/  UISETP.NE.AND UP0, UPT, UR5, 0x3, UPT ;  /* 0x000000030500788c */ /* 0x000fcc000bf05270 */
[----:B------:R-:W-:Y:S01]  /*1800*/  PLOP3.LUT P0, PT, PT, PT, UP0, 0x80, 0x0 ;  /* 0x000000000000781c */ /* 0x000fe20003f0f008 */
[----:B-1----:R-:W-:-:S12]  /*1810*/  @!P1 BRA `(.L_x_17) ;  /* 0x000000f800fc9947 */ /* 0x002fd80003800000 */
.L_x_134:
[----:B------:R-:W-:Y:S05]  /*1820*/  @!P0 BRA `(.L_x_18) ;  /* 0x0000000000048947 */ /* 0x000fea0003800000 */
[----:B------:R-:W-:Y:S01]  /*1830*/  BPT.TRAP 0x1 ;  /* 0x000000040000795c */ /* 0x000fe20000300000 */
.L_x_18:
[----:B-1----:R-:W2:Y:S04]  /*1840*/  LDL R0, [R1+0x24] ;  /* 0x0000240001007983 */ /* 0x002ea80000100800 */
[----:B------:R-:W3:Y:S01]  /*1850*/  LDL R2, [R1+0x28] ;  /* 0x0000280001027983 */ /* 0x000ee20000100800 */
[----:B------:R-:W-:Y:S02]  /*1860*/  ULEA UR52, UR37, UR38, 0x3 ;  /* 0x0000002625347291 */ /* 0x000fe4000f8e183f */
[----:B------:R-:W-:Y:S01]  /*1870*/  UIADD3 UR6, UR38, 0x64490, URZ ;  /* 0x0006449026067890 */ /* 0x000fe2000fffe03f */
[----:B--2---:R-:W-:Y:S02]  /*1880*/  R2UR UR4, R0 ;  /* 0x00000000000472ca */ /* 0x004fe400000e0000 */
[----:B------:R-:W-:-:S04]  /*1890*/  MOV R0, UR39 ;  /* 0x0000002700007c02 */ /* 0x000fc80008000f00 */
[----:B------:R-:W-:-:S04]  /*18a0*/  SHF.L.U32 R0, R0, 0x1f, RZ ;  /* 0x0000001f00007819 */ /* 0x000fc800000006ff */
[----:B------:R-:W1:Y:S03]  /*18b0*/  SYNCS.PHASECHK.TRANS64.TRYWAIT P1, [UR52+0x64400], R0 ;  /* 0x06440000ff0075a7 */ /* 0x000e660008020174 */
[----:B------:R-:W-:Y:S02]  /*18c0*/  ULEA UR54, UR4, 0xfffffff8, 0x3 ;  /* 0xfffffff804367891 */ /* 0x000fe4000f8e183f */
[----:B------:R-:W-:-:S06]  /*18d0*/  ULEA UR4, UR4, UR6, 0x3 ;  /* 0x0000000604047291 */ /* 0x000fcc000f8e183f */
[----:B------:R-:W-:Y:S02]  /*18e0*/  MOV R3, UR4 ;  /* 0x0000000400037c02 */ /* 0x000fe40008000f00 */
[----:B---3--:R-:W-:-:S03]  /*18f0*/  R2UR UR5, R2 ;  /* 0x00000000020572ca */ /* 0x008fc600000e0000 */
[----:B------:R2:W-:Y:S01]  /*1900*/  STL [R1+0x2c], R3 ;  /* 0x00002c0301007387 */ /* 0x0005e20000100800 */
[----:B------:R-:W-:-:S09]  /*1910*/  ULOP3.LUT UR54, UR54, 0x8, URZ, 0xc, !UPT ;  /* 0x0000000836367892 */ /* 0x000fd2000f8e0c3f */
[----:B------:R-:W-:-:S04]  /*1920*/  MOV R2, UR5 ;  /* 0x0000000500027c02 */ /* 0x000fc80008000f00 */
[----:B------:R-:W-:Y:S01]  /*1930*/  SHF.L.U32 R2, R2, 0x1f, RZ ;  /* 0x0000001f02027819 */ /* 0x000fe200000006ff */
[----:B-12---:R-:W-:Y:S06]  /*1940*/  @!P1 BRA `(.L_x_19) ;  /* 0x000000f800c89947 */ /* 0x006fec0003800000 */
.L_x_135:
[----:B-1----:R-:W2:Y:S02]  /*1950*/  LDL R3, [R1+0x2c] ;  /* 0x00002c0001037983 */ /* 0x002ea40000100800 */
[----:B--2---:R-:W-:-:S13]  /*1960*/  R2UR UR4, R3 ;  /* 0x00000000030472ca */ /* 0x004fda00000e0000 */
[----:B------:R-:W1:Y:S02]  /*1970*/  SYNCS.PHASECHK.TRANS64.TRYWAIT P1, [UR4+-0x8], R2 ;  /* 0xfffff802ff0075a7 */ /* 0x000e640008020144 */
[----:B-1----:R-:W-:Y:S05]  /*1980*/  @!P1 BRA `(.L_x_20) ;  /* 0x000000f800d09947 */ /* 0x002fea0003800000 */
.L_x_136:
[----:B------:R-:W2:Y:S01]  /*1990*/  LDL R0, [R1+0x14] ;  /* 0x0000140001007983 */ /* 0x000ea20000100800 */
[----:B------:R-:W-:Y:S01]  /*19a0*/  UIADD3 UR5, UR38, 0x10000, URZ ;  /* 0x0001000026057890 */ /* 0x000fe2000fffe03f */
[----:B------:R-:W-:Y:S01]  /*19b0*/  P2R R15, PR, RZ, 0x1 ;  /* 0x00000001ff0f7803 */ /* 0x000fe20000000000 */
[----:B------:R-:W-:Y:S01]  /*19c0*/  USHF.R.U32.HI UR4, URZ, 0x4, UR38 ;  /* 0x000000043f047899 */ /* 0x000fe20008011626 */
[----:B-1----:R-:W3:Y:S01]  /*19d0*/  LDL R2, [R1+0xc] ;  /* 0x00000c0001027983 */ /* 0x002ee20000100800 */
[----:B------:R-:W-:Y:S02]  /*19e0*/  USHF.R.U32.HI UR5, URZ, 0x4, UR5 ;  /* 0x000000043f057899 */ /* 0x000fe40008011605 */
[----:B------:R-:W-:Y:S01]  /*19f0*/  ULOP3.LUT UR4, UR4, 0x3fff, URZ, 0xc0, !UPT ;  /* 0x00003fff04047892 */ /* 0x000fe2000f8ec03f */
[----:B------:R-:W4:Y:S01]  /*1a00*/  LDL R16, [R1+0x8] ;  /* 0x0000080001107983 */ /* 0x000f220000100800 */
[----:B------:R-:W-:Y:S02]  /*1a10*/  ULOP3.LUT UR7, UR5, 0x3fff, URZ, 0xc0, !UPT ;  /* 0x00003fff05077892 */ /* 0x000fe4000f8ec03f */
[----:B------:R-:W-:-:S02]  /*1a20*/  ULOP3.LUT UR4, UR4, 0x10000, URZ, 0xfc, !UPT ;  /* 0x0001000004047892 */ /* 0x000fc4000f8efc3f */
[----:B------:R-:W-:Y:S01]  /*1a30*/  ULOP3.LUT UR60, UR7, 0x10000, URZ, 0xfc, !UPT ;  /* 0x00010000073c7892 */ /* 0x000fe2000f8efc3f */
[----:B------:R-:W-:Y:S01]  /*1a40*/  WARPGROUP.ARRIVE ;  /* 0x00000000000079c5 */ /* 0x000fe20000000000 */
[----:B------:R-:W-:Y:S01]  /*1a50*/  UMOV UR9, 0x40000040 ;  /* 0x4000004000097882 */ /* 0x000fe20000000000 */
[----:B------:R-:W-:Y:S01]  /*1a60*/  UMOV UR11, 0x40000040 ;  /* 0x40000040000b7882 */ /* 0x000fe20000000000 */
[----:B------:R-:W-:Y:S01]  /*1a70*/  IMAD.U32 R5, RZ, RZ, UR9 ;  /* 0x00000009ff057e24 */ /* 0x000fe2000f8e00ff */
[----:B------:R-:W-:Y:S01]  /*1a80*/  UMOV UR13, 0x40000040 ;  /* 0x40000040000d7882 */ /* 0x000fe20000000000 */
[----:B------:R-:W-:Y:S01]  /*1a90*/  UMOV UR15, 0x40000040 ;  /* 0x40000040000f7882 */ /* 0x000fe20000000000 */
[----:B------:R-:W-:Y:S02]  /*1aa0*/  MOV R237, UR13 ;  /* 0x0000000d00ed7c02 */ /* 0x000fe40008000f00 */
[----:B--2---:R-:W-:-:S13]  /*1ab0*/  R2UR UR8, R0 ;  /* 0x00000000000872ca */ /* 0x004fda00000e0000 */
[----:B------:R-:W-:Y:S02]  /*1ac0*/  ULEA UR5, UR8, UR4, 0xb ;  /* 0x0000000408057291 */ /* 0x000fe4000f8e583f */
[----:B------:R-:W-:-:S05]  /*1ad0*/  ULEA UR4, UR37, UR60, 0xc ;  /* 0x0000003c25047291 */ /* 0x000fca000f8e603f */
[----:B------:R-:W-:Y:S02]  /*1ae0*/  UMOV UR8, UR5 ;  /* 0x0000000500087c82 */ /* 0x000fe40008000000 */
[----:B------:R-:W-:Y:S01]  /*1af0*/  UMOV UR10, UR4 ;  /* 0x00000004000a7c82 */ /* 0x000fe20008000000 */
[----:B------:R-:W-:Y:S01]  /*1b00*/  MOV R4, UR8 ;  /* 0x0000000800047c02 */ /* 0x000fe20008000f00 */
[----:B------:R-:W-:Y:S01]  /*1b10*/  HGMMA.64x128x16.F32.BF16 R24, gdesc[UR8], RZ, !UPT, gsb0 ;  /* 0x01e00000081879f0 */ /* 0x000fe2000c0018ff */
[----:B------:R-:W-:Y:S02]  /*1b20*/  UIADD3 UR8, UR5, 0x2, URZ ;  /* 0x0000000205087890 */ /* 0x000fe4000fffe03f */
[----:B------:R-:W-:-:S05]  /*1b30*/  UIADD3 UR9, UR4, 0x2, URZ ;  /* 0x0000000204097890 */ /* 0x000fca000fffe03f */
[----:B------:R-:W-:Y:S02]  /*1b40*/  UMOV UR12, UR8 ;  /* 0x00000008000c7c82 */ /* 0x000fe40008000000 */
[----:B------:R-:W-:Y:S01]  /*1b50*/  UMOV UR14, UR9 ;  /* 0x00000009000e7c82 */ /* 0x000fe20008000000 */
[----:B------:R-:W-:Y:S02]  /*1b60*/  UIADD3 UR8, UR5, 0x4, URZ ;  /* 0x0000000405087890 */ /* 0x000fe4000fffe03f */
[----:B------:R-:W-:Y:S01]  /*1b70*/  UIADD3 UR9, UR4, 0x4, URZ ;  /* 0x0000000404097890 */ /* 0x000fe2000fffe03f */
[----:B------:R-:W-:Y:S01]  /*1b80*/  MOV R236, UR12 ;  /* 0x0000000c00ec7c02 */ /* 0x000fe20008000f00 */
[----:B------:R-:W-:Y:S02]  /*1b90*/  WARPGROUP.DEPBAR.LE gsb0, 0x0 ;  /* 0x00008000000079c5 */ /* 0x000fe40000010000 */
[----:B------:R-:W-:-:S06]  /*1ba0*/  WARPGROUP.ARRIVE ;  /* 0x00000000000079c5 */ /* 0x000fcc0000000000 */
[----:B------:R-:W-:Y:S01]  /*1bb0*/  HGMMA.64x128x16.F32.BF16 R24, gdesc[UR12], R24, gsb0 ;  /* 0x01e000000c1879f0 */ /* 0x000fe20008001818 */
[----:B------:R-:W-:Y:S01]  /*1bc0*/  UMOV UR12, UR8 ;  /* 0x00000008000c7c82 */ /* 0x000fe20008000000 */
[----:B------:R-:W-:Y:S01]  /*1bd0*/  UMOV UR13, 0x40000040 ;  /* 0x40000040000d7882 */ /* 0x000fe20000000000 */
[----:B------:R-:W-:Y:S01]  /*1be0*/  UMOV UR14, UR9 ;  /* 0x00000009000e7c82 */ /* 0x000fe20008000000 */
[----:B------:R-:W-:Y:S01]  /*1bf0*/  UMOV UR15, 0x40000040 ;  /* 0x40000040000f7882 */ /* 0x000fe20000000000 */
[----:B------:R-:W-:Y:S02]  /*1c00*/  UIADD3 UR8, UR5, 0x6, URZ ;  /* 0x0000000605087890 */ /* 0x000fe4000fffe03f */
[----:B------:R-:W-:Y:S01]  /*1c10*/  UIADD3 UR9, UR4, 0x6, URZ ;  /* 0x0000000604097890 */ /* 0x000fe2000fffe03f */
[----:B------:R-:W-:Y:S02]  /*1c20*/  MOV R8, UR12 ;  /* 0x0000000c00087c02 */ /* 0x000fe40008000f00 */
[----:B------:R-:W-:Y:S01]  /*1c30*/  MOV R9, UR13 ;  /* 0x0000000d00097c02 */ /* 0x000fe20008000f00 */
[----:B------:R-:W-:-:S02]  /*1c40*/  WARPGROUP.DEPBAR.LE gsb0, 0x0 ;  /* 0x00008000000079c5 */ /* 0x000fc40000010000 */
        /* <DEDUP_REMOVED lines=19> */
[----:B------:R-:W-:Y:S01]  /*1d80*/  UMOV UR9, 0x40000040 ;  /* 0x4000004000097882 */ /* 0x000fe20000000000 */
[----:B------:R-:W-:Y:S01]  /*1d90*/  UMOV UR11, 0x40000040 ;  /* 0x40000040000b7882 */ /* 0x000fe20000000000 */
[----:B------:R-:W-:-:S02]  /*1da0*/  WARPGROUP.DEPBAR.LE gsb0, 0x0 ;  /* 0x00008000000079c5 */ /* 0x000fc40000010000 */
[----:B------:R-:W-:-:S06]  /*1db0*/  WARPGROUP.ARRIVE ;  /* 0x00000000000079c5 */ /* 0x000fcc0000000000 */
[----:B------:R-:W-:Y:S01]  /*1dc0*/  HGMMA.64x128x16.F32.BF16 R24, gdesc[UR12], R24, gsb0 ;  /* 0x01e000000c1879f0 */ /* 0x000fe20008001818 */
[----:B------:R1:W-:Y:S01]  /*1dd0*/  STL.64 [R1], R4 ;  /* 0x0000000401007387 */ /* 0x0003e20000100a00 */
[----:B------:R-:W-:Y:S01]  /*1de0*/  UIADD3 UR14, UR4, 0x404, URZ ;  /* 0x00000404040e7890 */ /* 0x000fe2000fffe03f */
[----:B------:R-:W-:Y:S01]  /*1df0*/  UMOV UR15, 0x40000040 ;  /* 0x40000040000f7882 */ /* 0x000fe20000000000 */
[----:B-1----:R-:W-:Y:S01]  /*1e00*/  MOV R4, UR12 ;  /* 0x0000000c00047c02 */ /* 0x002fe20008000f00 */
[----:B------:R-:W-:Y:S01]  /*1e10*/  UIADD3 UR12, UR5, 0x204, URZ ;  /* 0x00000204050c7890 */ /* 0x000fe2000fffe03f */
[----:B------:R-:W-:Y:S01]  /*1e20*/  MOV R5, UR13 ;  /* 0x0000000d00057c02 */ /* 0x000fe20008000f00 */
[----:B------:R-:W-:Y:S02]  /*1e30*/  WARPGROUP.DEPBAR.LE gsb0, 0x0 ;  /* 0x00008000000079c5 */ /* 0x000fe40000010000 */
[----:B------:R-:W-:-:S06]  /*1e40*/  WARPGROUP.ARRIVE ;  /* 0x00000000000079c5 */ /* 0x000fcc0000000000 */
[----:B------:R-:W-:Y:S01]  /*1e50*/  HGMMA.64x128x16.F32.BF16 R24, gdesc[UR8], R24, gsb0 ;  /* 0x01e00000081879f0 */ /* 0x000fe20008001818 */
[----:B------:R-:W-:Y:S01]  /*1e60*/  UMOV UR13, 0x40000040 ;  /* 0x40000040000d7882 */ /* 0x000fe20000000000 */
[----:B------:R-:W-:Y:S02]  /*1e70*/  UIADD3 UR16, UR5, 0x206, URZ ;  /* 0x0000020605107890 */ /* 0x000fe4000fffe03f */
[----:B------:R-:W-:Y:S01]  /*1e80*/  UIADD3 UR18, UR4, 0x406, URZ ;  /* 0x0000040604127890 */ /* 0x000fe2000fffe03f */
[----:B------:R-:W-:Y:S01]  /*1e90*/  UMOV UR17, 0x40000040 ;  /* 0x4000004000117882 */ /* 0x000fe20000000000 */
[----:B------:R-:W-:Y:S01]  /*1ea0*/  UMOV UR19, 0x40000040 ;  /* 0x4000004000137882 */ /* 0x000fe20000000000 */
[----:B------:R-:W-:Y:S02]  /*1eb0*/  WARPGROUP.DEPBAR.LE gsb0, 0x0 ;  /* 0x00008000000079c5 */ /* 0x000fe40000010000 */
[----:B------:R-:W-:-:S06]  /*1ec0*/  WARPGROUP.ARRIVE ;  /* 0x00000000000079c5 */ /* 0x000fcc0000000000 */
[----:B------:R-:W-:Y:S01]  /*1ed0*/  HGMMA.64x128x16.F32.BF16 R24, gdesc[UR12], R24, gsb0 ;  /* 0x01e000000c1879f0 */ /* 0x000fe20008001818 */
        /* <DEDUP_REMOVED lines=53> */
[----:B------:R-:W-:Y:S01]  /*2230*/  MOV R0, UR61 ;  /* 0x0000003d00007c02 */ /* 0x000fe20008000f00 */
[C---:B----4-:R-:W-:Y:S01]  /*2240*/  VIADD R3, R16.reuse, 0x8 ;  /* 0x0000000810037836 */ /* 0x050fe20000000000 */
[----:B------:R-:W-:Y:S01]  /*2250*/  IADD3 R11, R16, 0x9, RZ ;  /* 0x00000009100b7810 */ /* 0x000fe20007ffe0ff */
[----:B------:R-:W-:Y:S01]  /*2260*/  ULDC UR4, c[0x0][0x604] ;  /* 0x0001810000047ab9 */ /* 0x000fe20000000800 */
[----:B------:R-:W-:-:S02]  /*2270*/  WARPGROUP.DEPBAR.LE gsb0, 0x0 ;  /* 0x00008000000079c5 */ /* 0x000fc40000010000 */
[----:B------:R-:W-:-:S06]  /*2280*/  WARPGROUP.ARRIVE ;  /* 0x00000000000079c5 */ /* 0x000fcc0000000000 */
[----:B------:R-:W-:Y:S01]  /*2290*/  HGMMA.64x128x16.F32.BF16 R24, gdesc[UR48], R24, gsb0 ;  /* 0x01e00000301879f0 */ /* 0x000fe20008001818 */
[----:B---3--:R-:W-:-:S04]  /*22a0*/  LEA R0, R0, R2, 0x6 ;  /* 0x0000000200007211 */ /* 0x008fc800078e30ff */
[----:B------:R-:W-:-:S04]  /*22b0*/  IADD3 R2, R0, 0x8, RZ ;  /* 0x0000000800027810 */ /* 0x000fc80007ffe0ff */
[-C--:B------:R-:W-:Y:S02]  /*22c0*/  ISETP.GT.AND P2, PT, R2, R16.reuse, PT ;  /* 0x000000100200720c */ /* 0x080fe40003f44270 */
[----:B------:R-:W-:Y:S02]  /*22d0*/  ISETP.GE.AND P3, PT, R0, R3, PT ;  /* 0x000000030000720c */ /* 0x000fe40003f66270 */
[----:B------:R-:W-:Y:S02]  /*22e0*/  ISETP.GE.AND P1, PT, R2, R16, PT ;  /* 0x000000100200720c */ /* 0x000fe40003f26270 */
[----:B------:R-:W-:Y:S02]  /*22f0*/  IADD3 R3, R16, 0x10, RZ ;  /* 0x0000001010037810 */ /* 0x000fe40007ffe0ff */
[----:B------:R-:W-:Y:S01]  /*2300*/  ISETP.GE.AND P4, PT, R0, R11, PT ;  /* 0x0000000b0000720c */ /* 0x000fe20003f86270 */
[----:B------:R-:W-:Y:S02]  /*2310*/  WARPGROUP.DEPBAR.LE gsb0, 0x0 ;  /* 0x00008000000079c5 */ /* 0x000fe40000010000 */
[----:B------:R-:W-:-:S06]  /*2320*/  WARPGROUP.ARRIVE ;  /* 0x00000000000079c5 */ /* 0x000fcc0000000000 */
[----:B------:R-:W-:Y:S01]  /*2330*/  HGMMA.64x128x16.F32.BF16 R24, gdesc[UR56], R24, gsb0 ;  /* 0x01e00000381879f0 */ /* 0x000fe20008001818 */
[----:B------:R-:W-:Y:S02]  /*2340*/  IADD3 R11, R16, 0x19, RZ ;  /* 0x00000019100b7810 */ /* 0x000fe40007ffe0ff */
[----:B------:R-:W-:Y:S02]  /*2350*/  ISETP.GE.AND P6, PT, R0, R3, PT ;  /* 0x000000030000720c */ /* 0x000fe40003fc6270 */
[C---:B------:R-:W-:Y:S02]  /*2360*/  IADD3 R3, R16.reuse, 0x18, RZ ;  /* 0x0000001810037810 */ /* 0x040fe40007ffe0ff */
[----:B------:R-:W-:-:S04]  /*2370*/  IADD3 R13, R16, 0x11, RZ ;  /* 0x00000011100d7810 */ /* 0x000fc80007ffe0ff */
[C---:B------:R-:W-:Y:S01]  /*2380*/  ISETP.GE.AND P5, PT, R0.reuse, R13, PT ;  /* 0x0000000d0000720c */ /* 0x040fe20003fa6270 */
[----:B------:R-:W-:Y:S02]  /*2390*/  WARPGROUP.DEPBAR.LE gsb0, 0x0 ;  /* 0x00008000000079c5 */ /* 0x000fe40000010000 */
[----:B------:R-:W-:Y:S02]  /*23a0*/  FSEL R27, R27, -INF , P2 ;  /* 0xff8000001b1b7808 */ /* 0x000fe40001000000 */
[-C--:B------:R-:W-:Y:S02]  /*23b0*/  ISETP.GT.AND P2, PT, R0, R16.reuse, PT ;  /* 0x000000100000720c */ /* 0x080fe40003f44270 */
[----:B------:R-:W-:Y:S02]  /*23c0*/  FSEL R26, R26, -INF , P1 ;  /* 0xff8000001a1a7808 */ /* 0x000fe40000800000 */
[----:B------:R-:W-:Y:S02]  /*23d0*/  ISETP.GE.AND P1, PT, R0, R16, PT ;  /* 0x000000100000720c */ /* 0x000fe40003f26270 */
[----:B------:R-:W-:-:S02]  /*23e0*/  FSEL R25, R25, -INF , P2 ;  /* 0xff80000019197808 */ /* 0x000fc40001000000 */
[----:B------:R-:W-:Y:S02]  /*23f0*/  FSEL R31, R31, -INF , P2 ;  /* 0xff8000001f1f7808 */ /* 0x000fe40001000000 */
[----:B------:R-:W-:Y:S02]  /*2400*/  ISETP.GE.AND P2, PT, R0, R11, PT ;  /* 0x0000000b0000720c */ /* 0x000fe40003f46270 */
[----:B------:R-:W-:Y:S02]  /*2410*/  IADD3 R11, R16, 0x21, RZ ;  /* 0x00000021100b7810 */ /* 0x000fe40007ffe0ff */
[----:B------:R-:W-:Y:S02]  /*2420*/  FSEL R24, R24, -INF , P1 ;  /* 0xff80000018187808 */ /* 0x000fe40000800000 */
[----:B------:R-:W-:Y:S02]  /*2430*/  FSEL R30, R30, -INF , P1 ;  /* 0xff8000001e1e7808 */ /* 0x000fe40000800000 */
[----:B------:R-:W-:-:S02]  /*2440*/  ISETP.GE.AND P1, PT, R0, R3, PT ;  /* 0x000000030000720c */ /* 0x000fc40003f26270 */
[----:B------:R-:W-:Y:S02]  /*2450*/  IADD3 R3, R16, 0x20, RZ ;  /* 0x0000002010037810 */ /* 0x000fe40007ffe0ff */
[----:B------:R-:W-:Y:S02]  /*2460*/  FSEL R29, R29, -INF , P4 ;  /* 0xff8000001d1d7808 */ /* 0x000fe40002000000 */
[----:B------:R-:W-:Y:S02]  /*2470*/  FSEL R35, R35, -INF , P4 ;  /* 0xff80000023237808 */ /* 0x000fe40002000000 */
[----:B------:R-:W-:Y:S02]  /*2480*/  ISETP.GE.AND P4, PT, R0, R11, PT ;  /* 0x0000000b0000720c */ /* 0x000fe40003f86270 */
[----:B------:R-:W-:Y:S02]  /*2490*/  IADD3 R11, R16, 0x29, RZ ;  /* 0x00000029100b7810 */ /* 0x000fe40007ffe0ff */
[----:B------:R-:W-:-:S02]  /*24a0*/  FSEL R28, R28, -INF , P3 ;  /* 0xff8000001c1c7808 */ /* 0x000fc40001800000 */
[----:B------:R-:W-:Y:S02]  /*24b0*/  FSEL R34, R34, -INF , P3 ;  /* 0xff80000022227808 */ /* 0x000fe40001800000 */
[----:B------:R-:W-:Y:S01]  /*24c0*/  ISETP.GE.AND P3, PT, R0, R3, PT ;  /* 0x000000030000720c */ /* 0x000fe20003f66270 */
[----:B------:R-:W-:Y:S01]  /*24d0*/  VIADD R3, R16, 0x28 ;  /* 0x0000002810037836 */ /* 0x000fe20000000000 */
[----:B------:R-:W-:Y:S02]  /*24e0*/  FSEL R33, R33, -INF , P5 ;  /* 0xff80000021217808 */ /* 0x000fe40002800000 */
[----:B------:R-:W-:Y:S02]  /*24f0*/  FSEL R39, R39, -INF , P5 ;  /* 0xff80000027277808 */ /* 0x000fe40002800000 */
[----:B------:R-:W-:Y:S02]  /*2500*/  ISETP.GE.AND P5, PT, R0, R11, PT ;  /* 0x0000000b0000720c */ /* 0x000fe40003fa6270 */
[----:B------:R-:W-:-:S02]  /*2510*/  FMNMX R11, R24, R25, !PT ;  /* 0x00000019180b7209 */ /* 0x000fc40007800000 */
[----:B------:R-:W-:Y:S02]  /*2520*/  FSEL R32, R32, -INF , P6 ;  /* 0xff80000020207808 */ /* 0x000fe40003000000 */
[----:B------:R-:W-:Y:S02]  /*2530*/  FSEL R38, R38, -INF , P6 ;  /* 0xff80000026267808 */ /* 0x000fe40003000000 */
[----:B------:R-:W-:Y:S02]  /*2540*/  ISETP.GE.AND P6, PT, R0, R3, PT ;  /* 0x000000030000720c */ /* 0x000fe40003fc6270 */
[----:B------:R-:W-:Y:S02]  /*2550*/  IADD3 R3, R16, 0x30, RZ ;  /* 0x0000003010037810 */ /* 0x000fe40007ffe0ff */
[----:B------:R-:W-:Y:S02]  /*2560*/  FMNMX R2, R28, R11, !PT ;  /* 0x0000000b1c027209 */ /* 0x000fe40007800000 */
[----:B------:R-:W-:-:S02]  /*2570*/  FSEL R36, R36, -INF , P1 ;  /* 0xff80000024247808 */ /* 0x000fc40000800000 */
[----:B------:R-:W-:Y:S02]  /*2580*/  FSEL R42, R42, -INF , P1 ;  /* 0xff8000002a2a7808 */ /* 0x000fe40000800000 */
[----:B------:R-:W-:Y:S02]  /*2590*/  ISETP.GE.AND P1, PT, R0, R3, PT ;  /* 0x000000030000720c */ /* 0x000fe40003f26270 */
[----:B------:R-:W-:Y:S02]  /*25a0*/  FMNMX R11, R29, R2, !PT ;  /* 0x000000021d0b7209 */ /* 0x000fe40007800000 */
[----:B------:R-:W-:Y:S02]  /*25b0*/  IADD3 R3, R16, 0x31, RZ ;  /* 0x0000003110037810 */ /* 0x000fe40007ffe0ff */
[----:B------:R-:W-:Y:S02]  /*25c0*/  FSEL R37, R37, -INF , P2 ;  /* 0xff80000025257808 */ /* 0x000fe40001000000 */
[----:B------:R-:W-:-:S02]  /*25d0*/  FSEL R43, R43, -INF , P2 ;  /* 0xff8000002b2b7808 */ /* 0x000fc40001000000 */
[----:B------:R-:W-:Y:S02]  /*25e0*/  FMNMX R2, R32, R11, !PT ;  /* 0x0000000b20027209 */ /* 0x000fe40007800000 */
[----:B------:R-:W-:Y:S02]  /*25f0*/  ISETP.GE.AND P2, PT, R0, R3, PT ;  /* 0x000000030000720c */ /* 0x000fe40003f46270 */
[----:B------:R-:W-:Y:S02]  /*2600*/  IADD3 R3, R16, 0x38, RZ ;  /* 0x0000003810037810 */ /* 0x000fe40007ffe0ff */
[----:B------:R-:W-:Y:S02]  /*2610*/  FMNMX R11, R33, R2, !PT ;  /* 0x00000002210b7209 */ /* 0x000fe40007800000 */
[----:B------:R-:W-:Y:S02]  /*2620*/  FSEL R40, R40, -INF , P3 ;  /* 0xff80000028287808 */ /* 0x000fe40001800000 */
[----:B------:R-:W-:-:S02]  /*2630*/  FSEL R46, R46, -INF , P3 ;  /* 0xff8000002e2e7808 */ /* 0x000fc40001800000 */
[----:B------:R-:W-:Y:S02]  /*2640*/  ISETP.GE.AND P3, PT, R0, R3, PT ;  /* 0x000000030000720c */ /* 0x000fe40003f66270 */
[----:B------:R-:W-:Y:S02]  /*2650*/  IADD3 R3, R16, 0x39, RZ ;  /* 0x0000003910037810 */ /* 0x000fe40007ffe0ff */
[----:B------:R-:W-:Y:S02]  /*2660*/  FMNMX R2, R36, R11, !PT ;  /* 0x0000000b24027209 */ /* 0x000fe40007800000 */
[----:B------:R-:W-:Y:S02]  /*2670*/  FSEL R41, R41, -INF , P4 ;  /* 0xff80000029297808 */ /* 0x000fe40002000000 */
[----:B------:R-:W-:Y:S02]  /*2680*/  FSEL R47, R47, -INF , P4 ;  /* 0xff8000002f2f7808 */ /* 0x000fe40002000000 */
[----:B------:R-:W-:-:S02]  /*2690*/  ISETP.GE.AND P4, PT, R0, R3, PT ;  /* 0x000000030000720c */ /* 0x000fc40003f86270 */
[----:B------:R-:W-:Y:S02]  /*26a0*/  IADD3 R3, R16, 0x40, RZ ;  /* 0x0000004010037810 */ /* 0x000fe40007ffe0ff */
[----:B------:R-:W-:Y:S02]  /*26b0*/  FMNMX R11, R37, R2, !PT ;  /* 0x00000002250b7209 */ /* 0x000fe40007800000 */
[----:B------:R-:W-:Y:S02]  /*26c0*/  FSEL R44, R44, -INF , P6 ;  /* 0xff8000002c2c7808 */ /* 0x000fe40003000000 */
[----:B------:R-:W-:Y:S02]  /*26d0*/  FSEL R50, R50, -INF , P6 ;  /* 0xff80000032327808 */ /* 0x000fe40003000000 */
[----:B------:R-:W-:Y:S02]  /*26e0*/  ISETP.GE.AND P6, PT, R0, R3, PT ;  /* 0x000000030000720c */ /* 0x000fe40003fc6270 */
[----:B------:R-:W-:-:S02]  /*26f0*/  FMNMX R2, R40, R11, !PT ;  /* 0x0000000b28027209 */ /* 0x000fc40007800000 */
[----:B------:R-:W-:Y:S02]  /*2700*/  IADD3 R3, R16, 0x41, RZ ;  /* 0x0000004110037810 */ /* 0x000fe40007ffe0ff */
[----:B------:R-:W-:Y:S02]  /*2710*/  FSEL R45, R45, -INF , P5 ;  /* 0xff8000002d2d7808 */ /* 0x000fe40002800000 */
[----:B------:R-:W-:Y:S02]  /*2720*/  FSEL R51, R51, -INF , P5 ;  /* 0xff80000033337808 */ /* 0x000fe40002800000 */
[----:B------:R-:W-:Y:S02]  /*2730*/  FMNMX R11, R41, R2, !PT ;  /* 0x00000002290b7209 */ /* 0x000fe40007800000 */
[----:B------:R-:W-:Y:S02]  /*2740*/  ISETP.GE.AND P5, PT, R0, R3, PT ;  /* 0x000000030000720c */ /* 0x000fe40003fa6270 */
[----:B------:R-:W-:-:S02]  /*2750*/  IADD3 R3, R16, 0x48, RZ ;  /* 0x0000004810037810 */ /* 0x000fc40007ffe0ff */
[----:B------:R-:W-:Y:S02]  /*2760*/  FMNMX R2, R44, R11, !PT ;  /* 0x0000000b2c027209 */ /* 0x000fe40007800000 */
[----:B------:R-:W-:Y:S02]  /*2770*/  FSEL R48, R48, -INF , P1 ;  /* 0xff80000030307808 */ /* 0x000fe40000800000 */
[----:B------:R-:W-:Y:S02]  /*2780*/  FSEL R54, R54, -INF , P1 ;  /* 0xff80000036367808 */ /* 0x000fe40000800000 */
[----:B------:R-:W-:Y:S02]  /*2790*/  ISETP.GE.AND P1, PT, R0, R3, PT ;  /* 0x000000030000720c */ /* 0x000fe40003f26270 */
[----:B------:R-:W-:Y:S02]  /*27a0*/  IADD3 R3, R16, 0x49, RZ ;  /* 0x0000004910037810 */ /* 0x000fe40007ffe0ff */
[----:B------:R-:W-:-:S02]  /*27b0*/  FMNMX R11, R45, R2, !PT ;  /* 0x000000022d0b7209 */ /* 0x000fc40007800000 */
[----:B------:R-:W-:Y:S02]  /*27c0*/  FSEL R49, R49, -INF , P2 ;  /* 0xff80000031317808 */ /* 0x000fe40001000000 */
[----:B------:R-:W-:Y:S02]  /*27d0*/  FSEL R55, R55, -INF , P2 ;  /* 0xff80000037377808 */ /* 0x000fe40001000000 */
[----:B------:R-:W-:Y:S01]  /*27e0*/  ISETP.GE.AND P2, PT, R0, R3, PT ;  /* 0x000000030000720c */ /* 0x000fe20003f46270 */
[----:B------:R-:W-:Y:S01]  /*27f0*/  VIADD R3, R16, 0x50 ;  /* 0x0000005010037836 */ /* 0x000fe20000000000 */
[----:B------:R-:W-:Y:S02]  /*2800*/  FMNMX R2, R48, R11, !PT ;  /* 0x0000000b30027209 */ /* 0x000fe40007800000 */
[----:B------:R-:W-:Y:S02]  /*2810*/  FSEL R52, R52, -INF , P3 ;  /* 0xff80000034347808 */ /* 0x000fe40001800000 */
[----:B------:R-:W-:-:S02]  /*2820*/  FSEL R58, R58, -INF , P3 ;  /* 0xff8000003a3a7808 */ /* 0x000fc40001800000 */
[----:B------:R-:W-:Y:S02]  /*2830*/  FMNMX R11, R49, R2, !PT ;  /* 0x00000002310b7209 */ /* 0x000fe40007800000 */
[----:B------:R-:W-:Y:S02]  /*2840*/  ISETP.GE.AND P3, PT, R0, R3, PT ;  /* 0x000000030000720c */ /* 0x000fe40003f66270 */
[----:B------:R-:W-:Y:S02]  /*2850*/  IADD3 R3, R16, 0x51, RZ ;  /* 0x0000005110037810 */ /* 0x000fe40007ffe0ff */
[----:B------:R-:W-:Y:S02]  /*2860*/  FSEL R53, R53, -INF , P4 ;  /* 0xff80000035357808 */ /* 0x000fe40002000000 */
[----:B------:R-:W-:Y:S02]  /*2870*/  FMNMX R2, R52, R11, !PT ;  /* 0x0000000b34027209 */ /* 0x000fe40007800000 */
[----:B------:R-:W-:-:S02]  /*2880*/  FSEL R59, R59, -INF , P4 ;  /* 0xff8000003b3b7808 */ /* 0x000fc40002000000 */
[----:B------:R-:W-:Y:S02]  /*2890*/  ISETP.GE.AND P4, PT, R0, R3, PT ;  /* 0x000000030000720c */ /* 0x000fe40003f86270 */
[----:B------:R-:W-:Y:S02]  /*28a0*/  IADD3 R3, R16, 0x58, RZ ;  /* 0x0000005810037810 */ /* 0x000fe40007ffe0ff */
[----:B------:R-:W-:Y:S02]  /*28b0*/  FSEL R56, R56, -INF , P6 ;  /* 0xff80000038387808 */ /* 0x000fe40003000000 */
[----:B------:R-:W-:Y:S02]  /*28c0*/  FMNMX R11, R53, R2, !PT ;  /* 0x00000002350b7209 */ /* 0x000fe40007800000 */
[----:B------:R-:W-:Y:S02]  /*28d0*/  FSEL R62, R62, -INF , P6 ;  /* 0xff8000003e3e7808 */ /* 0x000fe40003000000 */
[----:B------:R-:W-:-:S02]  /*28e0*/  ISETP.GE.AND P6, PT, R0, R3, PT ;  /* 0x000000030000720c */ /* 0x000fc40003fc6270 */
[----:B------:R-:W-:Y:S02]  /*28f0*/  IADD3 R3, R16, 0x59, RZ ;  /* 0x0000005910037810 */ /* 0x000fe40007ffe0ff */
[----:B------:R-:W-:Y:S02]  /*2900*/  FSEL R57, R57, -INF , P5 ;  /* 0xff80000039397808 */ /* 0x000fe40002800000 */
[----:B------:R-:W-:Y:S02]  /*2910*/  FMNMX R2, R56, R11, !PT ;  /* 0x0000000b38027209 */ /* 0x000fe40007800000 */
[----:B------:R-:W-:Y:S02]  /*2920*/  ISETP.GE.AND P0, PT, R0, R3, PT ;  /* 0x000000030000720c */ /* 0x000fe40003f06270 */
[----:B------:R-:W-:Y:S02]  /*2930*/  FSEL R60, R60, -INF , P1 ;  /* 0xff8000003c3c7808 */ /* 0x000fe40000800000 */
[----:B------:R-:W-:-:S02]  /*2940*/  FMNMX R11, R57, R2, !PT ;  /* 0x00000002390b7209 */ /* 0x000fc40007800000 */
[----:B------:R-:W-:Y:S02]  /*2950*/  IADD3 R3, R16, 0x60, RZ ;  /* 0x0000006010037810 */ /* 0x000fe40007ffe0ff */
[----:B------:R-:W-:Y:S02]  /*2960*/  FSEL R66, R66, -INF , P1 ;  /* 0xff80000042427808 */ /* 0x000fe40000800000 */
[----:B------:R-:W-:Y:S02]  /*2970*/  FSEL R61, R61, -INF , P2 ;  /* 0xff8000003d3d7808 */ /* 0x000fe40001000000 */
[----:B------:R-:W-:Y:S02]  /*2980*/  FMNMX R2, R60, R11, !PT ;  /* 0x0000000b3c027209 */ /* 0x000fe40007800000 */
[----:B------:R-:W-:Y:S02]  /*2990*/  ISETP.GE.AND P1, PT, R0, R3, PT ;  /* 0x000000030000720c */ /* 0x000fe40003f26270 */
[----:B------:R-:W-:-:S02]  /*29a0*/  IADD3 R3, R16, 0x61, RZ ;  /* 0x0000006110037810 */ /* 0x000fc40007ffe0ff */
[----:B------:R-:W-:Y:S02]  /*29b0*/  FSEL R64, R64, -INF , P3 ;  /* 0xff80000040407808 */ /* 0x000fe40001800000 */
[----:B------:R-:W-:Y:S02]  /*29c0*/  FMNMX R11, R61, R2, !PT ;  /* 0x000000023d0b7209 */ /* 0x000fe40007800000 */
[----:B------:R-:W-:Y:S02]  /*29d0*/  FSEL R67, R67, -INF , P2 ;  /* 0xff80000043437808 */ /* 0x000fe40001000000 */
[----:B------:R-:W-:Y:S02]  /*29e0*/  ISETP.GE.AND P2, PT, R0, R3, PT ;  /* 0x000000030000720c */ /* 0x000fe40003f46270 */
[----:B------:R-:W-:Y:S02]  /*29f0*/  IADD3 R3, R16, 0x68, RZ ;  /* 0x0000006810037810 */ /* 0x000fe40007ffe0ff */
[----:B------:R-:W-:-:S02]  /*2a00*/  FSEL R65, R65, -INF , P4 ;  /* 0xff80000041417808 */ /* 0x000fc40002000000 */
[----:B------:R-:W-:Y:S02]  /*2a10*/  FMNMX R2, R64, R11, !PT ;  /* 0x0000000b40027209 */ /* 0x000fe40007800000 */
[----:B------:R-:W-:Y:S02]  /*2a20*/  FSEL R70, R70, -INF , P3 ;  /* 0xff80000046467808 */ /* 0x000fe40001800000 */
[----:B------:R-:W-:Y:S02]  /*2a30*/  ISETP.GE.AND P3, PT, R0, R3, PT ;  /* 0x000000030000720c */ /* 0x000fe40003f66270 */
[----:B------:R-:W-:Y:S02]  /*2a40*/  IADD3 R3, R16, 0x78, RZ ;  /* 0x0000007810037810 */ /* 0x000fe40007ffe0ff */
[----:B------:R-:W-:Y:S02]  /*2a50*/  FSEL R68, R68, -INF , P6 ;  /* 0xff80000044447808 */ /* 0x000fe40003000000 */
[----:B------:R-:W-:-:S02]  /*2a60*/  FMNMX R11, R65, R2, !PT ;  /* 0x00000002410b7209 */ /* 0x000fc40007800000 */
[----:B------:R-:W-:Y:S02]  /*2a70*/  FSEL R71, R71, -INF , P4 ;  /* 0xff80000047477808 */ /* 0x000fe40002000000 */
[----:B------:R-:W-:Y:S02]  /*2a80*/  ISETP.GE.AND P4, PT, R0, R3, PT ;  /* 0x000000030000720c */ /* 0x000fe40003f86270 */
[----:B------:R-:W-:Y:S02]  /*2a90*/  FSEL R69, R69, -INF , P0 ;  /* 0xff80000045457808 */ /* 0x000fe40000000000 */
[----:B------:R-:W-:Y:S02]  /*2aa0*/  FMNMX R2, R68, R11, !PT ;  /* 0x0000000b44027209 */ /* 0x000fe40007800000 */
[----:B------:R-:W-:Y:S02]  /*2ab0*/  IADD3 R3, R16, 0x79, RZ ;  /* 0x0000007910037810 */ /* 0x000fe40007ffe0ff */
[----:B------:R-:W-:-:S02]  /*2ac0*/  FSEL R72, R72, -INF , P1 ;  /* 0xff80000048487808 */ /* 0x000fc40000800000 */
[----:B------:R-:W-:Y:S02]  /*2ad0*/  FSEL R84, R84, -INF , P4 ;  /* 0xff80000054547808 */ /* 0x000fe40002000000 */
[----:B------:R-:W-:Y:S02]  /*2ae0*/  FMNMX R11, R69, R2, !PT ;  /* 0x00000002450b7209 */ /* 0x000fe40007800000 */
[----:B------:R-:W-:Y:S02]  /*2af0*/  ISETP.GE.AND P4, PT, R0, R3, PT ;  /* 0x000000030000720c */ /* 0x000fe40003f86270 */
[----:B------:R-:W-:Y:S02]  /*2b00*/  IADD3 R3, R16, 0x69, RZ ;  /* 0x0000006910037810 */ /* 0x000fe40007ffe0ff */
[----:B------:R-:W-:Y:S02]  /*2b10*/  FSEL R73, R73, -INF , P2 ;  /* 0xff80000049497808 */ /* 0x000fe40001000000 */
[----:B------:R-:W-:-:S02]  /*2b20*/  FMNMX R2, R72, R11, !PT ;  /* 0x0000000b48027209 */ /* 0x000fc40007800000 */
[----:B------:R-:W-:Y:S02]  /*2b30*/  FSEL R85, R85, -INF , P4 ;  /* 0xff80000055557808 */ /* 0x000fe40002000000 */
[----:B------:R-:W-:Y:S01]  /*2b40*/  ISETP.GE.AND P4, PT, R0, R3, PT ;  /* 0x000000030000720c */ /* 0x000fe20003f86270 */
[----:B------:R-:W-:Y:S01]  /*2b50*/  VIADD R3, R16, 0x70 ;  /* 0x0000007010037836 */ /* 0x000fe20000000000 */
[----:B------:R-:W-:Y:S02]  /*2b60*/  FSEL R76, R76, -INF , P3 ;  /* 0xff8000004c4c7808 */ /* 0x000fe40001800000 */
[----:B------:R-:W-:Y:S02]  /*2b70*/  FMNMX R13, R73, R2, !PT ;  /* 0x00000002490d7209 */ /* 0x000fe40007800000 */
[----:B------:R-:W-:Y:S02]  /*2b80*/  FSEL R63, R63, -INF , P5 ;  /* 0xff8000003f3f7808 */ /* 0x000fe40002800000 */
[----:B------:R-:W-:-:S02]  /*2b90*/  IADD3 R11, R16, 0x71, RZ ;  /* 0x00000071100b7810 */ /* 0x000fc40007ffe0ff */
[----:B------:R-:W-:Y:S02]  /*2ba0*/  FSEL R77, R77, -INF , P4 ;  /* 0xff8000004d4d7808 */ /* 0x000fe40002000000 */
[----:B------:R-:W-:Y:S02]  /*2bb0*/  FMNMX R2, R76, R13, !PT ;  /* 0x0000000d4c027209 */ /* 0x000fe40007800000 */
[----:B------:R-:W-:Y:S02]  /*2bc0*/  ISETP.GE.AND P5, PT, R0, R3, PT ;  /* 0x000000030000720c */ /* 0x000fe40003fa6270 */
[----:B------:R-:W-:Y:S02]  /*2bd0*/  P2R R10, PR, RZ, 0x40 ;  /* 0x00000040ff0a7803 */ /* 0x000fe40000000000 */
[----:B------:R-:W-:Y:S02]  /*2be0*/  FSEL R80, R80, -INF , P5 ;  /* 0xff80000050507808 */ /* 0x000fe40002800000 */
[----:B------:R-:W-:-:S02]  /*2bf0*/  FMNMX R3, R77, R2, !PT ;  /* 0x000000024d037209 */ /* 0x000fc40007800000 */
[----:B------:R-:W-:Y:S02]  /*2c00*/  ISETP.GE.AND P6, PT, R0, R11, PT ;  /* 0x0000000b0000720c */ /* 0x000fe40003fc6270 */
[----:B------:R-:W-:Y:S02]  /*2c10*/  FMNMX R0, R80, R3, !PT ;  /* 0x0000000350007209 */ /* 0x000fe40007800000 */
[----:B------:R-:W-:-:S04]  /*2c20*/  FSEL R81, R81, -INF , P6 ;  /* 0xff80000051517808 */ /* 0x000fc80003000000 */
[----:B------:R-:W-:-:S04]  /*2c30*/  FMNMX R3, R81, R0, !PT ;  /* 0x0000000051037209 */ /* 0x000fc80007800000 */
[----:B------:R-:W-:-:S04]  /*2c40*/  FMNMX R0, R84, R3, !PT ;  /* 0x0000000354007209 */ /* 0x000fc80007800000 */
[----:B------:R-:W-:-:S05]  /*2c50*/  FMNMX R0, R85, R0, !PT ;  /* 0x0000000055007209 */ /* 0x000fca0007800000 */
[----:B------:R-:W1:Y:S01]  /*2c60*/  SHFL.BFLY PT, R3, R0, 0x1, 0x1f ;  /* 0x0c201f0000037f89 */ /* 0x000e6200000e0000 */
[----:B------:R-:W-:Y:S02]  /*2c70*/  P2R R14, PR, RZ, 0x1 ;  /* 0x00000001ff0e7803 */ /* 0x000fe40000000000 */
[----:B------:R-:W-:Y:S02]  /*2c80*/  ISETP.NE.AND P0, PT, R10, RZ, PT ;  /* 0x000000ff0a00720c */ /* 0x000fe40003f05270 */
[----:B-1----:R-:W-:-:S05]  /*2c90*/  FMNMX R3, R0, R3, !PT ;  /* 0x0000000300037209 */ /* 0x002fca0007800000 */
[----:B------:R-:W1:Y:S01]  /*2ca0*/  SHFL.BFLY PT, R10, R3, 0x2, 0x1f ;  /* 0x0c401f00030a7f89 */ /* 0x000e6200000e0000 */
[----:B------:R-:W-:Y:S02]  /*2cb0*/  P2R R12, PR, RZ, 0x1 ;  /* 0x00000001ff0c7803 */ /* 0x000fe40000000000 */
[----:B------:R-:W-:Y:S02]  /*2cc0*/  FSEL R78, R78, -INF , P1 ;  /* 0xff8000004e4e7808 */ /* 0x000fe40000800000 */
[----:B-1----:R-:W-:-:S04]  /*2cd0*/  FMNMX R10, R3, R10, !PT ;  /* 0x0000000a030a7209 */ /* 0x002fc80007800000 */
[----:B------:R-:W-:-:S04]  /*2ce0*/  FSETP.NEU.AND P0, PT, R10, -INF , PT ;  /* 0xff8000000a00780b */ /* 0x000fc80003f0d000 */
[----:B------:R-:W-:-:S05]  /*2cf0*/  FSEL R2, R10, RZ, P0 ;  /* 0x000000ff0a027208 */ /* 0x000fca0000000000 */
[----:B------:R-:W-:-:S04]  /*2d00*/  FMUL R2, R2, UR4 ;  /* 0x0000000402027c20 */ /* 0x000fc80008400000 */
[----:B------:R-:W-:-:S05]  /*2d10*/  FFMA R24, R24, UR4, -R2 ;  /* 0x0000000418187c23 */ /* 0x000fca0008000802 */
[----:B------:R-:W-:Y:S02]  /*2d20*/  FSETP.GEU.AND P1, PT, R24, -126, PT ;  /* 0xc2fc00001800780b */ /* 0x000fe40003f2e000 */
[----:B------:R-:W-:-:S04]  /*2d30*/  FMNMX R3, R26, R27, !PT ;  /* 0x0000001b1a037209 */ /* 0x000fc80007800000 */
[----:B------:R-:W-:-:S07]  /*2d40*/  FMNMX R0, R30, R3, !PT ;  /* 0x000000031e007209 */ /* 0x000fce0007800000 */
[----:B------:R-:W-:Y:S01]  /*2d50*/  @!P1 FMUL R24, R24, 0.5 ;  /* 0x3f00000018189820 */ /* 0x000fe20000400000 */
[----:B------:R-:W-:-:S03]  /*2d60*/  FMNMX R3, R31, R0, !PT ;  /* 0x000000001f037209 */ /* 0x000fc60007800000 */
[----:B------:R-:W1:Y:S01]  /*2d70*/  MUFU.EX2 R160, R24 ;  /* 0x0000001800a07308 */ /* 0x000e620000000800 */
[----:B------:R-:W-:Y:S01]  /*2d80*/  FMNMX R0, R34, R3, !PT ;  /* 0x0000000322007209 */ /* 0x000fe20007800000 */
[--C-:B------:R-:W-:Y:S01]  /*2d90*/  FFMA R13, R29, UR4, -R2.reuse ;  /* 0x000000041d0d7c23 */ /* 0x100fe20008000802 */
[--C-:B------:R-:W-:Y:S02]  /*2da0*/  FFMA R28, R28, UR4, -R2.reuse ;  /* 0x000000041c1c7c23 */ /* 0x100fe40008000802 */
[----:B------:R-:W-:Y:S01]  /*2db0*/  FMNMX R3, R35, R0, !PT ;  /* 0x0000000023037209 */ /* 0x000fe20007800000 */
[----:B------:R-:W-:Y:S01]  /*2dc0*/  FFMA R36, R36, UR4, -R2 ;  /* 0x0000000424247c23 */ /* 0x000fe20008000802 */
[----:B------:R-:W-:Y:S02]  /*2dd0*/  FSEL R83, R83, -INF , P4 ;  /* 0xff80000053537808 */ /* 0x000fe40002000000 */
[----:B------:R-:W-:Y:S02]  /*2de0*/  FSETP.GEU.AND P4, PT, R13, -126, PT ;  /* 0xc2fc00000d00780b */ /* 0x000fe40003f8e000 */
[----:B------:R-:W-:-:S02]  /*2df0*/  FSEL R82, R82, -INF , P3 ;  /* 0xff80000052527808 */ /* 0x000fc40001800000 */
[----:B------:R-:W-:Y:S02]  /*2e00*/  FMNMX R0, R38, R3, !PT ;  /* 0x0000000326007209 */ /* 0x000fe40007800000 */
[----:B------:R-:W-:Y:S02]  /*2e10*/  FSETP.GEU.AND P3, PT, R28, -126, PT ;  /* 0xc2fc00001c00780b */ /* 0x000fe40003f6e000 */
[----:B------:R-:W-:Y:S01]  /*2e20*/  ISETP.NE.AND P0, PT, R12, RZ, PT ;  /* 0x000000ff0c00720c */ /* 0x000fe20003f05270 */
[----:B-1----:R-:W-:Y:S01]  /*2e30*/  @!P1 FMUL R160, R160, R160 ;  /* 0x000000a0a0a09220 */ /* 0x002fe20000400000 */
[----:B------:R-:W-:Y:S02]  /*2e40*/  FSETP.GEU.AND P1, PT, R36, -126, PT ;  /* 0xc2fc00002400780b */ /* 0x000fe40003f2e000 */
[----:B------:R-:W-:Y:S02]  /*2e50*/  FMNMX R3, R39, R0, !PT ;  /* 0x0000000027037209 */ /* 0x000fe40007800000 */
[----:B------:R-:W-:-:S02]  /*2e60*/  FSEL R74, R74, -INF , P0 ;  /* 0xff8000004a4a7808 */ /* 0x000fc40000000000 */
[----:B------:R-:W-:Y:S02]  /*2e70*/  ISETP.NE.AND P0, PT, R14, RZ, PT ;  /* 0x000000ff0e00720c */ /* 0x000fe40003f05270 */
[----:B------:R-:W-:Y:S01]  /*2e80*/  FMNMX R0, R42, R3, !PT ;  /* 0x000000032a007209 */ /* 0x000fe20007800000 */
[----:B------:R-:W-:Y:S01]  /*2e90*/  @!P4 FMUL R13, R13, 0.5 ;  /* 0x3f0000000d0dc820 */ /* 0x000fe20000400000 */
[----:B------:R-:W-:Y:S02]  /*2ea0*/  FSEL R75, R75, -INF , P0 ;  /* 0xff8000004b4b7808 */ /* 0x000fe40000000000 */
[----:B------:R-:W-:Y:S01]  /*2eb0*/  ISETP.NE.AND P0, PT, R15, RZ, PT ;  /* 0x000000ff0f00720c */ /* 0x000fe20003f05270 */
[----:B------:R-:W-:Y:S01]  /*2ec0*/  FFMA R15, R33, UR4, -R2 ;  /* 0x00000004210f7c23 */ /* 0x000fe20008000802 */
[----:B------:R-:W-:Y:S01]  /*2ed0*/  FMNMX R3, R43, R0, !PT ;  /* 0x000000002b037209 */ /* 0x000fe20007800000 */
[----:B------:R-:W-:Y:S01]  /*2ee0*/  @!P3 FMUL R28, R28, 0.5 ;  /* 0x3f0000001c1cb820 */ /* 0x000fe20000400000 */
[----:B------:R-:W-:Y:S01]  /*2ef0*/  @!P1 FMUL R36, R36, 0.5 ;  /* 0x3f00000024249820 */ /* 0x000fe20000400000 */
[----:B------:R-:W-:-:S02]  /*2f00*/  FSEL R87, R87, -INF , P6 ;  /* 0xff80000057577808 */ /* 0x000fc40003000000 */
[----:B------:R-:W-:Y:S01]  /*2f10*/  FMNMX R0, R46, R3, !PT ;  /* 0x000000032e007209 */ /* 0x000fe20007800000 */
[----:B------:R-:W1:Y:S01]  /*2f20*/  MUFU.EX2 R162, R28 ;  /* 0x0000001c00a27308 */ /* 0x000e620000000800 */
[----:B------:R-:W-:Y:S02]  /*2f30*/  FSETP.GEU.AND P6, PT, R15, -126, PT ;  /* 0xc2fc00000f00780b */ /* 0x000fe40003fce000 */
[----:B------:R-:W-:-:S05]  /*2f40*/  FMNMX R3, R47, R0, !PT ;  /* 0x000000002f037209 */ /* 0x000fca0007800000 */
[----:B------:R-:W2:Y:S01]  /*2f50*/  MUFU.EX2 R13, R13 ;  /* 0x0000000d000d7308 */ /* 0x000ea20000000800 */
[----:B------:R-:W-:-:S07]  /*2f60*/  FMNMX R0, R50, R3, !PT ;  /* 0x0000000332007209 */ /* 0x000fce0007800000 */
[----:B------:R-:W3:Y:S01]  /*2f70*/  MUFU.EX2 R170, R36 ;  /* 0x0000002400aa7308 */ /* 0x000ee20000000800 */
[----:B------:R-:W-:Y:S01]  /*2f80*/  FMNMX R3, R51, R0, !PT ;  /* 0x0000000033037209 */ /* 0x000fe20007800000 */
[--C-:B------:R-:W-:Y:S01]  /*2f90*/  FFMA R11, R25, UR4, -R2.reuse ;  /* 0x00000004190b7c23 */ /* 0x100fe20008000802 */
[--C-:B------:R-:W-:Y:S01]  /*2fa0*/  FFMA R32, R32, UR4, -R2.reuse ;  /* 0x0000000420207c23 */ /* 0x100fe20008000802 */
[----:B------:R-:W-:Y:S01]  /*2fb0*/  @!P6 FMUL R15, R15, 0.5 ;  /* 0x3f0000000f0fe820 */ /* 0x000fe20000400000 */
[--C-:B------:R-:W-:Y:S01]  /*2fc0*/  FFMA R40, R40, UR4, -R2.reuse ;  /* 0x0000000428287c23 */ /* 0x100fe20008000802 */
[--C-:B------:R-:W-:Y:S01]  /*2fd0*/  FFMA R19, R41, UR4, -R2.reuse ;  /* 0x0000000429137c23 */ /* 0x100fe20008000802 */
[----:B------:R-:W-:Y:S01]  /*2fe0*/  FMNMX R0, R54, R3, !PT ;  /* 0x0000000336007209 */ /* 0x000fe20007800000 */
[----:B------:R-:W-:Y:S01]  /*2ff0*/  FFMA R48, R48, UR4, -R2 ;  /* 0x0000000430307c23 */ /* 0x000fe20008000802 */
[----:B------:R-:W-:Y:S01]  /*3000*/  FSEL R79, R79, -INF , P2 ;  /* 0xff8000004f4f7808 */ /* 0x000fe20001000000 */
[----:B-1----:R-:W-:Y:S01]  /*3010*/  @!P3 FMUL R162, R162, R162 ;  /* 0x000000a2a2a2b220 */ /* 0x002fe20000400000 */
[----:B------:R-:W-:Y:S01]  /*3020*/  FSETP.GEU.AND P2, PT, R11, -126, PT ;  /* 0xc2fc00000b00780b */ /* 0x000fe20003f4e000 */
[----:B--2---:R-:W-:Y:S01]  /*3030*/  @!P4 FMUL R13, R13, R13 ;  /* 0x0000000d0d0dc220 */ /* 0x004fe20000400000 */
[----:B------:R-:W-:Y:S01]  /*3040*/  FSEL R86, R86, -INF , P5 ;  /* 0xff80000056567808 */ /* 0x000fe20002800000 */
[----:B------:R-:W1:Y:S01]  /*3050*/  MUFU.EX2 R15, R15 ;  /* 0x0000000f000f7308 */ /* 0x000e620000000800 */
[----:B------:R-:W-:-:S02]  /*3060*/  FSETP.GEU.AND P5, PT, R32, -126, PT ;  /* 0xc2fc00002000780b */ /* 0x000fc40003fae000 */
[----:B------:R-:W-:Y:S01]  /*3070*/  FSETP.GEU.AND P3, PT, R40, -126, PT ;  /* 0xc2fc00002800780b */ /* 0x000fe20003f6e000 */
[----:B---3--:R-:W-:Y:S01]  /*3080*/  @!P1 FMUL R170, R170, R170 ;  /* 0x000000aaaaaa9220 */ /* 0x008fe20000400000 */
[----:B------:R-:W-:Y:S02]  /*3090*/  FSETP.GEU.AND P4, PT, R19, -126, PT ;  /* 0xc2fc00001300780b */ /* 0x000fe40003f8e000 */
[----:B------:R-:W-:Y:S02]  /*30a0*/  FMNMX R3, R55, R0, !PT ;  /* 0x0000000037037209 */ /* 0x000fe40007800000 */
[----:B------:R-:W-:Y:S02]  /*30b0*/  FSETP.GEU.AND P1, PT, R48, -126, PT ;  /* 0xc2fc00003000780b */ /* 0x000fe40003f2e000 */
[----:B------:R-:W-:Y:S01]  /*30c0*/  FMNMX R0, R58, R3, !PT ;  /* 0x000000033a007209 */ /* 0x000fe20007800000 */
[----:B------:R-:W-:-:S03]  /*30d0*/  @!P2 FMUL R11, R11, 0.5 ;  /* 0x3f0000000b0ba820 */ /* 0x000fc60000400000 */
[----:B------:R-:W-:Y:S01]  /*30e0*/  FMNMX R3, R59, R0, !PT ;  /* 0x000000003b037209 */ /* 0x000fe20007800000 */
[----:B------:R-:W-:Y:S01]  /*30f0*/  @!P5 FMUL R32, R32, 0.5 ;  /* 0x3f0000002020d820 */ /* 0x000fe20000400000 */
[----:B------:R-:W-:Y:S01]  /*3100*/  @!P3 FMUL R40, R40, 0.5 ;  /* 0x3f0000002828b820 */ /* 0x000fe20000400000 */
[----:B------:R-:W-:Y:S01]  /*3110*/  @!P4 FMUL R19, R19, 0.5 ;  /* 0x3f0000001313c820 */ /* 0x000fe20000400000 */
[----:B------:R-:W-:Y:S01]  /*3120*/  FMNMX R0, R62, R3, !PT ;  /* 0x000000033e007209 */ /* 0x000fe20007800000 */
[----:B------:R-:W-:Y:S02]  /*3130*/  FFMA R21, R45, UR4, -R2 ;  /* 0x000000042d157c23 */ /* 0x000fe40008000802 */
[----:B------:R-:W-:Y:S01]  /*3140*/  @!P1 FMUL R48, R48, 0.5 ;  /* 0x3f00000030309820 */ /* 0x000fe20000400000 */
[----:B------:R-:W-:Y:S01]  /*3150*/  FMNMX R3, R63, R0, !PT ;  /* 0x000000003f037209 */ /* 0x000fe20007800000 */
[----:B------:R-:W2:Y:S01]  /*3160*/  MUFU.EX2 R11, R11 ;  /* 0x0000000b000b7308 */ /* 0x000ea20000000800 */
[----:B-1----:R-:W-:Y:S01]  /*3170*/  @!P6 FMUL R15, R15, R15 ;  /* 0x0000000f0f0fe220 */ /* 0x002fe20000400000 */
[----:B------:R-:W-:-:S02]  /*3180*/  FSETP.GEU.AND P6, PT, R21, -126, PT ;  /* 0xc2fc00001500780b */ /* 0x000fc40003fce000 */
[----:B------:R-:W-:-:S04]  /*3190*/  FMNMX R0, R66, R3, !PT ;  /* 0x0000000342007209 */ /* 0x000fc80007800000 */
[----:B------:R-:W1:Y:S01]  /*31a0*/  MUFU.EX2 R168, R32 ;  /* 0x0000002000a87308 */ /* 0x000e620000000800 */
[----:B------:R-:W-:-:S07]  /*31b0*/  FMNMX R3, R67, R0, !PT ;  /* 0x0000000043037209 */ /* 0x000fce0007800000 */
[----:B------:R-:W3:Y:S08]  /*31c0*/  MUFU.EX2 R176, R40 ;  /* 0x0000002800b07308 */ /* 0x000ef00000000800 */
[----:B------:R-:W4:Y:S08]  /*31d0*/  MUFU.EX2 R19, R19 ;  /* 0x0000001300137308 */ /* 0x000f300000000800 */
[----:B------:R-:W5:Y:S01]  /*31e0*/  MUFU.EX2 R156, R48 ;  /* 0x00000030009c7308 */ /* 0x000f620000000800 */
[----:B------:R-:W-:Y:S01]  /*31f0*/  FMNMX R0, R70, R3, !PT ;  /* 0x0000000346007209 */ /* 0x000fe20007800000 */
[--C-:B------:R-:W-:Y:S01]  /*3200*/  FFMA R17, R37, UR4, -R2.reuse ;  /* 0x0000000425117c23 */ /* 0x100fe20008000802 */
[--C-:B------:R-:W-:Y:S01]  /*3210*/  FFMA R44, R44, UR4, -R2.reuse ;  /* 0x000000042c2c7c23 */ /* 0x100fe20008000802 */
[--C-:B------:R-:W-:Y:S01]  /*3220*/  FFMA R52, R52, UR4, -R2.reuse ;  /* 0x0000000434347c23 */ /* 0x100fe20008000802 */
[----:B------:R-:W-:Y:S01]  /*3230*/  @!P6 FMUL R21, R21, 0.5 ;  /* 0x3f0000001515e820 */ /* 0x000fe20000400000 */
[--C-:B------:R-:W-:Y:S01]  /*3240*/  FFMA R25, R53, UR4, -R2.reuse ;  /* 0x0000000435197c23 */ /* 0x100fe20008000802 */
[----:B------:R-:W-:Y:S01]  /*3250*/  FMNMX R3, R71, R0, !PT ;  /* 0x0000000047037209 */ /* 0x000fe20007800000 */
[----:B------:R-:W-:Y:S01]  /*3260*/  FFMA R33, R60, UR4, -R2 ;  /* 0x000000043c217c23 */ /* 0x000fe20008000802 */
[----:B--2---:R-:W-:Y:S01]  /*3270*/  @!P2 FMUL R11, R11, R11 ;  /* 0x0000000b0b0ba220 */ /* 0x004fe20000400000 */
[----:B-1----:R-:W-:Y:S01]  /*3280*/  @!P5 FMUL R168, R168, R168 ;  /* 0x000000a8a8a8d220 */ /* 0x002fe20000400000 */
[----:B---3--:R-:W-:Y:S01]  /*3290*/  @!P3 FMUL R176, R176, R176 ;  /* 0x000000b0b0b0b220 */ /* 0x008fe20000400000 */
[----:B------:R-:W-:Y:S01]  /*32a0*/  FSETP.GEU.AND P2, PT, R17, -126, PT ;  /* 0xc2fc00001100780b */ /* 0x000fe20003f4e000 */
[----:B----4-:R-:W-:Y:S01]  /*32b0*/  @!P4 FMUL R19, R19, R19 ;  /* 0x000000131313c220 */ /* 0x010fe20000400000 */
[----:B------:R-:W-:-:S02]  /*32c0*/  FSETP.GEU.AND P5, PT, R44, -126, PT ;  /* 0xc2fc00002c00780b */ /* 0x000fc40003fae000 */
[----:B------:R-:W-:Y:S01]  /*32d0*/  FSETP.GEU.AND P3, PT, R52, -126, PT ;  /* 0xc2fc00003400780b */ /* 0x000fe20003f6e000 */
[----:B-----5:R-:W-:Y:S01]  /*32e0*/  @!P1 FMUL R156, R156, R156 ;  /* 0x0000009c9c9c9220 */ /* 0x020fe20000400000 */
[----:B------:R-:W-:Y:S01]  /*32f0*/  FMNMX R0, R74, R3, !PT ;  /* 0x000000034a007209 */ /* 0x000fe20007800000 */
[----:B------:R-:W1:Y:S01]  /*3300*/  MUFU.EX2 R21, R21 ;  /* 0x0000001500157308 */ /* 0x000e620000000800 */
[----:B------:R-:W-:Y:S02]  /*3310*/  FSETP.GEU.AND P4, PT, R25, -126, PT ;  /* 0xc2fc00001900780b */ /* 0x000fe40003f8e000 */
[----:B------:R-:W-:Y:S02]  /*3320*/  FSETP.GEU.AND P1, PT, R33, -126, PT ;  /* 0xc2fc00002100780b */ /* 0x000fe40003f2e000 */
[----:B------:R-:W-:-:S04]  /*3330*/  FMNMX R3, R75, R0, !PT ;  /* 0x000000004b037209 */ /* 0x000fc80007800000 */
[----:B------:R-:W-:Y:S01]  /*3340*/  FMNMX R0, R78, R3, !PT ;  /* 0x000000034e007209 */ /* 0x000fe20007800000 */
[----:B------:R-:W-:Y:S01]  /*3350*/  @!P2 FMUL R17, R17, 0.5 ;  /* 0x3f0000001111a820 */ /* 0x000fe20000400000 */
[----:B------:R-:W-:Y:S01]  /*3360*/  @!P5 FMUL R44, R44, 0.5 ;  /* 0x3f0000002c2cd820 */ /* 0x000fe20000400000 */
[----:B------:R-:W-:Y:S01]  /*3370*/  @!P3 FMUL R52, R52, 0.5 ;  /* 0x3f0000003434b820 */ /* 0x000fe20000400000 */
[----:B------:R-:W-:Y:S01]  /*3380*/  FMNMX R3, R79, R0, !PT ;  /* 0x000000004f037209 */ /* 0x000fe20007800000 */
[----:B------:R-:W-:Y:S01]  /*3390*/  @!P4 FMUL R25, R25, 0.5 ;  /* 0x3f0000001919c820 */ /* 0x000fe20000400000 */
[----:B------:R-:W-:Y:S01]  /*33a0*/  FFMA R57, R57, UR4, -R2 ;  /* 0x0000000439397c23 */ /* 0x000fe20008000802 */
[----:B------:R-:W-:Y:S01]  /*33b0*/  @!P1 FMUL R33, R33, 0.5 ;  /* 0x3f00000021219820 */ /* 0x000fe20000400000 */
[----:B------:R-:W2:Y:S01]  /*33c0*/  MUFU.EX2 R178, R44 ;  /* 0x0000002c00b27308 */ /* 0x000ea20000000800 */
[----:B------:R-:W-:Y:S01]  /*33d0*/  FMNMX R0, R82, R3, !PT ;  /* 0x0000000352007209 */ /* 0x000fe20007800000 */
[----:B-1----:R-:W-:Y:S01]  /*33e0*/  @!P6 FMUL R21, R21, R21 ;  /* 0x000000151515e220 */ /* 0x002fe20000400000 */
[----:B------:R-:W-:-:S05]  /*33f0*/  FSETP.GEU.AND P6, PT, R57, -126, PT ;  /* 0xc2fc00003900780b */ /* 0x000fca0003fce000 */
[----:B------:R-:W1:Y:S01]  /*3400*/  MUFU.EX2 R158, R52 ;  /* 0x00000034009e7308 */ /* 0x000e620000000800 */
[----:B------:R-:W-:-:S07]  /*3410*/  FMNMX R3, R83, R0, !PT ;  /* 0x0000000053037209 */ /* 0x000fce0007800000 */
[----:B------:R-:W3:Y:S01]  /*3420*/  MUFU.EX2 R17, R17 ;  /* 0x0000001100117308 */ /* 0x000ee20000000800 */
[----:B------:R-:W-:-:S07]  /*3430*/  FMNMX R0, R86, R3, !PT ;  /* 0x0000000356007209 */ /* 0x000fce0007800000 */
[----:B------:R-:W4:Y:S08]  /*3440*/  MUFU.EX2 R25, R25 ;  /* 0x0000001900197308 */ /* 0x000f300000000800 */
[----:B------:R-:W5:Y:S01]  /*3450*/  MUFU.EX2 R33, R33 ;  /* 0x0000002100217308 */ /* 0x000f620000000800 */
[----:B------:R-:W-:Y:S01]  /*3460*/  FMNMX R0, R87, R0, !PT ;  /* 0x0000000057007209 */ /* 0x000fe20007800000 */
[--C-:B------:R-:W-:Y:S01]  /*3470*/  FFMA R29, R56, UR4, -R2.reuse ;  /* 0x00000004381d7c23 */ /* 0x100fe20008000802 */
[--C-:B------:R-:W-:Y:S01]  /*3480*/  FFMA R37, R64, UR4, -R2.reuse ;  /* 0x0000000440257c23 */ /* 0x100fe20008000802 */
[--C-:B------:R-:W-:Y:S01]  /*3490*/  FFMA R23, R49, UR4, -R2.reuse ;  /* 0x0000000431177c23 */ /* 0x100fe20008000802 */
[----:B--2---:R-:W-:Y:S01]  /*34a0*/  @!P5 FMUL R178, R178, R178 ;  /* 0x000000b2b2b2d220 */ /* 0x004fe20000400000 */
[----:B------:R-:W-:Y:S01]  /*34b0*/  @!P6 FMUL R57, R57, 0.5 ;  /* 0x3f0000003939e820 */ /* 0x000fe20000400000 */
[----:B------:R-:W2:Y:S01]  /*34c0*/  SHFL.BFLY PT, R3, R0, 0x1, 0x1f ;  /* 0x0c201f0000037f89 */ /* 0x000ea200000e0000 */
[----:B-1----:R-:W-:Y:S01]  /*34d0*/  @!P3 FMUL R158, R158, R158 ;  /* 0x0000009e9e9eb220 */ /* 0x002fe20000400000 */
[--C-:B------:R-:W-:Y:S01]  /*34e0*/  FFMA R65, R65, UR4, -R2.reuse ;  /* 0x0000000441417c23 */ /* 0x100fe20008000802 */
[----:B------:R-:W-:Y:S01]  /*34f0*/  FFMA R45, R72, UR4, -R2 ;  /* 0x00000004482d7c23 */ /* 0x000fe20008000802 */
[----:B------:R-:W-:Y:S01]  /*3500*/  FSETP.GEU.AND P5, PT, R29, -126, PT ;  /* 0xc2fc00001d00780b */ /* 0x000fe20003fae000 */
[----:B---3--:R-:W-:Y:S01]  /*3510*/  @!P2 FMUL R17, R17, R17 ;  /* 0x000000111111a220 */ /* 0x008fe20000400000 */
[----:B------:R-:W-:Y:S01]  /*3520*/  FSETP.GEU.AND P3, PT, R37, -126, PT ;  /* 0xc2fc00002500780b */ /* 0x000fe20003f6e000 */
[----:B------:R-:W1:Y:S01]  /*3530*/  MUFU.EX2 R172, R57 ;  /* 0x0000003900ac7308 */ /* 0x000e620000000800 */
[----:B------:R-:W-:Y:S01]  /*3540*/  FSETP.GEU.AND P2, PT, R23, -126, PT ;  /* 0xc2fc00001700780b */ /* 0x000fe20003f4e000 */
[----:B----4-:R-:W-:Y:S01]  /*3550*/  @!P4 FMUL R25, R25, R25 ;  /* 0x000000191919c220 */ /* 0x010fe20000400000 */
[----:B-----5:R-:W-:Y:S01]  /*3560*/  @!P1 FMUL R33, R33, R33 ;  /* 0x0000002121219220 */ /* 0x020fe20000400000 */
[----:B------:R-:W-:-:S02]  /*3570*/  FSETP.GEU.AND P4, PT, R65, -126, PT ;  /* 0xc2fc00004100780b */ /* 0x000fc40003f8e000 */
[----:B------:R-:W-:Y:S01]  /*3580*/  FSETP.GEU.AND P1, PT, R45, -126, PT ;  /* 0xc2fc00002d00780b */ /* 0x000fe20003f2e000 */
[----:B------:R-:W-:-:S03]  /*3590*/  FFMA R69, R69, UR4, -R2 ;  /* 0x0000000445457c23 */ /* 0x000fc60008000802 */
[----:B------:R-:W-:Y:S02]  /*35a0*/  @!P5 FMUL R29, R29, 0.5 ;  /* 0x3f0000001d1dd820 */ /* 0x000fe40000400000 */
[----:B------:R-:W-:Y:S02]  /*35b0*/  @!P3 FMUL R37, R37, 0.5 ;  /* 0x3f0000002525b820 */ /* 0x000fe40000400000 */
[----:B------:R-:W-:-:S03]  /*35c0*/  @!P2 FMUL R23, R23, 0.5 ;  /* 0x3f0000001717a820 */ /* 0x000fc60000400000 */
[----:B------:R-:W-:Y:S02]  /*35d0*/  @!P4 FMUL R65, R65, 0.5 ;  /* 0x3f0000004141c820 */ /* 0x000fe40000400000 */
[----:B------:R-:W-:Y:S01]  /*35e0*/  @!P1 FMUL R45, R45, 0.5 ;  /* 0x3f0000002d2d9820 */ /* 0x000fe20000400000 */
[----:B------:R-:W3:Y:S01]  /*35f0*/  MUFU.EX2 R29, R29 ;  /* 0x0000001d001d7308 */ /* 0x000ee20000000800 */
[----:B-1----:R-:W-:Y:S01]  /*3600*/  @!P6 FMUL R172, R172, R172 ;  /* 0x000000acacace220 */ /* 0x002fe20000400000 */
[----:B------:R-:W-:Y:S02]  /*3610*/  FSETP.GEU.AND P6, PT, R69, -126, PT ;  /* 0xc2fc00004500780b */ /* 0x000fe40003fce000 */
[----:B--2---:R-:W-:-:S04]  /*3620*/  FMNMX R3, R0, R3, !PT ;  /* 0x0000000300037209 */ /* 0x004fc80007800000 */
[----:B------:R-:W1:Y:S01]  /*3630*/  MUFU.EX2 R37, R37 ;  /* 0x0000002500257308 */ /* 0x000e620000000800 */
[----:B------:R-:W2:Y:S07]  /*3640*/  SHFL.BFLY PT, R0, R3, 0x2, 0x1f ;  /* 0x0c401f0003007f89 */ /* 0x000eae00000e0000 */
[----:B------:R-:W4:Y:S08]  /*3650*/  MUFU.EX2 R23, R23 ;  /* 0x0000001700177308 */ /* 0x000f300000000800 */
[----:B------:R-:W5:Y:S08]  /*3660*/  MUFU.EX2 R152, R65 ;  /* 0x0000004100987308 */ /* 0x000f700000000800 */
[----:B------:R-:W2:Y:S01]  /*3670*/  MUFU.EX2 R45, R45 ;  /* 0x0000002d002d7308 */ /* 0x000ea20000000800 */
[--C-:B------:R-:W-:Y:S01]  /*3680*/  FFMA R41, R68, UR4, -R2.reuse ;  /* 0x0000000444297c23 */ /* 0x100fe20008000802 */
[--C-:B------:R-:W-:Y:S01]  /*3690*/  FFMA R49, R76, UR4, -R2.reuse ;  /* 0x000000044c317c23 */ /* 0x100fe20008000802 */
[--C-:B------:R-:W-:Y:S01]  /*36a0*/  FFMA R61, R61, UR4, -R2.reuse ;  /* 0x000000043d3d7c23 */ /* 0x100fe20008000802 */
[----:B------:R-:W-:Y:S01]  /*36b0*/  @!P6 FMUL R69, R69, 0.5 ;  /* 0x3f0000004545e820 */ /* 0x000fe20000400000 */
[--C-:B------:R-:W-:Y:S01]  /*36c0*/  FFMA R77, R77, UR4, -R2.reuse ;  /* 0x000000044d4d7c23 */ /* 0x100fe20008000802 */
[----:B---3--:R-:W-:Y:S01]  /*36d0*/  @!P5 FMUL R29, R29, R29 ;  /* 0x0000001d1d1dd220 */ /* 0x008fe20000400000 */
[----:B-1----:R-:W-:Y:S01]  /*36e0*/  @!P3 FMUL R37, R37, R37 ;  /* 0x000000252525b220 */ /* 0x002fe20000400000 */
[----:B------:R-:W-:Y:S01]  /*36f0*/  FFMA R81, R81, UR4, -R2 ;  /* 0x0000000451517c23 */ /* 0x000fe20008000802 */
[----:B------:R-:W-:Y:S01]  /*3700*/  FSETP.GEU.AND P5, PT, R41, -126, PT ;  /* 0xc2fc00002900780b */ /* 0x000fe20003fae000 */
[----:B----4-:R-:W-:Y:S01]  /*3710*/  @!P2 FMUL R23, R23, R23 ;  /* 0x000000171717a220 */ /* 0x010fe20000400000 */
[----:B------:R-:W-:Y:S01]  /*3720*/  FSETP.GEU.AND P3, PT, R49, -126, PT ;  /* 0xc2fc00003100780b */ /* 0x000fe20003f6e000 */
[----:B------:R-:W1:Y:S01]  /*3730*/  MUFU.EX2 R154, R69 ;  /* 0x00000045009a7308 */ /* 0x000e620000000800 */
[----:B-----5:R-:W-:Y:S01]  /*3740*/  @!P4 FMUL R152, R152, R152 ;  /* 0x000000989898c220 */ /* 0x020fe20000400000 */
[----:B------:R-:W-:-:S02]  /*3750*/  FSETP.GEU.AND P2, PT, R61, -126, PT ;  /* 0xc2fc00003d00780b */ /* 0x000fc40003f4e000 */
[----:B------:R-:W-:Y:S01]  /*3760*/  FSETP.GEU.AND P4, PT, R77, -126, PT ;  /* 0xc2fc00004d00780b */ /* 0x000fe20003f8e000 */
[----:B--2---:R-:W-:Y:S01]  /*3770*/  @!P1 FMUL R45, R45, R45 ;  /* 0x0000002d2d2d9220 */ /* 0x004fe20000400000 */
[----:B------:R-:W-:Y:S02]  /*3780*/  FSETP.GEU.AND P1, PT, R81, -126, PT ;  /* 0xc2fc00005100780b */ /* 0x000fe40003f2e000 */
[----:B------:R-:W-:Y:S02]  /*3790*/  FMNMX R185, R3, R0, !PT ;  /* 0x0000000003b97209 */ /* 0x000fe40007800000 */
[----:B------:R-:W-:Y:S02]  /*37a0*/  @!P5 FMUL R41, R41, 0.5 ;  /* 0x3f0000002929d820 */ /* 0x000fe40000400000 */
[----:B------:R-:W-:-:S03]  /*37b0*/  @!P3 FMUL R49, R49, 0.5 ;  /* 0x3f0000003131b820 */ /* 0x000fc60000400000 */
[----:B------:R-:W-:Y:S02]  /*37c0*/  @!P2 FMUL R61, R61, 0.5 ;  /* 0x3f0000003d3da820 */ /* 0x000fe40000400000 */
[----:B------:R-:W-:Y:S01]  /*37d0*/  @!P4 FMUL R77, R77, 0.5 ;  /* 0x3f0000004d4dc820 */ /* 0x000fe20000400000 */
[----:B-1----:R-:W-:Y:S01]  /*37e0*/  @!P6 FMUL R154, R154, R154 ;  /* 0x0000009a9a9ae220 */ /* 0x002fe20000400000 */
[----:B------:R-:W-:Y:S01]  /*37f0*/  @!P1 FMUL R81, R81, 0.5 ;  /* 0x3f00000051519820 */ /* 0x000fe20000400000 */
[----:B------:R-:W1:Y:S01]  /*3800*/  MUFU.EX2 R174, R61 ;  /* 0x0000003d00ae7308 */ /* 0x000e620000000800 */
[----:B------:R-:W-:-:S07]  /*3810*/  FSETP.NEU.AND P6, PT, R185, -INF , PT ;  /* 0xff800000b900780b */ /* 0x000fce0003fcd000 */
[----:B------:R-:W2:Y:S01]  /*3820*/  MUFU.EX2 R41, R41 ;  /* 0x0000002900297308 */ /* 0x000ea20000000800 */
[----:B------:R-:W-:-:S07]  /*3830*/  FSEL R0, R185, RZ, P6 ;  /* 0x000000ffb9007208 */ /* 0x000fce0003000000 */
[----:B------:R-:W3:Y:S08]  /*3840*/  MUFU.EX2 R49, R49 ;  /* 0x0000003100317308 */ /* 0x000ef00000000800 */
[----:B------:R-:W4:Y:S01]  /*3850*/  MUFU.EX2 R166, R77 ;  /* 0x0000004d00a67308 */ /* 0x000f220000000800 */
[----:B------:R-:W-:-:S07]  /*3860*/  FFMA R84, R84, UR4, -R2 ;  /* 0x0000000454547c23 */ /* 0x000fce0008000802 */
[----:B------:R-:W5:Y:S01]  /*3870*/  MUFU.EX2 R180, R81 ;  /* 0x0000005100b47308 */ /* 0x000f620000000800 */
[----:B------:R-:W-:Y:S01]  /*3880*/  FMUL R0, R0, UR4 ;  /* 0x0000000400007c20 */ /* 0x000fe20008400000 */
[--C-:B------:R-:W-:Y:S01]  /*3890*/  FFMA R73, R73, UR4, -R2.reuse ;  /* 0x0000000449497c23 */ /* 0x100fe20008000802 */
[----:B------:R-:W-:Y:S01]  /*38a0*/  FFMA R80, R80, UR4, -R2 ;  /* 0x0000000450507c23 */ /* 0x000fe20008000802 */
[----:B------:R-:W-:Y:S01]  /*38b0*/  FSETP.GEU.AND P6, PT, R84, -126, PT ;  /* 0xc2fc00005400780b */ /* 0x000fe20003fce000 */
[--C-:B------:R-:W-:Y:S01]  /*38c0*/  FFMA R26, R26, UR4, -R0.reuse ;  /* 0x000000041a1a7c23 */ /* 0x100fe20008000800 */
[--C-:B------:R-:W-:Y:S01]  /*38d0*/  FFMA R3, R27, UR4, -R0.reuse ;  /* 0x000000041b037c23 */ /* 0x100fe20008000800 */
[----:B------:R-:W-:Y:S01]  /*38e0*/  FFMA R31, R31, UR4, -R0 ;  /* 0x000000041f1f7c23 */ /* 0x000fe20008000800 */
[----:B-1----:R-:W-:Y:S01]  /*38f0*/  @!P2 FMUL R174, R174, R174 ;  /* 0x000000aeaeaea220 */ /* 0x002fe20000400000 */
[----:B--2---:R-:W-:Y:S01]  /*3900*/  @!P5 FMUL R41, R41, R41 ;  /* 0x000000292929d220 */ /* 0x004fe20000400000 */
[----:B---3--:R-:W-:Y:S01]  /*3910*/  @!P3 FMUL R49, R49, R49 ;  /* 0x000000313131b220 */ /* 0x008fe20000400000 */
[----:B----4-:R-:W-:Y:S01]  /*3920*/  @!P4 FMUL R166, R166, R166 ;  /* 0x000000a6a6a6c220 */ /* 0x010fe20000400000 */
[----:B------:R-:W-:-:S02]  /*3930*/  FSETP.GEU.AND P2, PT, R73, -126, PT ;  /* 0xc2fc00004900780b */ /* 0x000fc40003f4e000 */
[----:B------:R-:W-:Y:S02]  /*3940*/  FSETP.GEU.AND P5, PT, R80, -126, PT ;  /* 0xc2fc00005000780b */ /* 0x000fe40003fae000 */
[----:B------:R-:W-:Y:S01]  /*3950*/  FSETP.GEU.AND P3, PT, R26, -126, PT ;  /* 0xc2fc00001a00780b */ /* 0x000fe20003f6e000 */
[----:B-----5:R-:W-:Y:S01]  /*3960*/  @!P1 FMUL R180, R180, R180 ;  /* 0x000000b4b4b49220 */ /* 0x020fe20000400000 */
[----:B------:R-:W-:Y:S02]  /*3970*/  FSETP.GEU.AND P4, PT, R3, -126, PT ;  /* 0xc2fc00000300780b */ /* 0x000fe40003f8e000 */
[----:B------:R-:W-:Y:S01]  /*3980*/  FSETP.GEU.AND P1, PT, R31, -126, PT ;  /* 0xc2fc00001f00780b */ /* 0x000fe20003f2e000 */
[----:B------:R-:W-:-:S04]  /*3990*/  @!P6 FMUL R84, R84, 0.5 ;  /* 0x3f0000005454e820 */ /* 0x000fc80000400000 */
[----:B------:R-:W-:Y:S01]  /*39a0*/  @!P2 FMUL R73, R73, 0.5 ;  /* 0x3f0000004949a820 */ /* 0x000fe20000400000 */
[----:B------:R-:W1:Y:S01]  /*39b0*/  MUFU.EX2 R27, R84 ;  /* 0x00000054001b7308 */ /* 0x000e620000000800 */
[----:B------:R-:W-:Y:S02]  /*39c0*/  @!P5 FMUL R80, R80, 0.5 ;  /* 0x3f0000005050d820 */ /* 0x000fe40000400000 */
[----:B------:R-:W-:Y:S02]  /*39d0*/  @!P3 FMUL R26, R26, 0.5 ;  /* 0x3f0000001a1ab820 */ /* 0x000fe40000400000 */
[----:B------:R-:W-:Y:S02]  /*39e0*/  @!P4 FMUL R3, R3, 0.5 ;  /* 0x3f0000000303c820 */ /* 0x000fe40000400000 */
[----:B------:R-:W-:Y:S01]  /*39f0*/  @!P1 FMUL R31, R31, 0.5 ;  /* 0x3f0000001f1f9820 */ /* 0x000fe20000400000 */
[----:B------:R-:W2:Y:S08]  /*3a00*/  MUFU.EX2 R164, R73 ;  /* 0x0000004900a47308 */ /* 0x000eb00000000800 */
[----:B------:R-:W3:Y:S08]  /*3a10*/  MUFU.EX2 R53, R80 ;  /* 0x0000005000357308 */ /* 0x000ef00000000800 */
[----:B------:R-:W4:Y:S08]  /*3a20*/  MUFU.EX2 R161, R26 ;  /* 0x0000001a00a17308 */ /* 0x000f300000000800 */
[----:B------:R-:W5:Y:S01]  /*3a30*/  MUFU.EX2 R12, R3 ;  /* 0x00000003000c7308 */ /* 0x000f620000000800 */
[----:B------:R-:W-:-:S07]  /*3a40*/  FFMA R34, R34, UR4, -R0 ;  /* 0x0000000422227c23 */ /* 0x000fce0008000800 */
[----:B------:R-:W5:Y:S01]  /*3a50*/  MUFU.EX2 R14, R31 ;  /* 0x0000001f000e7308 */ /* 0x000f620000000800 */
[----:B------:R-:W-:Y:S01]  /*3a60*/  FFMA R2, R85, UR4, -R2 ;  /* 0x0000000455027c23 */ /* 0x000fe20008000802 */
[--C-:B------:R-:W-:Y:S01]  /*3a70*/  FFMA R30, R30, UR4, -R0.reuse ;  /* 0x000000041e1e7c23 */ /* 0x100fe20008000800 */
[----:B-1----:R-:W-:Y:S01]  /*3a80*/  @!P6 FMUL R27, R27, R27 ;  /* 0x0000001b1b1be220 */ /* 0x002fe20000400000 */
[--C-:B------:R-:W-:Y:S01]  /*3a90*/  FFMA R38, R38, UR4, -R0.reuse ;  /* 0x0000000426267c23 */ /* 0x100fe20008000800 */
[--C-:B------:R-:W-:Y:S01]  /*3aa0*/  FFMA R39, R39, UR4, -R0.reuse ;  /* 0x0000000427277c23 */ /* 0x100fe20008000800 */
[----:B------:R-:W-:Y:S01]  /*3ab0*/  FSETP.GEU.AND P6, PT, R34, -126, PT ;  /* 0xc2fc00002200780b */ /* 0x000fe20003fce000 */
[----:B------:R-:W-:Y:S01]  /*3ac0*/  FFMA R43, R43, UR4, -R0 ;  /* 0x000000042b2b7c23 */ /* 0x000fe20008000800 */
[----:B--2---:R-:W-:Y:S01]  /*3ad0*/  @!P2 FMUL R164, R164, R164 ;  /* 0x000000a4a4a4a220 */ /* 0x004fe20000400000 */
[----:B---3--:R-:W-:Y:S01]  /*3ae0*/  @!P5 FMUL R53, R53, R53 ;  /* 0x000000353535d220 */ /* 0x008fe20000400000 */
[----:B----4-:R-:W-:Y:S01]  /*3af0*/  @!P3 FMUL R161, R161, R161 ;  /* 0x000000a1a1a1b220 */ /* 0x010fe20000400000 */
[----:B-----5:R-:W-:Y:S01]  /*3b00*/  @!P4 FMUL R12, R12, R12 ;  /* 0x0000000c0c0cc220 */ /* 0x020fe20000400000 */
[----:B------:R-:W-:-:S02]  /*3b10*/  FSETP.GEU.AND P2, PT, R2, -126, PT ;  /* 0xc2fc00000200780b */ /* 0x000fc40003f4e000 */
[----:B------:R-:W-:Y:S02]  /*3b20*/  FSETP.GEU.AND P5, PT, R30, -126, PT ;  /* 0xc2fc00001e00780b */ /* 0x000fe40003fae000 */
[----:B------:R-:W-:Y:S01]  /*3b30*/  FSETP.GEU.AND P3, PT, R38, -126, PT ;  /* 0xc2fc00002600780b */ /* 0x000fe20003f6e000 */
[----:B------:R-:W-:Y:S01]  /*3b40*/  @!P1 FMUL R14, R14, R14 ;  /* 0x0000000e0e0e9220 */ /* 0x000fe20000400000 */
        /* <DEDUP_REMOVED lines=15> */
[--C-:B------:R-:W-:Y:S01]  /*3c40*/  FFMA R35, R35, UR4, -R0.reuse ;  /* 0x0000000423237c23 */ /* 0x100fe20008000800 */
        /* <DEDUP_REMOVED lines=47> */
[----:B------:R-:W-:Y:S02]  /*3f40*/  @!P2 FMUL R47, R47, 0.5 ;  /* 0x3f0000002f2fa820 */ /* 0x000fe40000400000 */
[----:B------:R-:W-:Y:S02]  /*3f50*/  @!P5 FMUL R54, R54, 0.5 ;  /* 0x3f0000003636d820 */ /* 0x000fe40000400000 */
[----:B------:R-:W-:Y:S02]  /*3f60*/  @!P3 FMUL R62, R62, 0.5 ;  /* 0x3f0000003e3eb820 */ /* 0x000fe40000400000 */
[----:B------:R-:W-:Y:S01]  /*3f70*/  @!P4 FMUL R63, R63, 0.5 ;  /* 0x3f0000003f3fc820 */ /* 0x000fe20000400000 */
[----:B------:R-:W1:Y:S01]  /*3f80*/  MUFU.EX2 R58, R58 ;  /* 0x0000003a003a7308 */ /* 0x000e620000000800 */
[----:B------:R-:W-:-:S07]  /*3f90*/  @!P1 FMUL R67, R67, 0.5 ;  /* 0x3f00000043439820 */ /* 0x000fce0000400000 */
[----:B------:R-:W2:Y:S08]  /*3fa0*/  MUFU.EX2 R22, R47 ;  /* 0x0000002f00167308 */ /* 0x000eb00000000800 */
[----:B------:R-:W3:Y:S08]  /*3fb0*/  MUFU.EX2 R159, R54 ;  /* 0x00000036009f7308 */ /* 0x000ef00000000800 */
[----:B------:R-:W4:Y:S08]  /*3fc0*/  MUFU.EX2 R175, R63 ;  /* 0x0000003f00af7308 */ /* 0x000f300000000800 */
[----:B------:R-:W5:Y:S08]  /*3fd0*/  MUFU.EX2 R62, R62 ;  /* 0x0000003e003e7308 */ /* 0x000f700000000800 */
[----:B------:R-:W5:Y:S01]  /*3fe0*/  MUFU.EX2 R153, R67 ;  /* 0x0000004300997308 */ /* 0x000f620000000800 */
[--C-:B------:R-:W-:Y:S01]  /*3ff0*/  FFMA R74, R74, UR4, -R0.reuse ;  /* 0x000000044a4a7c23 */ /* 0x100fe20008000800 */
[--C-:B------:R-:W-:Y:S01]  /*4000*/  FFMA R59, R59, UR4, -R0.reuse ;  /* 0x000000043b3b7c23 */ /* 0x100fe20008000800 */
[--C-:B------:R-:W-:Y:S01]  /*4010*/  FFMA R66, R66, UR4, -R0.reuse ;  /* 0x0000000442427c23 */ /* 0x100fe20008000800 */
[--C-:B------:R-:W-:Y:S01]  /*4020*/  FFMA R82, R82, UR4, -R0.reuse ;  /* 0x0000000452527c23 */ /* 0x100fe20008000800 */
[----:B-1----:R-:W-:Y:S01]  /*4030*/  @!P6 FMUL R58, R58, R58 ;  /* 0x0000003a3a3ae220 */ /* 0x002fe20000400000 */
[--C-:B------:R-:W-:Y:S01]  /*4040*/  FFMA R75, R75, UR4, -R0.reuse ;  /* 0x000000044b4b7c23 */ /* 0x100fe20008000800 */
[----:B------:R-:W-:Y:S01]  /*4050*/  FFMA R83, R83, UR4, -R0 ;  /* 0x0000000453537c23 */ /* 0x000fe20008000800 */
[----:B------:R-:W-:Y:S01]  /*4060*/  FSETP.GEU.AND P6, PT, R74, -126, PT ;  /* 0xc2fc00004a00780b */ /* 0x000fe20003fce000 */
[----:B--2---:R-:W-:Y:S01]  /*4070*/  @!P2 FMUL R22, R22, R22 ;  /* 0x000000161616a220 */ /* 0x004fe20000400000 */
[----:B---3--:R-:W-:Y:S01]  /*4080*/  @!P5 FMUL R159, R159, R159 ;  /* 0x0000009f9f9fd220 */ /* 0x008fe20000400000 */
[----:B----4-:R-:W-:Y:S01]  /*4090*/  @!P4 FMUL R175, R175, R175 ;  /* 0x000000afafafc220 */ /* 0x010fe20000400000 */
[----:B------:R-:W-:Y:S01]  /*40a0*/  FSETP.GEU.AND P2, PT, R59, -126, PT ;  /* 0xc2fc00003b00780b */ /* 0x000fe20003f4e000 */
[----:B-----5:R-:W-:Y:S01]  /*40b0*/  @!P3 FMUL R62, R62, R62 ;  /* 0x0000003e3e3eb220 */ /* 0x020fe20000400000 */
[----:B------:R-:W-:-:S02]  /*40c0*/  FSETP.GEU.AND P5, PT, R66, -126, PT ;  /* 0xc2fc00004200780b */ /* 0x000fc40003fae000 */
        /* <DEDUP_REMOVED lines=8> */
[----:B------:R-:W-:Y:S02]  /*4150*/  @!P3 FMUL R75, R75, 0.5 ;  /* 0x3f0000004b4bb820 */ /* 0x000fe40000400000 */
[----:B------:R-:W-:Y:S01]  /*4160*/  @!P1 FMUL R83, R83, 0.5 ;  /* 0x3f00000053539820 */ /* 0x000fe20000400000 */
[----:B------:R-:W1:Y:S08]  /*4170*/  MUFU.EX2 R173, R59 ;  /* 0x0000003b00ad7308 */ /* 0x000e700000000800 */
        /* <DEDUP_REMOVED lines=9> */
[--C-:B------:R-:W-:Y:S01]  /*4210*/  FFMA R86, R86, UR4, -R0.reuse ;  /* 0x0000000456567c23 */ /* 0x100fe20008000800 */
[----:B------:R-:W-:Y:S01]  /*4220*/  FFMA R87, R87, UR4, -R0 ;  /* 0x0000000457577c23 */ /* 0x000fe20008000800 */
[----:B-1----:R-:W-:Y:S01]  /*4230*/  @!P2 FMUL R173, R173, R173 ;  /* 0x000000adadada220 */ /* 0x002fe20000400000 */
[----:B--2---:R-:W-:Y:S01]  /*4240*/  @!P6 FMUL R74, R74, R74 ;  /* 0x0000004a4a4ae220 */ /* 0x004fe20000400000 */
[----:B------:R-:W-:Y:S01]  /*4250*/  FSETP.GEU.AND P2, PT, R70, -126, PT ;  /* 0xc2fc00004600780b */ /* 0x000fe20003f4e000 */
[----:B---3--:R-:W-:Y:S01]  /*4260*/  @!P5 FMUL R66, R66, R66 ;  /* 0x000000424242d220 */ /* 0x008fe20000400000 */
[----:B------:R-:W-:Y:S01]  /*4270*/  FSETP.GEU.AND P6, PT, R78, -126, PT ;  /* 0xc2fc00004e00780b */ /* 0x000fe20003fce000 */
[----:B----4-:R-:W-:Y:S01]  /*4280*/  @!P3 FMUL R165, R165, R165 ;  /* 0x000000a5a5a5b220 */ /* 0x010fe20000400000 */
[----:B-----5:R-:W-:Y:S01]  /*4290*/  @!P4 FMUL R82, R82, R82 ;  /* 0x000000525252c220 */ /* 0x020fe20000400000 */
[----:B------:R-:W-:-:S02]  /*42a0*/  FSETP.GEU.AND P5, PT, R71, -126, PT ;  /* 0xc2fc00004700780b */ /* 0x000fc40003fae000 */
[----:B------:R-:W-:Y:S01]  /*42b0*/  FSETP.GEU.AND P3, PT, R79, -126, PT ;  /* 0xc2fc00004f00780b */ /* 0x000fe20003f6e000 */
[----:B------:R-:W-:Y:S01]  /*42c0*/  @!P1 FMUL R181, R181, R181 ;  /* 0x000000b5b5b59220 */ /* 0x000fe20000400000 */
[----:B------:R-:W-:Y:S02]  /*42d0*/  FSETP.GEU.AND P4, PT, R86, -126, PT ;  /* 0xc2fc00005600780b */ /* 0x000fe40003f8e000 */
[----:B------:R-:W-:Y:S01]  /*42e0*/  FSETP.GEU.AND P1, PT, R87, -126, PT ;  /* 0xc2fc00005700780b */ /* 0x000fe20003f2e000 */
[----:B------:R-:W-:Y:S01]  /*42f0*/  FADD R0, R160, R29 ;  /* 0x0000001da0007221 */ /* 0x000fe20000000000 */
[----:B------:R-:W-:Y:S01]  /*4300*/  FADD R3, R176, R45 ;  /* 0x0000002db0037221 */ /* 0x000fe20000000000 */
[----:B------:R-:W-:Y:S01]  /*4310*/  FADD R2, R168, R37 ;  /* 0x00000025a8027221 */ /* 0x000fe20000000000 */
[----:B------:R-:W-:Y:S01]  /*4320*/  FADD R31, R156, R53 ;  /* 0x000000359c1f7221 */ /* 0x000fe20000000000 */
[----:B------:R-:W-:Y:S01]  /*4330*/  @!P2 FMUL R70, R70, 0.5 ;  /* 0x3f0000004646a820 */ /* 0x000fe20000400000 */
[----:B------:R-:W-:Y:S01]  /*4340*/  FADD R32, R0, R3 ;  /* 0x0000000300207221 */ /* 0x000fe20000000000 */
[----:B------:R-:W-:Y:S01]  /*4350*/  @!P6 FMUL R78, R78, 0.5 ;  /* 0x3f0000004e4ee820 */ /* 0x000fe20000400000 */
[----:B------:R-:W-:Y:S01]  /*4360*/  FADD R39, R2, R31 ;  /* 0x0000001f02277221 */ /* 0x000fe20000000000 */
[----:B------:R-:W-:Y:S01]  /*4370*/  FADD R0, R11, R172 ;  /* 0x000000ac0b007221 */ /* 0x000fe20000000000 */
[----:B------:R-:W-:Y:S01]  /*4380*/  FADD R31, R19, R164 ;  /* 0x000000a4131f7221 */ /* 0x000fe20000000000 */
[----:B------:R-:W-:Y:S01]  /*4390*/  @!P5 FMUL R71, R71, 0.5 ;  /* 0x3f0000004747d820 */ /* 0x000fe20000400000 */
[----:B------:R-:W-:Y:S01]  /*43a0*/  @!P3 FMUL R79, R79, 0.5 ;  /* 0x3f0000004f4fb820 */ /* 0x000fe20000400000 */
[----:B------:R-:W-:Y:S01]  /*43b0*/  @!P4 FMUL R86, R86, 0.5 ;  /* 0x3f0000005656c820 */ /* 0x000fe20000400000 */
[----:B------:R-:W-:Y:S01]  /*43c0*/  @!P1 FMUL R87, R87, 0.5 ;  /* 0x3f00000057579820 */ /* 0x000fe20000400000 */
[----:B------:R-:W-:Y:S01]  /*43d0*/  FADD R34, R0, R31 ;  /* 0x0000001f00227221 */ /* 0x000fe20000000000 */
[----:B------:R-:W1:Y:S01]  /*43e0*/  MUFU.EX2 R70, R70 ;  /* 0x0000004600467308 */ /* 0x000e620000000800 */
[----:B------:R-:W-:Y:S01]  /*43f0*/  FADD R3, R15, R152 ;  /* 0x000000980f037221 */ /* 0x000fe20000000000 */
[----:B------:R-:W-:Y:S01]  /*4400*/  FADD R28, R23, R180 ;  /* 0x000000b4171c7221 */ /* 0x000fe20000000000 */
[----:B------:R-:W-:Y:S01]  /*4410*/  FADD R2, R162, R33 ;  /* 0x00000021a2027221 */ /* 0x000fe20000000000 */
[----:B------:R-:W-:-:S04]  /*4420*/  FADD R35, R178, R49 ;  /* 0x00000031b2237221 */ /* 0x000fc80000000000 */
[----:B------:R-:W2:Y:S01]  /*4430*/  MUFU.EX2 R155, R71 ;  /* 0x00000047009b7308 */ /* 0x000ea20000000800 */
[----:B------:R-:W-:-:S07]  /*4440*/  FADD R43, R3, R28 ;  /* 0x0000001c032b7221 */ /* 0x000fce0000000000 */
[----:B------:R-:W3:Y:S01]  /*4450*/  MUFU.EX2 R78, R78 ;  /* 0x0000004e004e7308 */ /* 0x000ee20000000800 */
[----:B------:R-:W-:-:S07]  /*4460*/  FADD R36, R2, R35 ;  /* 0x0000002302247221 */ /* 0x000fce0000000000 */
[----:B------:R-:W4:Y:S08]  /*4470*/  MUFU.EX2 R167, R79 ;  /* 0x0000004f00a77308 */ /* 0x000f300000000800 */
[----:B------:R-:W5:Y:S08]  /*4480*/  MUFU.EX2 R0, R86 ;  /* 0x0000005600007308 */ /* 0x000f700000000800 */
[----:B------:R-:W5:Y:S01]  /*4490*/  MUFU.EX2 R183, R87 ;  /* 0x0000005700b77308 */ /* 0x000f620000000800 */
[----:B------:R-:W-:Y:S01]  /*44a0*/  FADD R2, R13, R174 ;  /* 0x000000ae0d027221 */ /* 0x000fe20000000000 */
        /* <DEDUP_REMOVED lines=17> */
[----:B-1----:R-:W-:Y:S01]  /*45c0*/  @!P2 FMUL R70, R70, R70 ;  /* 0x000000464646a220 */ /* 0x002fe20000400000 */
[----:B--2---:R-:W-:Y:S01]  /*45d0*/  @!P5 FMUL R155, R155, R155 ;  /* 0x0000009b9b9bd220 */ /* 0x004fe20000400000 */
[----:B---3--:R-:W-:Y:S01]  /*45e0*/  @!P6 FMUL R78, R78, R78 ;  /* 0x0000004e4e4ee220 */ /* 0x008fe20000400000 */
[----:B----4-:R-:W-:Y:S01]  /*45f0*/  @!P3 FMUL R167, R167, R167 ;  /* 0x000000a7a7a7b220 */ /* 0x010fe20000400000 */
[----:B-----5:R-:W-:Y:S01]  /*4600*/  @!P4 FMUL R0, R0, R0 ;  /* 0x000000000000c220 */ /* 0x020fe20000400000 */
[----:B------:R-:W-:Y:S01]  /*4610*/  @!P1 FMUL R183, R183, R183 ;  /* 0x000000b7b7b79220 */ /* 0x000fe20000400000 */
[----:B------:R-:W-:Y:S01]  /*4620*/  MOV R2, UR54 ;  /* 0x0000003600027c02 */ /* 0x000fe20008000f00 */
        /* <DEDUP_REMOVED lines=12> */
[----:B------:R1:W-:Y:S01]  /*46f0*/  SYNCS.ARRIVE.TRANS64.A1T0 RZ, [R2+UR6], RZ ;  /* 0x000000ff02ff79a7 */ /* 0x0003e20008100006 */
[----:B------:R-:W-:Y:S01]  /*4700*/  UIADD3 UR6, UR37, 0x1, URZ ;  /* 0x0000000125067890 */ /* 0x000fe2000fffe03f */
[----:B------:R-:W-:Y:S01]  /*4710*/  FADD R28, R28, R47 ;  /* 0x0000002f1c1c7221 */ /* 0x000fe20000000000 */
[----:B------:R-:W-:Y:S01]  /*4720*/  FADD R31, R31, R40 ;  /* 0x000000281f1f7221 */ /* 0x000fe20000000000 */
[----:B------:R-:W-:Y:S01]  /*4730*/  FADD R30, R30, R51 ;  /* 0x000000331e1e7221 */ /* 0x000fe20000000000 */
[----:B------:R-:W-:Y:S01]  /*4740*/  FADD R55, R38, R55 ;  /* 0x0000003726377221 */ /* 0x000fe20000000000 */
[----:B------:R-:W-:Y:S01]  /*4750*/  UISETP.NE.AND UP0, UPT, UR6, 0x5, UPT ;  /* 0x000000050600788c */ /* 0x000fe2000bf05270 */
[----:B------:R-:W-:Y:S01]  /*4760*/  FADD R32, R32, R39 ;  /* 0x0000002720207221 */ /* 0x000fe20000000000 */
[----:B------:R-:W-:Y:S01]  /*4770*/  FADD R34, R34, R43 ;  /* 0x0000002b22227221 */ /* 0x000fe20000000000 */
[----:B------:R-:W-:Y:S01]  /*4780*/  FADD R3, R36, R3 ;  /* 0x0000000324037221 */ /* 0x000fe20000000000 */
[----:B------:R-:W-:Y:S01]  /*4790*/  FADD R42, R42, R57 ;  /* 0x000000392a2a7221 */ /* 0x000fe20000000000 */
[----:B------:R-:W-:Y:S01]  /*47a0*/  FADD R44, R44, R59 ;  /* 0x0000003b2c2c7221 */ /* 0x000fe20000000000 */
[----:B------:R-:W-:Y:S01]  /*47b0*/  FADD R31, R28, R31 ;  /* 0x0000001f1c1f7221 */ /* 0x000fe20000000000 */
[----:B------:R-:W-:Y:S01]  /*47c0*/  FADD R55, R30, R55 ;  /* 0x000000371e377221 */ /* 0x000fe20000000000 */
[----:B------:R-:W-:Y:S01]  /*47d0*/  USEL UR4, URZ, 0x1, UP0 ;  /* 0x000000013f047887 */ /* 0x000fe20008000000 */
[----:B------:R-:W-:Y:S01]  /*47e0*/  FADD R3, R32, R3 ;  /* 0x0000000320037221 */ /* 0x000fe20000000000 */
[----:B------:R-:W-:Y:S01]  /*47f0*/  FADD R34, R34, R35 ;  /* 0x0000002322227221 */ /* 0x000fe20000000000 */
[----:B------:R-:W-:Y:S01]  /*4800*/  FADD R31, R42, R31 ;  /* 0x0000001f2a1f7221 */ /* 0x000fe20000000000 */
[----:B------:R-:W-:Y:S01]  /*4810*/  FADD R44, R44, R55 ;  /* 0x000000372c2c7221 */ /* 0x000fe20000000000 */
[----:B------:R-:W-:-:S02]  /*4820*/  USEL UR6, UR6, URZ, UP0 ;  /* 0x0000003f06067287 */ /* 0x000fc40008000000 */
[----:B------:R-:W-:Y:S01]  /*4830*/  ULOP3.LUT UR39, UR39, UR4, URZ, 0x3c, !UPT ;  /* 0x0000000427277292 */ /* 0x000fe2000f8e3c3f */
[----:B------:R-:W-:Y:S01]  /*4840*/  FADD R3, R3, R34 ;  /* 0x0000002203037221 */ /* 0x000fe20000000000 */
[----:B-1----:R-:W-:Y:S01]  /*4850*/  FADD R2, R31, R44 ;  /* 0x0000002c1f027221 */ /* 0x002fe20000000000 */
[----:B------:R-:W-:Y:S02]  /*4860*/  F2FP.BF16.F32.PACK_AB R160, R11, R160 ;  /* 0x000000a00ba0723e */ /* 0x000fe400000010ff */
[----:B------:R-:W-:Y:S02]  /*4870*/  F2FP.BF16.F32.PACK_AB R162, R13, R162 ;  /* 0x000000a20da2723e */ /* 0x000fe400000010ff */
[----:B------:R-:W-:Y:S02]  /*4880*/  F2FP.BF16.F32.PACK_AB R168, R15, R168 ;  /* 0x000000a80fa8723e */ /* 0x000fe400000010ff */
[----:B------:R-:W-:Y:S02]  /*4890*/  F2FP.BF16.F32.PACK_AB R170, R17, R170 ;  /* 0x000000aa11aa723e */ /* 0x000fe400000010ff */
[----:B------:R-:W-:-:S02]  /*48a0*/  F2FP.BF16.F32.PACK_AB R176, R19, R176 ;  /* 0x000000b013b0723e */ /* 0x000fc400000010ff */
[----:B------:R-:W-:Y:S02]  /*48b0*/  F2FP.BF16.F32.PACK_AB R178, R21, R178 ;  /* 0x000000b215b2723e */ /* 0x000fe400000010ff */
        /* <DEDUP_REMOVED lines=24> */
[----:B------:R-:W-:Y:S01]  /*4a40*/  F2FP.BF16.F32.PACK_AB R181, R181, R82 ;  /* 0x00000052b5b5723e */ /* 0x000fe200000010ff */
[----:B------:R-:W-:Y:S06]  /*4a50*/  @!P0 BRA `(.L_x_21) ;  /* 0x0000000000048947 */ /* 0x000fec0003800000 */
[----:B------:R-:W-:Y:S01]  /*4a60*/  BPT.TRAP 0x1 ;  /* 0x000000040000795c */ /* 0x000fe20000300000 */
.L_x_21:
[----:B------:R-:W-:Y:S01]  /*4a70*/  ULEA UR4, UR6, UR38, 0x3 ;  /* 0x0000002606047291 */ /* 0x000fe2000f8e183f */
[----:B------:R-:W-:Y:S01]  /*4a80*/  MOV R11, UR39 ;  /* 0x00000027000b7c02 */ /* 0x000fe20008000f00 */
[----:B------:R-:W-:-:S03]  /*4a90*/  ULOP3.LUT UR58, UR7, 0x4000000, URZ, 0xfc, !UPT ;  /* 0x04000000073a7892 */ /* 0x000fc6000f8efc3f */
[----:B------:R-:W-:-:S04]  /*4aa0*/  SHF.L.U32 R11, R11, 0x1f, RZ ;  /* 0x0000001f0b0b7819 */ /* 0x000fc800000006ff */
[----:B------:R-:W1:Y:S02]  /*4ab0*/  SYNCS.PHASECHK.TRANS64.TRYWAIT P1, [UR4+0x64400], R11 ;  /* 0x0644000bff0075a7 */ /* 0x000e640008020144 */
[----:B-1----:R-:W-:Y:S05]  /*4ac0*/  @!P1 BRA `(.L_x_22) ;  /* 0x000000c800a09947 */ /* 0x002fea0003800000 */
.L_x_137:
[----:B------:R-:W-:Y:S01]  /*4ad0*/  ULEA UR4, UR6, UR58, 0xc ;  /* 0x0000003a06047291 */ /* 0x000fe2000f8e603f */
[----:B------:R-:W-:Y:S01]  /*4ae0*/  WARPGROUP.ARRIVE ;  /* 0x00000000000079c5 */ /* 0x000fe20000000000 */
[----:B------:R-:W-:Y:S01]  /*4af0*/  UMOV UR11, 0x40000040 ;  /* 0x40000040000b7882 */ /* 0x000fe20000000000 */
[----:B------:R-:W-:-:S04]  /*4b00*/  F2FP.BF16.F32.PACK_AB R183, R183, R0 ;  /* 0x00000000b7b7723e */ /* 0x000fc800000010ff */
[----:B------:R-:W-:Y:S02]  /*4b10*/  UMOV UR10, UR4 ;  /* 0x00000004000a7c82 */ /* 0x000fe40008000000 */
[----:B------:R-:W-:Y:S01]  /*4b20*/  HGMMA.64x256x16.F32.BF16 R24, R160, gdesc[UR8].tnspB, RZ, !UPT, gsb0 ;  /* 0x43e00008a0187df0 */ /* 0x000fe2000c0018ff */
[----:B------:R-:W-:Y:S01]  /*4b30*/  UIADD3 UR10, UR4, 0x80, URZ ;  /* 0x00000080040a7890 */ /* 0x000fe2000fffe03f */
[----:B------:R-:W-:Y:S01]  /*4b40*/  UMOV UR11, 0x40000040 ;  /* 0x40000040000b7882 */ /* 0x000fe20000000000 */
[----:B------:R-:W-:Y:S02]  /*4b50*/  WARPGROUP.DEPBAR.LE gsb0, 0x0 ;  /* 0x00008000000079c5 */ /* 0x000fe40000010000 */
[----:B------:R-:W-:-:S15]  /*4b60*/  WARPGROUP.ARRIVE ;  /* 0x00000000000079c5 */ /* 0x000fde0000000000 */
[----:B------:R-:W-:-:S08]  /*4b70*/  NOP ;  /* 0x0000000000007918 */ /* 0x000fd00000000000 */
[----:B------:R-:W-:Y:S01]  /*4b80*/  HGMMA.64x256x16.F32.BF16 R24, R168, gdesc[UR8].tnspB, R24, gsb0 ;  /* 0x43e00008a8187df0 */ /* 0x000fe20008001818 */
        /* <DEDUP_REMOVED lines=35> */
[----:B------:R-:W-:Y:S03]  /*4dc0*/  HGMMA.64x256x16.F32.BF16 R24, R180, gdesc[UR8].tnspB, R24, gsb0 ;  /* 0x43e00008b4187df0 */ /* 0x000fe60008001818 */
[----:B------:R-:W-:Y:S02]  /*4dd0*/  WARPGROUP.DEPBAR.LE gsb0, 0x0 ;  /* 0x00008000000079c5 */ /* 0x000fe40000010000 */
[----:B------:R-:W-:Y:S05]  /*4de0*/  @!P0 BRA `(.L_x_23) ;  /* 0x0000000000048947 */ /* 0x000fea0003800000 */
[----:B------:R-:W-:Y:S01]  /*4df0*/  BPT.TRAP 0x1 ;  /* 0x000000040000795c */ /* 0x000fe20000300000 */
.L_x_23:
[----:B------:R-:W2:Y:S01]  /*4e00*/  LDL R0, [R1+0x38] ;  /* 0x0000380001007983 */ /* 0x000ea20000100800 */
[----:B------:R-:W-:-:S04]  /*4e10*/  UIADD3 UR52, UR52, 0x64428, URZ ;  /* 0x0006442834347890 */ /* 0x000fc8000fffe03f */
[----:B------:R-:W-:-:S09]  /*4e20*/  UPRMT UR52, URZ, 0x654, UR52 ;  /* 0x000006543f347896 */ /* 0x000fd20008000034 */
[----:B------:R-:W-:Y:S01]  /*4e30*/  SYNCS.ARRIVE.TRANS64.RED.A1T0 RZ, [UR52], RZ ;  /* 0x000000ffffff79a7 */ /* 0x000fe20008100434 */
[----:B--2---:R-:W-:-:S13]  /*4e40*/  R2UR UR4, R0 ;  /* 0x00000000000472ca */ /* 0x004fda00000e0000 */
[----:B------:R-:W-:-:S06]  /*4e50*/  UISETP.GT.U32.AND UP0, UPT, UR4, 0x1, UPT ;  /* 0x000000010400788c */ /* 0x000fcc000bf04070 */
[----:B------:R-:W-:-:S13]  /*4e60*/  PLOP3.LUT P1, PT, PT, PT, UP0, 0x80, 0x0 ;  /* 0x000000000000781c */ /* 0x000fda0003f2f008 */
[----:B------:R-:W-:Y:S05]  /*4e70*/  @P1 BRA `(.L_x_24) ;  /* 0x0000000000041947 */ /* 0x000fea0003800000 */
[----:B------:R-:W-:Y:S01]  /*4e80*/  BPT.TRAP 0x1 ;  /* 0x000000040000795c */ /* 0x000fe20000300000 */
.L_x_24:
[----:B------:R-:W2:Y:S01]  /*4e90*/  LDL R0, [R1+0x8] ;  /* 0x0000080001007983 */ /* 0x000ea20000100800 */
[----:B------:R-:W-:Y:S02]  /*4ea0*/  UISETP.GE.AND UP1, UPT, UR53, 0x3, UPT ;  /* 0x000000033500788c */ /* 0x000fe4000bf26270 */
[----:B------:R-:W-:Y:S02]  /*4eb0*/  UIADD3 UR37, UR6, 0x1, URZ ;  /* 0x0000000106257890 */ /* 0x000fe4000fffe03f */
[----:B------:R-:W-:Y:S02]  /*4ec0*/  UIADD3 UR7, UR53, -0x1, URZ ;  /* 0xffffffff35077890 */ /* 0x000fe4000fffe03f */
[----:B------:R-:W-:Y:S01]  /*4ed0*/  PLOP3.LUT P2, PT, PT, PT, UP1, 0x80, 0x0 ;  /* 0x000000000000781c */ /* 0x000fe20003f4f018 */
[----:B------:R-:W-:-:S04]  /*4ee0*/  UISETP.NE.AND UP0, UPT, UR37, 0x5, UPT ;  /* 0x000000052500788c */ /* 0x000fc8000bf05270 */
[----:B------:R-:W-:Y:S02]  /*4ef0*/  USEL UR4, URZ, 0x1, UP0 ;  /* 0x000000013f047887 */ /* 0x000fe40008000000 */
[----:B------:R-:W-:Y:S02]  /*4f00*/  USEL UR37, UR37, URZ, UP0 ;  /* 0x0000003f25257287 */ /* 0x000fe40008000000 */
[----:B------:R-:W-:Y:S01]  /*4f10*/  ULOP3.LUT UR39, UR39, UR4, URZ, 0x3c, !UPT ;  /* 0x0000000427277292 */ /* 0x000fe2000f8e3c3f */
[----:B--2---:R-:W-:-:S03]  /*4f20*/  IADD3 R0, R0, 0x80, RZ ;  /* 0x0000008000007810 */ /* 0x004fc60007ffe0ff */
[----:B------:R-:W-:Y:S08]  /*4f30*/  @!P2 BRA `(.L_x_25) ;  /* 0x000000340014a947 */ /* 0x000ff00003800000 */
[----:B-1----:R-:W-:Y:S01]  /*4f40*/  MOV R11, R10 ;  /* 0x0000000a000b7202 */ /* 0x002fe20000000f00 */
[----:B------:R-:W-:Y:S01]  /*4f50*/  ULDC UR4, c[0x0][0x604] ;  /* 0x0001810000047ab9 */ /* 0x000fe20000000800 */
[----:B------:R-:W-:-:S07]  /*4f60*/  MOV R12, R185 ;  /* 0x000000b9000c7202 */ /* 0x000fce0000000f00 */
.L_x_36:
[----:B------:R-:W-:Y:S05]  /*4f70*/  @!P0 BRA `(.L_x_26) ;  /* 0x0000000000048947 */ /* 0x000fea0003800000 */
[----:B------:R-:W-:Y:S01]  /*4f80*/  BPT.TRAP 0x1 ;  /* 0x000000040000795c */ /* 0x000fe20000300000 */
.L_x_26:
[----:B------:R-:W-:Y:S01]  /*4f90*/  ULEA UR5, UR37, UR38, 0x3 ;  /* 0x0000002625057291 */ /* 0x000fe2000f8e183f */
[----:B------:R-:W-:-:S04]  /*4fa0*/  MOV R10, UR39 ;  /* 0x00000027000a7c02 */ /* 0x000fc80008000f00 */
[----:B------:R-:W-:-:S04]  /*4fb0*/  SHF.L.U32 R10, R10, 0x1f, RZ ;  /* 0x0000001f0a0a7819 */ /* 0x000fc800000006ff */
[----:B------:R-:W1:Y:S02]  /*4fc0*/  SYNCS.PHASECHK.TRANS64.TRYWAIT P2, [UR5+0x64400], R10 ;  /* 0x0644000aff0075a7 */ /* 0x000e640008040145 */
[----:B-1----:R-:W-:Y:S05]  /*4fd0*/  @!P2 BRA `(.L_x_27) ;  /* 0x000000c40074a947 */ /* 0x002fea0003800000 */
.L_x_138:
[----:B------:R-:W2:Y:S01]  /*4fe0*/  LDL.64 R14, [R1] ;  /* 0x00000000010e7983 */ /* 0x000ea20000100a00 */
[----:B------:R-:W-:Y:S01]  /*4ff0*/  ULEA UR5, UR37, UR60, 0xc ;  /* 0x0000003c25057291 */ /* 0x000fe2000f8e603f */
[----:B------:R-:W-:Y:S01]  /*5000*/  WARPGROUP.ARRIVE ;  /* 0x00000000000079c5 */ /* 0x000fe20000000000 */
[----:B------:R-:W-:Y:S01]  /*5010*/  UMOV UR55, 0x40000040 ;  /* 0x4000004000377882 */ /* 0x000fe20000000000 */
[----:B------:R-:W-:Y:S01]  /*5020*/  UMOV UR11, 0x40000040 ;  /* 0x40000040000b7882 */ /* 0x000fe20000000000 */
[----:B------:R-:W-:Y:S02]  /*5030*/  UIADD3 UR10, UR5, 0x402, URZ ;  /* 0x00000402050a7890 */ /* 0x000fe4000fffe03f */
[----:B------:R-:W-:Y:S02]  /*5040*/  UIADD3 UR14, UR5, 0x404, URZ ;  /* 0x00000404050e7890 */ /* 0x000fe4000fffe03f */
[----:B------:R-:W-:Y:S01]  /*5050*/  UMOV UR54, UR5 ;  /* 0x0000000500367c82 */ /* 0x000fe20008000000 */
[----:B------:R-:W-:Y:S01]  /*5060*/  UMOV UR15, 0x40000040 ;  /* 0x40000040000f7882 */ /* 0x000fe20000000000 */
[----:B------:R-:W-:Y:S01]  /*5070*/  UIADD3 UR18, UR5, 0x406, URZ ;  /* 0x0000040605127890 */ /* 0x000fe2000fffe03f */
        /* <DEDUP_REMOVED lines=15> */
[----:B--2---:R-:W-:-:S02]  /*5170*/  R2UR UR52, R14 ;  /* 0x000000000e3472ca */ /* 0x004fc400000e0000 */
[----:B------:R-:W-:-:S13]  /*5180*/  R2UR UR53, R15 ;  /* 0x000000000f3572ca */ /* 0x000fda00000e0000 */
[----:B------:R-:W-:Y:S01]  /*5190*/  HGMMA.64x128x16.F32.BF16 R152, gdesc[UR52], RZ, !UPT, gsb0 ;  /* 0x01e00000349879f0 */ /* 0x000fe2000c0018ff */
[----:B------:R-:W-:Y:S01]  /*51a0*/  R2UR UR52, R236 ;  /* 0x00000000ec3472ca */ /* 0x000fe200000e0000 */
[----:B------:R-:W-:Y:S01]  /*51b0*/  UIADD3 UR54, UR5, 0x2, URZ ;  /* 0x0000000205367890 */ /* 0x000fe2000fffe03f */
[----:B------:R-:W-:Y:S01]  /*51c0*/  R2UR UR53, R237 ;  /* 0x00000000ed3572ca */ /* 0x000fe200000e0000 */
[----:B------:R-:W-:Y:S01]  /*51d0*/  UMOV UR55, 0x40000040 ;  /* 0x4000004000377882 */ /* 0x000fe20000000000 */
[----:B------:R-:W-:Y:S02]  /*51e0*/  WARPGROUP.DEPBAR.LE gsb0, 0x0 ;  /* 0x00008000000079c5 */ /* 0x000fe40000010000 */
[----:B------:R-:W-:-:S09]  /*51f0*/  WARPGROUP.ARRIVE ;  /* 0x00000000000079c5 */ /* 0x000fd20000000000 */
[----:B------:R-:W-:Y:S01]  /*5200*/  HGMMA.64x128x16.F32.BF16 R152, gdesc[UR52], R152, gsb0 ;  /* 0x01e00000349879f0 */ /* 0x000fe20008001898 */
        /* <DEDUP_REMOVED lines=21> */
[----:B------:R-:W-:Y:S01]  /*5360*/  UIADD3 UR54, UR5, 0xc06, URZ ;  /* 0x00000c0605367890 */ /* 0x000fe2000fffe03f */
[----:B------:R-:W-:Y:S01]  /*5370*/  UMOV UR52, UR56 ;  /* 0x0000003800347c82 */ /* 0x000fe20008000000 */
[----:B------:R-:W-:Y:S01]  /*5380*/  UMOV UR53, UR57 ;  /* 0x0000003900357c82 */ /* 0x000fe20008000000 */
[----:B------:R-:W-:Y:S01]  /*5390*/  UMOV UR55, 0x40000040 ;  /* 0x4000004000377882 */ /* 0x000fe20000000000 */
[----:B------:R-:W-:-:S04]  /*53a0*/  UIADD3 UR5, UR37, 0x1, URZ ;  /* 0x0000000125057890 */ /* 0x000fc8000fffe03f */
[----:B------:R-:W-:-:S04]  /*53b0*/  UISETP.NE.AND UP0, UPT, UR5, 0x5, UPT ;  /* 0x000000050500788c */ /* 0x000fc8000bf05270 */
[----:B------:R-:W-:Y:S01]  /*53c0*/  USEL UR5, UR5, URZ, UP0 ;  /* 0x0000003f05057287 */ /* 0x000fe20008000000 */
[----:B------:R-:W-:Y:S02]  /*53d0*/  WARPGROUP.DEPBAR.LE gsb0, 0x0 ;  /* 0x00008000000079c5 */ /* 0x000fe40000010000 */
[----:B------:R-:W-:-:S06]  /*53e0*/  WARPGROUP.ARRIVE ;  /* 0x00000000000079c5 */ /* 0x000fcc0000000000 */
[----:B------:R-:W-:Y:S01]  /*53f0*/  HGMMA.64x128x16.F32.BF16 R152, gdesc[UR8], R152, gsb0 ;  /* 0x01e00000089879f0 */ /* 0x000fe20008001898 */
[----:B------:R-:W-:-:S04]  /*5400*/  USEL UR10, URZ, 0x1, UP0 ;  /* 0x000000013f0a7887 */ /* 0x000fc80008000000 */
[----:B------:R-:W-:Y:S01]  /*5410*/  ULOP3.LUT UR39, UR39, UR10, URZ, 0x3c, !UPT ;  /* 0x0000000a27277292 */ /* 0x000fe2000f8e3c3f */
[----:B------:R-:W-:Y:S02]  /*5420*/  WARPGROUP.DEPBAR.LE gsb0, 0x0 ;  /* 0x00008000000079c5 */ /* 0x000fe40000010000 */
[----:B------:R-:W-:-:S06]  /*5430*/  WARPGROUP.ARRIVE ;  /* 0x00000000000079c5 */ /* 0x000fcc0000000000 */
[----:B------:R-:W-:Y:S03]  /*5440*/  HGMMA.64x128x16.F32.BF16 R152, gdesc[UR12], R152, gsb0 ;  /* 0x01e000000c9879f0 */ /* 0x000fe60008001898 */
[----:B------:R-:W-:Y:S02]  /*5450*/  WARPGROUP.DEPBAR.LE gsb0, 0x0 ;  /* 0x00008000000079c5 */ /* 0x000fe40000010000 */
[----:B------:R-:W-:-:S07]  /*5460*/  WARPGROUP.ARRIVE ;  /* 0x00000000000079c5 */ /* 0x000fce0000000000 */
        /* <DEDUP_REMOVED lines=26> */
[----:B------:R-:W-:Y:S05]  /*5610*/  @!P0 BRA `(.L_x_28) ;  /* 0x0000000000048947 */ /* 0x000fea0003800000 */
[----:B------:R-:W-:Y:S01]  /*5620*/  BPT.TRAP 0x1 ;  /* 0x000000040000795c */ /* 0x000fe20000300000 */
.L_x_28:
[----:B-1----:R-:W-:Y:S01]  /*5630*/  FMNMX R10, R152, R11, !PT ;  /* 0x0000000b980a7209 */ /* 0x002fe20007800000 */
[----:B------:R-:W-:Y:S01]  /*5640*/  ULEA UR10, UR5, UR38, 0x3 ;  /* 0x00000026050a7291 */ /* 0x000fe2000f8e183f */
[----:B------:R-:W-:Y:S02]  /*5650*/  FMNMX R18, R154, R12, !PT ;  /* 0x0000000c9a127209 */ /* 0x000fe40007800000 */
[----:B------:R-:W-:Y:S02]  /*5660*/  FMNMX R13, R153, R10, !PT ;  /* 0x0000000a990d7209 */ /* 0x000fe40007800000 */
[----:B------:R-:W-:Y:S02]  /*5670*/  FMNMX R17, R155, R18, !PT ;  /* 0x000000129b117209 */ /* 0x000fe40007800000 */
[----:B------:R-:W-:Y:S02]  /*5680*/  FMNMX R10, R156, R13, !PT ;  /* 0x0000000d9c0a7209 */ /* 0x000fe40007800000 */
[----:B------:R-:W-:-:S02]  /*5690*/  FMNMX R18, R158, R17, !PT ;  /* 0x000000119e127209 */ /* 0x000fc40007800000 */
[----:B------:R-:W-:Y:S02]  /*56a0*/  FMNMX R13, R157, R10, !PT ;  /* 0x0000000a9d0d7209 */ /* 0x000fe40007800000 */
[----:B------:R-:W-:Y:S02]  /*56b0*/  FMNMX R17, R159, R18, !PT ;  /* 0x000000129f117209 */ /* 0x000fe40007800000 */
[----:B------:R-:W-:-:S04]  /*56c0*/  FMNMX R10, R160, R13, !PT ;  /* 0x0000000da00a7209 */ /* 0x000fc80007800000 */
        /* <DEDUP_REMOVED lines=26> */
[----:B------:R-:W-:-:S05]  /*5870*/  FMNMX R15, R213, R10, !PT ;  /* 0x0000000ad50f7209 */ /* 0x000fca0007800000 */
[----:B------:R-:W1:Y:S02]  /*5880*/  SHFL.BFLY PT, R10, R15, 0x1, 0x1f ;  /* 0x0c201f000f0a7f89 */ /* 0x000e6400000e0000 */
[----:B-1----:R-:W-:-:S05]  /*5890*/  FMNMX R16, R15, R10, !PT ;  /* 0x0000000a0f107209 */ /* 0x002fca0007800000 */
[----:B------:R-:W1:Y:S02]  /*58a0*/  SHFL.BFLY PT, R13, R16, 0x2, 0x1f ;  /* 0x0c401f00100d7f89 */ /* 0x000e6400000e0000 */
[----:B-1----:R-:W-:Y:S02]  /*58b0*/  FMNMX R10, R16, R13, !PT ;  /* 0x0000000d100a7209 */ /* 0x002fe40007800000 */
[----:B------:R-:W-:Y:S02]  /*58c0*/  FMNMX R16, R162, R17, !PT ;  /* 0x00000011a2107209 */ /* 0x000fe40007800000 */
[C---:B------:R-:W-:Y:S02]  /*58d0*/  FSETP.NEU.AND P2, PT, R10.reuse, -INF , PT ;  /* 0xff8000000a00780b */ /* 0x040fe40003f4d000 */
[----:B------:R-:W-:Y:S02]  /*58e0*/  FMNMX R19, R163, R16, !PT ;  /* 0x00000010a3137209 */ /* 0x000fe40007800000 */
[----:B------:R-:W-:-:S02]  /*58f0*/  FSEL R13, R10, RZ, P2 ;  /* 0x000000ff0a0d7208 */ /* 0x000fc40001000000 */
[----:B------:R-:W-:-:S03]  /*5900*/  FMNMX R18, R166, R19, !PT ;  /* 0x00000013a6127209 */ /* 0x000fc60007800000 */
[----:B------:R-:W-:Y:S01]  /*5910*/  FMUL R14, R13, UR4 ;  /* 0x000000040d0e7c20 */ /* 0x000fe20008400000 */
[----:B------:R-:W-:-:S03]  /*5920*/  FMNMX R21, R167, R18, !PT ;  /* 0x00000012a7157209 */ /* 0x000fc60007800000 */
[--C-:B------:R-:W-:Y:S01]  /*5930*/  FFMA R152, R152, UR4, -R14.reuse ;  /* 0x0000000498987c23 */ /* 0x100fe2000800080e */
[--C-:B------:R-:W-:Y:S01]  /*5940*/  FFMA R15, R153, UR4, -R14.reuse ;  /* 0x00000004990f7c23 */ /* 0x100fe2000800080e */
[--C-:B------:R-:W-:Y:S01]  /*5950*/  FFMA R156, R156, UR4, -R14.reuse ;  /* 0x000000049c9c7c23 */ /* 0x100fe2000800080e */
[--C-:B------:R-:W-:Y:S01]  /*5960*/  FFMA R17, R157, UR4, -R14.reuse ;  /* 0x000000049d117c23 */ /* 0x100fe2000800080e */
[--C-:B------:R-:W-:Y:S01]  /*5970*/  FFMA R18, R161, UR4, -R14.reuse ;  /* 0x00000004a1127c23 */ /* 0x100fe2000800080e */
[----:B------:R-:W-:Y:S01]  /*5980*/  FSETP.GEU.AND P6, PT, R152, -126, PT ;  /* 0xc2fc00009800780b */ /* 0x000fe20003fce000 */
[--C-:B------:R-:W-:Y:S01]  /*5990*/  FFMA R19, R160, UR4, -R14.reuse ;  /* 0x00000004a0137c23 */ /* 0x100fe2000800080e */
[----:B------:R-:W-:Y:S01]  /*59a0*/  FSETP.GEU.AND P5, PT, R15, -126, PT ;  /* 0xc2fc00000f00780b */ /* 0x000fe20003fae000 */
[----:B------:R-:W-:Y:S01]  /*59b0*/  FFMA R209, R209, UR4, -R14 ;  /* 0x00000004d1d17c23 */ /* 0x000fe2000800080e */
[----:B------:R-:W-:Y:S02]  /*59c0*/  FSETP.GEU.AND P3, PT, R156, -126, PT ;  /* 0xc2fc00009c00780b */ /* 0x000fe40003f6e000 */
[----:B------:R-:W-:-:S02]  /*59d0*/  FSETP.GEU.AND P4, PT, R17, -126, PT ;  /* 0xc2fc00001100780b */ /* 0x000fc40003f8e000 */
[----:B------:R-:W-:Y:S02]  /*59e0*/  FMNMX R20, R170, R21, !PT ;  /* 0x00000015aa147209 */ /* 0x000fe40007800000 */
[----:B------:R-:W-:Y:S02]  /*59f0*/  FSETP.GEU.AND P2, PT, R19, -126, PT ;  /* 0xc2fc00001300780b */ /* 0x000fe40003f4e000 */
[----:B------:R-:W-:Y:S01]  /*5a00*/  FMNMX R21, R171, R20, !PT ;  /* 0x00000014ab157209 */ /* 0x000fe20007800000 */
[----:B------:R-:W-:Y:S02]  /*5a10*/  @!P6 FMUL R152, R152, 0.5 ;  /* 0x3f0000009898e820 */ /* 0x000fe40000400000 */
[----:B------:R-:W-:Y:S01]  /*5a20*/  @!P5 FMUL R15, R15, 0.5 ;  /* 0x3f0000000f0fd820 */ /* 0x000fe20000400000 */
[----:B------:R-:W-:Y:S01]  /*5a30*/  FMNMX R20, R174, R21, !PT ;  /* 0x00000015ae147209 */ /* 0x000fe20007800000 */
[----:B------:R1:W2:Y:S01]  /*5a40*/  MUFU.EX2 R16, R152 ;  /* 0x0000009800107308 */ /* 0x0002a20000000800 */
[----:B------:R-:W-:Y:S01]  /*5a50*/  @!P3 FMUL R156, R156, 0.5 ;  /* 0x3f0000009c9cb820 */ /* 0x000fe20000400000 */
[----:B------:R-:W-:Y:S01]  /*5a60*/  @!P4 FMUL R17, R17, 0.5 ;  /* 0x3f0000001111c820 */ /* 0x000fe20000400000 */
[----:B------:R-:W-:Y:S01]  /*5a70*/  FMNMX R23, R175, R20, !PT ;  /* 0x00000014af177209 */ /* 0x000fe20007800000 */
[--C-:B------:R-:W-:Y:S01]  /*5a80*/  FFMA R21, R164, UR4, -R14.reuse ;  /* 0x00000004a4157c23 */ /* 0x100fe2000800080e */
[--C-:B------:R-:W-:Y:S01]  /*5a90*/  FFMA R20, R165, UR4, -R14.reuse ;  /* 0x00000004a5147c23 */ /* 0x100fe2000800080e */
[----:B------:R-:W-:Y:S01]  /*5aa0*/  @!P2 FMUL R19, R19, 0.5 ;  /* 0x3f0000001313a820 */ /* 0x000fe20000400000 */
[----:B------:R-:W-:Y:S01]  /*5ab0*/  FMNMX R22, R178, R23, !PT ;  /* 0x00000017b2167209 */ /* 0x000fe20007800000 */
[----:B------:R-:W3:Y:S01]  /*5ac0*/  MUFU.EX2 R15, R15 ;  /* 0x0000000f000f7308 */ /* 0x000ee20000000800 */
[--C-:B------:R-:W-:Y:S01]  /*5ad0*/  FFMA R23, R168, UR4, -R14.reuse ;  /* 0x00000004a8177c23 */ /* 0x100fe2000800080e */
[--C-:B------:R-:W-:Y:S01]  /*5ae0*/  FFMA R164, R181, UR4, -R14.reuse ;  /* 0x00000004b5a47c23 */ /* 0x100fe2000800080e */
[----:B------:R-:W-:Y:S01]  /*5af0*/  FMNMX R153, R179, R22, !PT ;  /* 0x00000016b3997209 */ /* 0x000fe20007800000 */
[--C-:B------:R-:W-:Y:S01]  /*5b00*/  FFMA R22, R169, UR4, -R14.reuse ;  /* 0x00000004a9167c23 */ /* 0x100fe2000800080e */
[--C-:B------:R-:W-:Y:S01]  /*5b10*/  FFMA R181, R192, UR4, -R14.reuse ;  /* 0x00000004c0b57c23 */ /* 0x100fe2000800080e */
[--C-:B------:R-:W-:Y:S01]  /*5b20*/  FFMA R192, R196, UR4, -R14.reuse ;  /* 0x00000004c4c07c23 */ /* 0x100fe2000800080e */
[----:B-1----:R-:W-:Y:S01]  /*5b30*/  FMNMX R152, R182, R153, !PT ;  /* 0x00000099b6987209 */ /* 0x002fe20007800000 */
[----:B------:R-:W1:Y:S01]  /*5b40*/  MUFU.EX2 R161, R156 ;  /* 0x0000009c00a17308 */ /* 0x000e620000000800 */
[----:B--2---:R-:W-:Y:S01]  /*5b50*/  @!P6 FMUL R16, R16, R16 ;  /* 0x000000101010e220 */ /* 0x004fe20000400000 */
[----:B------:R-:W-:Y:S01]  /*5b60*/  FSETP.GEU.AND P6, PT, R18, -126, PT ;  /* 0xc2fc00001200780b */ /* 0x000fe20003fce000 */
[--C-:B------:R-:W-:Y:S01]  /*5b70*/  FFMA R196, R201, UR4, -R14.reuse ;  /* 0x00000004c9c47c23 */ /* 0x100fe2000800080e */
[----:B------:R-:W-:Y:S01]  /*5b80*/  FMNMX R153, R183, R152, !PT ;  /* 0x00000098b7997209 */ /* 0x000fe20007800000 */
[----:B------:R-:W-:-:S03]  /*5b90*/  FFMA R201, R208, UR4, -R14 ;  /* 0x00000004d0c97c23 */ /* 0x000fc6000800080e */
[----:B------:R-:W2:Y:S01]  /*5ba0*/  MUFU.EX2 R17, R17 ;  /* 0x0000001100117308 */ /* 0x000ea20000000800 */
[----:B---3--:R-:W-:Y:S01]  /*5bb0*/  @!P5 FMUL R15, R15, R15 ;  /* 0x0000000f0f0fd220 */ /* 0x008fe20000400000 */
[----:B------:R-:W-:Y:S02]  /*5bc0*/  FSETP.GEU.AND P5, PT, R21, -126, PT ;  /* 0xc2fc00001500780b */ /* 0x000fe40003fae000 */
[----:B------:R-:W-:Y:S01]  /*5bd0*/  FMNMX R152, R186, R153, !PT ;  /* 0x00000099ba987209 */ /* 0x000fe20007800000 */
[--C-:B------:R-:W-:Y:S01]  /*5be0*/  FFMA R153, R172, UR4, -R14.reuse ;  /* 0x00000004ac997c23 */ /* 0x100fe2000800080e */
[--C-:B------:R-:W-:Y:S01]  /*5bf0*/  FFMA R172, R184, UR4, -R14.reuse ;  /* 0x00000004b8ac7c23 */ /* 0x100fe2000800080e */
[----:B------:R-:W-:Y:S01]  /*5c00*/  @!P6 FMUL R18, R18, 0.5 ;  /* 0x3f0000001212e820 */ /* 0x000fe20000400000 */
[----:B------:R-:W3:Y:S01]  /*5c10*/  MUFU.EX2 R19, R19 ;  /* 0x0000001300137308 */ /* 0x000ee20000000800 */
[----:B-1----:R-:W-:Y:S01]  /*5c20*/  @!P3 FMUL R161, R161, R161 ;  /* 0x000000a1a1a1b220 */ /* 0x002fe20000400000 */
[----:B------:R-:W-:Y:S01]  /*5c30*/  FSETP.GEU.AND P3, PT, R20, -126, PT ;  /* 0xc2fc00001400780b */ /* 0x000fe20003f6e000 */
[--C-:B------:R-:W-:Y:S01]  /*5c40*/  FFMA R184, R189, UR4, -R14.reuse ;  /* 0x00000004bdb87c23 */ /* 0x100fe2000800080e */
[----:B------:R-:W-:Y:S01]  /*5c50*/  FMNMX R157, R187, R152, !PT ;  /* 0x00000098bb9d7209 */ /* 0x000fe20007800000 */
[--C-:B------:R-:W-:Y:S01]  /*5c60*/  FFMA R152, R173, UR4, -R14.reuse ;  /* 0x00000004ad987c23 */ /* 0x100fe2000800080e */
[--C-:B------:R-:W-:Y:S01]  /*5c70*/  FFMA R173, R185, UR4, -R14.reuse ;  /* 0x00000004b9ad7c23 */ /* 0x100fe2000800080e */
[----:B------:R-:W-:Y:S01]  /*5c80*/  @!P5 FMUL R21, R21, 0.5 ;  /* 0x3f0000001515d820 */ /* 0x000fe20000400000 */
[----:B------:R-:W1:Y:S01]  /*5c90*/  MUFU.EX2 R18, R18 ;  /* 0x0000001200127308 */ /* 0x000e620000000800 */
[----:B--2---:R-:W-:Y:S01]  /*5ca0*/  @!P4 FMUL R17, R17, R17 ;  /* 0x000000111111c220 */ /* 0x004fe20000400000 */
[----:B------:R-:W-:Y:S01]  /*5cb0*/  FSETP.GEU.AND P4, PT, R23, -126, PT ;  /* 0xc2fc00001700780b */ /* 0x000fe20003f8e000 */
[--C-:B------:R-:W-:Y:S01]  /*5cc0*/  FFMA R189, R197, UR4, -R14.reuse ;  /* 0x00000004c5bd7c23 */ /* 0x100fe2000800080e */
[----:B------:R-:W-:Y:S01]  /*5cd0*/  FMNMX R156, R190, R157, !PT ;  /* 0x0000009dbe9c7209 */ /* 0x000fe20007800000 */
[--C-:B------:R-:W-:Y:S01]  /*5ce0*/  FFMA R157, R176, UR4, -R14.reuse ;  /* 0x00000004b09d7c23 */ /* 0x100fe2000800080e */
[--C-:B------:R-:W-:Y:S01]  /*5cf0*/  FFMA R197, R205, UR4, -R14.reuse ;  /* 0x00000004cdc57c23 */ /* 0x100fe2000800080e */
[----:B------:R-:W-:Y:S01]  /*5d00*/  @!P3 FMUL R20, R20, 0.5 ;  /* 0x3f0000001414b820 */ /* 0x000fe20000400000 */
[----:B------:R-:W2:Y:S01]  /*5d10*/  MUFU.EX2 R21, R21 ;  /* 0x0000001500157308 */ /* 0x000ea20000000800 */
[----:B---3--:R-:W-:Y:S01]  /*5d20*/  @!P2 FMUL R19, R19, R19 ;  /* 0x000000131313a220 */ /* 0x008fe20000400000 */
[----:B------:R-:W-:Y:S01]  /*5d30*/  FSETP.GEU.AND P2, PT, R22, -126, PT ;  /* 0xc2fc00001600780b */ /* 0x000fe20003f4e000 */
[--C-:B------:R-:W-:Y:S01]  /*5d40*/  FFMA R205, R213, UR4, -R14.reuse ;  /* 0x00000004d5cd7c23 */ /* 0x100fe2000800080e */
[----:B------:R-:W-:Y:S01]  /*5d50*/  FMNMX R165, R191, R156, !PT ;  /* 0x0000009cbfa57209 */ /* 0x000fe20007800000 */
[----:B------:R-:W-:-:S02]  /*5d60*/  FFMA R156, R177, UR4, -R14 ;  /* 0x00000004b19c7c23 */ /* 0x000fc4000800080e */
[----:B------:R-:W-:Y:S01]  /*5d70*/  @!P4 FMUL R23, R23, 0.5 ;  /* 0x3f0000001717c820 */ /* 0x000fe20000400000 */
[----:B------:R-:W3:Y:S01]  /*5d80*/  MUFU.EX2 R20, R20 ;  /* 0x0000001400147308 */ /* 0x000ee20000000800 */
[----:B-1----:R-:W-:Y:S01]  /*5d90*/  @!P6 FMUL R18, R18, R18 ;  /* 0x000000121212e220 */ /* 0x002fe20000400000 */
[----:B------:R-:W-:Y:S02]  /*5da0*/  FSETP.GEU.AND P6, PT, R153, -126, PT ;  /* 0xc2fc00009900780b */ /* 0x000fe40003fce000 */
[----:B------:R-:W-:-:S03]  /*5db0*/  FMNMX R160, R194, R165, !PT ;  /* 0x000000a5c2a07209 */ /* 0x000fc60007800000 */
[----:B------:R-:W-:Y:S01]  /*5dc0*/  @!P2 FMUL R22, R22, 0.5 ;  /* 0x3f0000001616a820 */ /* 0x000fe20000400000 */
[----:B------:R-:W1:Y:S01]  /*5dd0*/  MUFU.EX2 R23, R23 ;  /* 0x0000001700177308 */ /* 0x000e620000000800 */
[----:B--2---:R-:W-:Y:S01]  /*5de0*/  @!P5 FMUL R21, R21, R21 ;  /* 0x000000151515d220 */ /* 0x004fe20000400000 */
[----:B------:R-:W-:Y:S02]  /*5df0*/  FSETP.GEU.AND P5, PT, R152, -126, PT ;  /* 0xc2fc00009800780b */ /* 0x000fe40003fae000 */
[----:B------:R-:W-:-:S03]  /*5e00*/  FMNMX R165, R195, R160, !PT ;  /* 0x000000a0c3a57209 */ /* 0x000fc60007800000 */
[----:B------:R-:W-:Y:S01]  /*5e10*/  @!P6 FMUL R153, R153, 0.5 ;  /* 0x3f0000009999e820 */ /* 0x000fe20000400000 */
        /* <DEDUP_REMOVED lines=18> */
[----:B------:R-:W-:Y:S01]  /*5f40*/  FFMA R204, R212, UR4, -R14 ;  /* 0x00000004d4cc7c23 */ /* 0x000fe2000800080e */
[----:B------:R-:W-:-:S03]  /*5f50*/  FMNMX R160, R202, R169, !PT ;  /* 0x000000a9caa07209 */ /* 0x000fc60007800000 */
[----:B------:R-:W-:Y:S01]  /*5f60*/  @!P4 FMUL R156, R156, 0.5 ;  /* 0x3f0000009c9cc820 */ /* 0x000fe20000400000 */
[----:B------:R-:W2:Y:S01]  /*5f70*/  MUFU.EX2 R157, R157 ;  /* 0x0000009d009d7308 */ /* 0x000ea20000000800 */
[----:B---3--:R-:W-:Y:S01]  /*5f80*/  @!P6 FMUL R153, R153, R153 ;  /* 0x000000999999e220 */ /* 0x008fe20000400000 */
[----:B------:R-:W-:Y:S02]  /*5f90*/  FSETP.GEU.AND P6, PT, R164, -126, PT ;  /* 0xc2fc0000a400780b */ /* 0x000fe40003fce000 */
[----:B------:R-:W-:-:S03]  /*5fa0*/  FMNMX R169, R203, R160, !PT ;  /* 0x000000a0cba97209 */ /* 0x000fc60007800000 */
        /* <DEDUP_REMOVED lines=17> */
[----:B------:R-:W-:Y:S01]  /*60c0*/  FMNMX R169, R211, R160, !PT ;  /* 0x000000a0d3a97209 */ /* 0x000fe20007800000 */
[----:B-1----:R-:W-:Y:S01]  /*60d0*/  @!P2 FMUL R165, R165, R165 ;  /* 0x000000a5a5a5a220 */ /* 0x002fe20000400000 */
[----:B------:R-:W-:Y:S02]  /*60e0*/  FSETP.GEU.AND P2, PT, R184, -126, PT ;  /* 0xc2fc0000b800780b */ /* 0x000fe40003f4e000 */
[----:B------:R-:W-:Y:S02]  /*60f0*/  FMNMX R160, R214, R169, !PT ;  /* 0x000000a9d6a07209 */ /* 0x000fe40007800000 */
[----:B------:R-:W-:Y:S01]  /*6100*/  @!P4 FMUL R180, R180, 0.5 ;  /* 0x3f000000b4b4c820 */ /* 0x000fe20000400000 */
[----:B------:R-:W1:Y:S01]  /*6110*/  MUFU.EX2 R173, R173 ;  /* 0x000000ad00ad7308 */ /* 0x000e620000000800 */
[----:B--2---:R-:W-:Y:S01]  /*6120*/  @!P6 FMUL R164, R164, R164 ;  /* 0x000000a4a4a4e220 */ /* 0x004fe20000400000 */
[----:B------:R-:W-:-:S02]  /*6130*/  FSETP.GEU.AND P6, PT, R181, -126, PT ;  /* 0xc2fc0000b500780b */ /* 0x000fc40003fce000 */
[----:B------:R-:W-:-:S04]  /*6140*/  FMNMX R160, R215, R160, !PT ;  /* 0x000000a0d7a07209 */ /* 0x000fc80007800000 */
[----:B------:R-:W2:Y:S01]  /*6150*/  MUFU.EX2 R180, R180 ;  /* 0x000000b400b47308 */ /* 0x000ea20000000800 */
[----:B------:R-:W4:Y:S01]  /*6160*/  SHFL.BFLY PT, R169, R160, 0x1, 0x1f ;  /* 0x0c201f00a0a97f89 */ /* 0x000f2200000e0000 */
[----:B---3--:R-:W-:Y:S01]  /*6170*/  @!P5 FMUL R172, R172, R172 ;  /* 0x000000acacacd220 */ /* 0x008fe20000400000 */
[----:B------:R-:W-:Y:S01]  /*6180*/  FSETP.GEU.AND P5, PT, R188, -126, PT ;  /* 0xc2fc0000bc00780b */ /* 0x000fe20003fae000 */
[----:B------:R-:W-:Y:S02]  /*6190*/  @!P2 FMUL R184, R184, 0.5 ;  /* 0x3f000000b8b8a820 */ /* 0x000fe40000400000 */
[----:B------:R-:W-:Y:S01]  /*61a0*/  FADD R219, R16, R172 ;  /* 0x000000ac10db7221 */ /* 0x000fe20000000000 */
[----:B------:R-:W-:Y:S01]  /*61b0*/  @!P6 FMUL R181, R181, 0.5 ;  /* 0x3f000000b5b5e820 */ /* 0x000fe20000400000 */
[----:B-1----:R-:W-:Y:S01]  /*61c0*/  @!P3 FMUL R173, R173, R173 ;  /* 0x000000adadadb220 */ /* 0x002fe20000400000 */
[----:B------:R-:W-:Y:S01]  /*61d0*/  FSETP.GEU.AND P3, PT, R192, -126, PT ;  /* 0xc2fc0000c000780b */ /* 0x000fe20003f6e000 */
[----:B------:R-:W1:Y:S02]  /*61e0*/  MUFU.EX2 R184, R184 ;  /* 0x000000b800b87308 */ /* 0x000e640000000800 */
[----:B------:R-:W-:Y:S01]  /*61f0*/  FADD R218, R15, R173 ;  /* 0x000000ad0fda7221 */ /* 0x000fe20000000000 */
[----:B------:R-:W-:-:S03]  /*6200*/  F2FP.BF16.F32.PACK_AB R172, R173, R172 ;  /* 0x000000acadac723e */ /* 0x000fc600000010ff */
[----:B------:R-:W-:Y:S01]  /*6210*/  @!P5 FMUL R188, R188, 0.5 ;  /* 0x3f000000bcbcd820 */ /* 0x000fe20000400000 */
[----:B--2---:R-:W-:Y:S01]  /*6220*/  @!P4 FMUL R180, R180, R180 ;  /* 0x000000b4b4b4c220 */ /* 0x004fe20000400000 */
[----:B------:R-:W-:Y:S01]  /*6230*/  FSETP.GEU.AND P4, PT, R189, -126, PT ;  /* 0xc2fc0000bd00780b */ /* 0x000fe20003f8e000 */
[----:B------:R-:W2:Y:S02]  /*6240*/  MUFU.EX2 R181, R181 ;  /* 0x000000b500b57308 */ /* 0x000ea40000000800 */
[----:B------:R-:W-:Y:S01]  /*6250*/  FADD R217, R161, R180 ;  /* 0x000000b4a1d97221 */ /* 0x000fe20000000000 */
[----:B------:R-:W-:Y:S01]  /*6260*/  @!P3 FMUL R192, R192, 0.5 ;  /* 0x3f000000c0c0b820 */ /* 0x000fe20000400000 */
[----:B----4-:R-:W-:-:S04]  /*6270*/  FMNMX R169, R160, R169, !PT ;  /* 0x000000a9a0a97209 */ /* 0x010fc80007800000 */
[----:B------:R-:W3:Y:S01]  /*6280*/  MUFU.EX2 R188, R188 ;  /* 0x000000bc00bc7308 */ /* 0x000ee20000000800 */
[----:B-1----:R-:W-:Y:S01]  /*6290*/  @!P2 FMUL R184, R184, R184 ;  /* 0x000000b8b8b8a220 */ /* 0x002fe20000400000 */
[----:B------:R-:W-:Y:S01]  /*62a0*/  FSETP.GEU.AND P2, PT, R193, -126, PT ;  /* 0xc2fc0000c100780b */ /* 0x000fe20003f4e000 */
[----:B------:R-:W1:Y:S01]  /*62b0*/  SHFL.BFLY PT, R160, R169, 0x2, 0x1f ;  /* 0x0c401f00a9a07f89 */ /* 0x000e6200000e0000 */
[----:B------:R-:W-:Y:S01]  /*62c0*/  @!P4 FMUL R189, R189, 0.5 ;  /* 0x3f000000bdbdc820 */ /* 0x000fe20000400000 */
[----:B------:R-:W-:-:S03]  /*62d0*/  FADD R216, R17, R184 ;  /* 0x000000b811d87221 */ /* 0x000fc60000000000 */
[----:B------:R-:W4:Y:S01]  /*62e0*/  MUFU.EX2 R192, R192 ;  /* 0x000000c000c07308 */ /* 0x000f220000000800 */
[----:B--2---:R-:W-:Y:S01]  /*62f0*/  @!P6 FMUL R181, R181, R181 ;  /* 0x000000b5b5b5e220 */ /* 0x004fe20000400000 */
[----:B------:R-:W-:-:S05]  /*6300*/  FSETP.GEU.AND P6, PT, R196, -126, PT ;  /* 0xc2fc0000c400780b */ /* 0x000fca0003fce000 */
[----:B------:R-:W-:Y:S01]  /*6310*/  @!P2 FMUL R193, R193, 0.5 ;  /* 0x3f000000c1c1a820 */ /* 0x000fe20000400000 */
[----:B------:R-:W2:Y:S01]  /*6320*/  MUFU.EX2 R189, R189 ;  /* 0x000000bd00bd7308 */ /* 0x000ea20000000800 */
[----:B---3--:R-:W-:Y:S01]  /*6330*/  @!P5 FMUL R188, R188, R188 ;  /* 0x000000bcbcbcd220 */ /* 0x008fe20000400000 */
[----:B------:R-:W-:-:S05]  /*6340*/  FSETP.GEU.AND P5, PT, R200, -126, PT ;  /* 0xc2fc0000c800780b */ /* 0x000fca0003fae000 */
[----:B------:R-:W-:Y:S01]  /*6350*/  @!P6 FMUL R196, R196, 0.5 ;  /* 0x3f000000c4c4e820 */ /* 0x000fe20000400000 */
[----:B------:R-:W3:Y:S01]  /*6360*/  MUFU.EX2 R193, R193 ;  /* 0x000000c100c17308 */ /* 0x000ee20000000800 */
[----:B----4-:R-:W-:Y:S01]  /*6370*/  @!P3 FMUL R192, R192, R192 ;  /* 0x000000c0c0c0b220 */ /* 0x010fe20000400000 */
[----:B------:R-:W-:Y:S02]  /*6380*/  FSETP.GEU.AND P3, PT, R197, -126, PT ;  /* 0xc2fc0000c500780b */ /* 0x000fe40003f6e000 */
[----:B-1----:R-:W-:-:S03]  /*6390*/  FMNMX R185, R169, R160, !PT ;  /* 0x000000a0a9b97209 */ /* 0x002fc60007800000 */
[----:B------:R-:W-:Y:S01]  /*63a0*/  @!P5 FMUL R200, R200, 0.5 ;  /* 0x3f000000c8c8d820 */ /* 0x000fe20000400000 */
[----:B------:R-:W1:Y:S01]  /*63b0*/  MUFU.EX2 R196, R196 ;  /* 0x000000c400c47308 */ /* 0x000e620000000800 */
        /* <DEDUP_REMOVED lines=8> */
[----:B-1----:R-:W-:Y:S01]  /*6440*/  @!P6 FMUL R196, R196, R196 ;  /* 0x000000c4c4c4e220 */ /* 0x002fe20000400000 */
[----:B------:R-:W-:-:S04]  /*6450*/  FSETP.NEU.AND P6, PT, R185, -INF , PT ;  /* 0xff800000b900780b */ /* 0x000fc80003fcd000 */
[----:B------:R-:W-:Y:S01]  /*6460*/  FSEL R160, R185, RZ, P6 ;  /* 0x000000ffb9a07208 */ /* 0x000fe20003000000 */
[----:B------:R-:W-:Y:S01]  /*6470*/  @!P2 FMUL R209, R209, 0.5 ;  /* 0x3f000000d1d1a820 */ /* 0x000fe20000400000 */
[----:B------:R-:W1:Y:S01]  /*6480*/  MUFU.EX2 R201, R201 ;  /* 0x000000c900c97308 */ /* 0x000e620000000800 */
[----:B------:R-:W-:Y:S01]  /*6490*/  FSETP.GEU.AND P6, PT, R204, -126, PT ;  /* 0xc2fc0000cc00780b */ /* 0x000fe20003fce000 */
[----:B--2---:R-:W-:Y:S01]  /*64a0*/  @!P5 FMUL R200, R200, R200 ;  /* 0x000000c8c8c8d220 */ /* 0x004fe20000400000 */
[----:B------:R-:W-:Y:S01]  /*64b0*/  FMUL R168, R160, UR4 ;  /* 0x00000004a0a87c20 */ /* 0x000fe20008400000 */
[----:B------:R-:W-:-:S03]  /*64c0*/  FSETP.GEU.AND P5, PT, R205, -126, PT ;  /* 0xc2fc0000cd00780b */ /* 0x000fc60003fae000 */
[--C-:B------:R-:W-:Y:S01]  /*64d0*/  FFMA R154, R154, UR4, -R168.reuse ;  /* 0x000000049a9a7c23 */ /* 0x100fe200080008a8 */
[--C-:B------:R-:W-:Y:S01]  /*64e0*/  FFMA R155, R155, UR4, -R168.reuse ;  /* 0x000000049b9b7c23 */ /* 0x100fe200080008a8 */
[----:B---3--:R-:W-:Y:S01]  /*64f0*/  @!P3 FMUL R197, R197, R197 ;  /* 0x000000c5c5c5b220 */ /* 0x008fe20000400000 */
[----:B------:R-:W2:Y:S01]  /*6500*/  MUFU.EX2 R14, R209 ;  /* 0x000000d1000e7308 */ /* 0x000ea20000000800 */
[--C-:B------:R-:W-:Y:S01]  /*6510*/  FFMA R158, R158, UR4, -R168.reuse ;  /* 0x000000049e9e7c23 */ /* 0x100fe200080008a8 */
[----:B------:R-:W-:Y:S01]  /*6520*/  FSETP.GEU.AND P3, PT, R154, -126, PT ;  /* 0xc2fc00009a00780b */ /* 0x000fe20003f6e000 */
[--C-:B------:R-:W-:Y:S01]  /*6530*/  FFMA R159, R159, UR4, -R168.reuse ;  /* 0x000000049f9f7c23 */ /* 0x100fe200080008a8 */
[----:B------:R-:W-:Y:S01]  /*6540*/  @!P6 FMUL R204, R204, 0.5 ;  /* 0x3f000000cccce820 */ /* 0x000fe20000400000 */
[--C-:B------:R-:W-:Y:S01]  /*6550*/  FFMA R162, R162, UR4, -R168.reuse ;  /* 0x00000004a2a27c23 */ /* 0x100fe200080008a8 */
[--C-:B------:R-:W-:Y:S01]  /*6560*/  FFMA R176, R163, UR4, -R168.reuse ;  /* 0x00000004a3b07c23 */ /* 0x100fe200080008a8 */
[----:B-1----:R-:W-:Y:S01]  /*6570*/  @!P4 FMUL R201, R201, R201 ;  /* 0x000000c9c9c9c220 */ /* 0x002fe20000400000 */
[----:B------:R-:W-:Y:S01]  /*6580*/  FSETP.GEU.AND P4, PT, R155, -126, PT ;  /* 0xc2fc00009b00780b */ /* 0x000fe20003f8e000 */
[----:B------:R-:W-:Y:S01]  /*6590*/  @!P5 FMUL R205, R205, 0.5 ;  /* 0x3f000000cdcdd820 */ /* 0x000fe20000400000 */
[----:B------:R-:W1:Y:S01]  /*65a0*/  MUFU.EX2 R204, R204 ;  /* 0x000000cc00cc7308 */ /* 0x000e620000000800 */
[--C-:B------:R-:W-:Y:S01]  /*65b0*/  FFMA R166, R166, UR4, -R168.reuse ;  /* 0x00000004a6a67c23 */ /* 0x100fe200080008a8 */
[--C-:B------:R-:W-:Y:S01]  /*65c0*/  FFMA R170, R170, UR4, -R168.reuse ;  /* 0x00000004aaaa7c23 */ /* 0x100fe200080008a8 */
[--C-:B------:R-:W-:Y:S01]  /*65d0*/  FFMA R167, R167, UR4, -R168.reuse ;  /* 0x00000004a7a77c23 */ /* 0x100fe200080008a8 */
[--C-:B------:R-:W-:Y:S01]  /*65e0*/  FFMA R208, R171, UR4, -R168.reuse ;  /* 0x00000004abd07c23 */ /* 0x100fe200080008a8 */
[----:B------:R-:W-:Y:S01]  /*65f0*/  @!P3 FMUL R154, R154, 0.5 ;  /* 0x3f0000009a9ab820 */ /* 0x000fe20000400000 */
[--C-:B------:R-:W-:Y:S01]  /*6600*/  FFMA R175, R175, UR4, -R168.reuse ;  /* 0x00000004afaf7c23 */ /* 0x100fe200080008a8 */
[----:B--2---:R-:W-:Y:S01]  /*6610*/  @!P2 FMUL R14, R14, R14 ;  /* 0x0000000e0e0ea220 */ /* 0x004fe20000400000 */
[----:B------:R-:W2:Y:S01]  /*6620*/  MUFU.EX2 R205, R205 ;  /* 0x000000cd00cd7308 */ /* 0x000ea20000000800 */
[----:B------:R-:W-:Y:S01]  /*6630*/  FSETP.GEU.AND P2, PT, R158, -126, PT ;  /* 0xc2fc00009e00780b */ /* 0x000fe20003f4e000 */
[--C-:B------:R-:W-:Y:S01]  /*6640*/  FFMA R209, R179, UR4, -R168.reuse ;  /* 0x00000004b3d17c23 */ /* 0x100fe200080008a8 */
[----:B------:R-:W-:Y:S01]  /*6650*/  @!P4 FMUL R155, R155, 0.5 ;  /* 0x3f0000009b9bc820 */ /* 0x000fe20000400000 */
[--C-:B------:R-:W-:Y:S01]  /*6660*/  FFMA R183, R183, UR4, -R168.reuse ;  /* 0x00000004b7b77c23 */ /* 0x100fe200080008a8 */
[--C-:B------:R-:W-:Y:S01]  /*6670*/  FFMA R187, R187, UR4, -R168.reuse ;  /* 0x00000004bbbb7c23 */ /* 0x100fe200080008a8 */
[----:B------:R-:W-:-:S02]  /*6680*/  FFMA R191, R191, UR4, -R168 ;  /* 0x00000004bfbf7c23 */ /* 0x000fc400080008a8 */
[----:B------:R-:W3:Y:S01]  /*6690*/  MUFU.EX2 R154, R154 ;  /* 0x0000009a009a7308 */ /* 0x000ee20000000800 */
[----:B-1----:R-:W-:Y:S01]  /*66a0*/  @!P6 FMUL R204, R204, R204 ;  /* 0x000000cccccce220 */ /* 0x002fe20000400000 */
[----:B------:R-:W-:-:S04]  /*66b0*/  FSETP.GEU.AND P6, PT, R159, -126, PT ;  /* 0xc2fc00009f00780b */ /* 0x000fc80003fce000 */
[----:B------:R-:W-:Y:S02]  /*66c0*/  @!P2 FMUL R158, R158, 0.5 ;  /* 0x3f0000009e9ea820 */ /* 0x000fe40000400000 */
        /* <DEDUP_REMOVED lines=10> */
[----:B------:R-:W-:-:S05]  /*6770*/  FSETP.GEU.AND P4, PT, R166, -126, PT ;  /* 0xc2fc0000a600780b */ /* 0x000fca0003f8e000 */
[----:B------:R-:W-:Y:S01]  /*6780*/  @!P3 FMUL R176, R176, 0.5 ;  /* 0x3f000000b0b0b820 */ /* 0x000fe20000400000 */
[----:B------:R1:W4:Y:S01]  /*6790*/  MUFU.EX2 R169, R162 ;  /* 0x000000a200a97308 */ /* 0x0003220000000800 */
[----:B--2---:R-:W-:Y:S01]  /*67a0*/  @!P2 FMUL R158, R158, R158 ;  /* 0x0000009e9e9ea220 */ /* 0x004fe20000400000 */
[----:B------:R-:W-:-:S05]  /*67b0*/  FSETP.GEU.AND P2, PT, R167, -126, PT ;  /* 0xc2fc0000a700780b */ /* 0x000fca0003f4e000 */
[----:B------:R-:W-:Y:S01]  /*67c0*/  @!P4 FMUL R166, R166, 0.5 ;  /* 0x3f000000a6a6c820 */ /* 0x000fe20000400000 */
[----:B------:R-:W2:Y:S01]  /*67d0*/  MUFU.EX2 R176, R176 ;  /* 0x000000b000b07308 */ /* 0x000ea20000000800 */
[----:B---3--:R-:W-:Y:S01]  /*67e0*/  @!P6 FMUL R163, R163, R163 ;  /* 0x000000a3a3a3e220 */ /* 0x008fe20000400000 */
[----:B------:R-:W-:Y:S01]  /*67f0*/  FSETP.GEU.AND P6, PT, R170, -126, PT ;  /* 0xc2fc0000aa00780b */ /* 0x000fe20003fce000 */
[--C-:B-1----:R-:W-:Y:S01]  /*6800*/  FFMA R162, R174, UR4, -R168.reuse ;  /* 0x00000004aea27c23 */ /* 0x102fe200080008a8 */
[--C-:B------:R-:W-:Y:S01]  /*6810*/  FFMA R174, R178, UR4, -R168.reuse ;  /* 0x00000004b2ae7c23 */ /* 0x100fe200080008a8 */
[----:B------:R-:W-:Y:S01]  /*6820*/  FFMA R178, R210, UR4, -R168 ;  /* 0x00000004d2b27c23 */ /* 0x000fe200080008a8 */
[----:B------:R-:W-:Y:S01]  /*6830*/  FADD R210, R19, R181 ;  /* 0x000000b513d27221 */ /* 0x000fe20000000000 */
[----:B------:R-:W-:Y:S01]  /*6840*/  @!P2 FMUL R167, R167, 0.5 ;  /* 0x3f000000a7a7a820 */ /* 0x000fe20000400000 */
[----:B------:R1:W3:Y:S01]  /*6850*/  MUFU.EX2 R159, R166 ;  /* 0x000000a6009f7308 */ /* 0x0002e20000000800 */
[----:B----4-:R-:W-:Y:S01]  /*6860*/  @!P5 FMUL R169, R169, R169 ;  /* 0x000000a9a9a9d220 */ /* 0x010fe20000400000 */
[----:B------:R-:W-:-:S05]  /*6870*/  FSETP.GEU.AND P5, PT, R208, -126, PT ;  /* 0xc2fc0000d000780b */ /* 0x000fca0003fae000 */
[----:B------:R-:W-:Y:S01]  /*6880*/  @!P6 FMUL R170, R170, 0.5 ;  /* 0x3f000000aaaae820 */ /* 0x000fe20000400000 */
[----:B------:R-:W4:Y:S01]  /*6890*/  MUFU.EX2 R171, R167 ;  /* 0x000000a700ab7308 */ /* 0x000f220000000800 */
[----:B--2---:R-:W-:Y:S01]  /*68a0*/  @!P3 FMUL R176, R176, R176 ;  /* 0x000000b0b0b0b220 */ /* 0x004fe20000400000 */
[----:B------:R-:W-:Y:S01]  /*68b0*/  FSETP.GEU.AND P3, PT, R162, -126, PT ;  /* 0xc2fc0000a200780b */ /* 0x000fe20003f6e000 */
[--C-:B-1----:R-:W-:Y:S01]  /*68c0*/  FFMA R166, R182, UR4, -R168.reuse ;  /* 0x00000004b6a67c23 */ /* 0x102fe200080008a8 */
[--C-:B------:R-:W-:Y:S01]  /*68d0*/  FFMA R182, R186, UR4, -R168.reuse ;  /* 0x00000004bab67c23 */ /* 0x100fe200080008a8 */
[--C-:B------:R-:W-:Y:S01]  /*68e0*/  FFMA R186, R194, UR4, -R168.reuse ;  /* 0x00000004c2ba7c23 */ /* 0x100fe200080008a8 */
[--C-:B------:R-:W-:Y:S01]  /*68f0*/  FFMA R194, R195, UR4, -R168.reuse ;  /* 0x00000004c3c27c23 */ /* 0x100fe200080008a8 */
[----:B------:R-:W-:Y:S01]  /*6900*/  @!P5 FMUL R208, R208, 0.5 ;  /* 0x3f000000d0d0d820 */ /* 0x000fe20000400000 */
[----:B------:R1:W2:Y:S01]  /*6910*/  MUFU.EX2 R177, R170 ;  /* 0x000000aa00b17308 */ /* 0x0002a20000000800 */
[----:B---3--:R-:W-:Y:S01]  /*6920*/  @!P4 FMUL R159, R159, R159 ;  /* 0x0000009f9f9fc220 */ /* 0x008fe20000400000 */
[----:B------:R-:W-:Y:S01]  /*6930*/  FSETP.GEU.AND P4, PT, R175, -126, PT ;  /* 0xc2fc0000af00780b */ /* 0x000fe20003f8e000 */
[--C-:B------:R-:W-:Y:S01]  /*6940*/  FFMA R195, R203, UR4, -R168.reuse ;  /* 0x00000004cbc37c23 */ /* 0x100fe200080008a8 */
[----:B------:R-:W-:Y:S01]  /*6950*/  FFMA R203, R207, UR4, -R168 ;  /* 0x00000004cfcb7c23 */ /* 0x000fe200080008a8 */
[----:B------:R-:W-:-:S02]  /*6960*/  FADD R207, R22, R196 ;  /* 0x000000c416cf7221 */ /* 0x000fc40000000000 */
[----:B------:R-:W-:Y:S01]  /*6970*/  @!P3 FMUL R162, R162, 0.5 ;  /* 0x3f000000a2a2b820 */ /* 0x000fe20000400000 */
[----:B------:R-:W3:Y:S01]  /*6980*/  MUFU.EX2 R208, R208 ;  /* 0x000000d000d07308 */ /* 0x000ee20000000800 */
[----:B----4-:R-:W-:Y:S01]  /*6990*/  @!P2 FMUL R171, R171, R171 ;  /* 0x000000abababa220 */ /* 0x010fe20000400000 */
[----:B------:R-:W-:Y:S01]  /*69a0*/  FSETP.GEU.AND P2, PT, R174, -126, PT ;  /* 0xc2fc0000ae00780b */ /* 0x000fe20003f4e000 */
[----:B-1----:R-:W-:Y:S01]  /*69b0*/  FADD R170, -R13, R11 ;  /* 0x0000000b0daa7221 */ /* 0x002fe20000000100 */
[----:B------:R-:W-:Y:S01]  /*69c0*/  FFMA R13, R214, UR4, -R168 ;  /* 0x00000004d60d7c23 */ /* 0x000fe200080008a8 */
[----:B------:R-:W-:Y:S01]  /*69d0*/  FADD R11, -R160, R12 ;  /* 0x0000000ca00b7221 */ /* 0x000fe20000000100 */
[----:B------:R-:W-:Y:S01]  /*69e0*/  FFMA R12, R215, UR4, -R168 ;  /* 0x00000004d70c7c23 */ /* 0x000fe200080008a8 */
[----:B------:R-:W-:Y:S01]  /*69f0*/  @!P4 FMUL R175, R175, 0.5 ;  /* 0x3f000000afafc820 */ /* 0x000fe20000400000 */
[----:B------:R1:W4:Y:S01]  /*6a00*/  MUFU.EX2 R167, R162 ;  /* 0x000000a200a77308 */ /* 0x0003220000000800 */
[----:B--2---:R-:W-:Y:S01]  /*6a10*/  @!P6 FMUL R177, R177, R177 ;  /* 0x000000b1b1b1e220 */ /* 0x004fe20000400000 */
[----:B------:R-:W-:Y:S01]  /*6a20*/  FSETP.GEU.AND P6, PT, R209, -126, PT ;  /* 0xc2fc0000d100780b */ /* 0x000fe20003fce000 */
[----:B------:R-:W-:Y:S01]  /*6a30*/  FADD R218, R218, R207 ;  /* 0x000000cfdada7221 */ /* 0x000fe20000000000 */
[----:B------:R-:W-:Y:S01]  /*6a40*/  FADD R207, R152, R197 ;  /* 0x000000c598cf7221 */ /* 0x000fe20000000000 */
[----:B------:R-:W-:-:S02]  /*6a50*/  FADD R160, R23, R193 ;  /* 0x000000c117a07221 */ /* 0x000fc40000000000 */
[----:B------:R-:W-:Y:S01]  /*6a60*/  @!P2 FMUL R174, R174, 0.5 ;  /* 0x3f000000aeaea820 */ /* 0x000fe20000400000 */
[----:B------:R-:W2:Y:S01]  /*6a70*/  MUFU.EX2 R179, R175 ;  /* 0x000000af00b37308 */ /* 0x000ea20000000800 */
[----:B---3--:R-:W-:Y:S01]  /*6a80*/  @!P5 FMUL R208, R208, R208 ;  /* 0x000000d0d0d0d220 */ /* 0x008fe20000400000 */
[----:B------:R-:W-:Y:S01]  /*6a90*/  FSETP.GEU.AND P5, PT, R166, -126, PT ;  /* 0xc2fc0000a600780b */ /* 0x000fe20003fae000 */
[----:B-1----:R-:W-:Y:S01]  /*6aa0*/  FFMA R162, R190, UR4, -R168 ;  /* 0x00000004bea27c23 */ /* 0x002fe200080008a8 */
[----:B------:R-:W-:Y:S01]  /*6ab0*/  FADD R216, R216, R207 ;  /* 0x000000cfd8d87221 */ /* 0x000fe20000000000 */
[----:B------:R-:W-:Y:S01]  /*6ac0*/  FADD R207, R164, R205 ;  /* 0x000000cda4cf7221 */ /* 0x000fe20000000000 */
[----:B------:R-:W-:Y:S01]  /*6ad0*/  FADD R219, R219, R160 ;  /* 0x000000a0dbdb7221 */ /* 0x000fe20000000000 */
[----:B------:R-:W-:Y:S01]  /*6ae0*/  @!P6 FMUL R209, R209, 0.5 ;  /* 0x3f000000d1d1e820 */ /* 0x000fe20000400000 */
[----:B------:R-:W1:Y:S01]  /*6af0*/  MUFU.EX2 R174, R174 ;  /* 0x000000ae00ae7308 */ /* 0x000e620000000800 */
[----:B----4-:R-:W-:Y:S01]  /*6b00*/  @!P3 FMUL R167, R167, R167 ;  /* 0x000000a7a7a7b220 */ /* 0x010fe20000400000 */
[----:B------:R-:W-:Y:S01]  /*6b10*/  FSETP.GEU.AND P3, PT, R183, -126, PT ;  /* 0xc2fc0000b700780b */ /* 0x000fe20003f6e000 */
[----:B------:R-:W-:-:S04]  /*6b20*/  FADD R160, R153, R200 ;  /* 0x000000c899a07221 */ /* 0x000fc80000000000 */
[----:B------:R-:W-:Y:S01]  /*6b30*/  @!P5 FMUL R166, R166, 0.5 ;  /* 0x3f000000a6a6d820 */ /* 0x000fe20000400000 */
[----:B------:R-:W3:Y:S01]  /*6b40*/  MUFU.EX2 R209, R209 ;  /* 0x000000d100d17308 */ /* 0x000ee20000000800 */
[----:B--2---:R-:W-:Y:S01]  /*6b50*/  @!P4 FMUL R179, R179, R179 ;  /* 0x000000b3b3b3c220 */ /* 0x004fe20000400000 */
[----:B------:R-:W-:Y:S01]  /*6b60*/  FSETP.GEU.AND P4, PT, R182, -126, PT ;  /* 0xc2fc0000b600780b */ /* 0x000fe20003f8e000 */
[----:B------:R-:W-:Y:S01]  /*6b70*/  FADD R217, R217, R160 ;  /* 0x000000a0d9d97221 */ /* 0x000fe20000000000 */
[----:B------:R-:W-:-:S03]  /*6b80*/  FMUL R160, R170, UR4 ;  /* 0x00000004aaa07c20 */ /* 0x000fc60008400000 */
[----:B------:R-:W-:Y:S01]  /*6b90*/  @!P3 FMUL R183, R183, 0.5 ;  /* 0x3f000000b7b7b820 */ /* 0x000fe20000400000 */
[----:B------:R2:W4:Y:S01]  /*6ba0*/  MUFU.EX2 R175, R166 ;  /* 0x000000a600af7308 */ /* 0x0005220000000800 */
[----:B-1----:R-:W-:Y:S01]  /*6bb0*/  @!P2 FMUL R174, R174, R174 ;  /* 0x000000aeaeaea220 */ /* 0x002fe20000400000 */
[----:B------:R-:W-:-:S05]  /*6bc0*/  FSETP.GEU.AND P2, PT, R187, -126, PT ;  /* 0xc2fc0000bb00780b */ /* 0x000fca0003f4e000 */
[----:B------:R-:W-:Y:S01]  /*6bd0*/  @!P4 FMUL R182, R182, 0.5 ;  /* 0x3f000000b6b6c820 */ /* 0x000fe20000400000 */
[----:B------:R-:W1:Y:S01]  /*6be0*/  MUFU.EX2 R212, R183 ;  /* 0x000000b700d47308 */ /* 0x000e620000000800 */
[----:B---3--:R-:W-:Y:S01]  /*6bf0*/  @!P6 FMUL R209, R209, R209 ;  /* 0x000000d1d1d1e220 */ /* 0x008fe20000400000 */
[----:B------:R-:W-:Y:S01]  /*6c00*/  FSETP.GEU.AND P6, PT, R162, -126, PT ;  /* 0xc2fc0000a200780b */ /* 0x000fe20003fce000 */
[--C-:B--2---:R-:W-:Y:S01]  /*6c10*/  FFMA R166, R202, UR4, -R168.reuse ;  /* 0x00000004caa67c23 */ /* 0x104fe200080008a8 */
[----:B------:R-:W-:Y:S01]  /*6c20*/  FFMA R202, R211, UR4, -R168 ;  /* 0x00000004d3ca7c23 */ /* 0x000fe200080008a8 */
[C---:B------:R-:W-:Y:S01]  /*6c30*/  FADD R211, R156.reuse, R14 ;  /* 0x0000000e9cd37221 */ /* 0x040fe20000000000 */
[----:B------:R-:W-:Y:S01]  /*6c40*/  F2FP.BF16.F32.PACK_AB R156, R156, R157 ;  /* 0x0000009d9c9c723e */ /* 0x000fe200000010ff */
[----:B------:R-:W-:Y:S01]  /*6c50*/  @!P2 FMUL R187, R187, 0.5 ;  /* 0x3f000000bbbba820 */ /* 0x000fe20000400000 */
[----:B------:R-:W2:Y:S01]  /*6c60*/  MUFU.EX2 R182, R182 ;  /* 0x000000b600b67308 */ /* 0x000ea20000000800 */
[----:B----4-:R-:W-:Y:S01]  /*6c70*/  @!P5 FMUL R175, R175, R175 ;  /* 0x000000afafafd220 */ /* 0x010fe20000400000 */
[----:B------:R-:W-:-:S05]  /*6c80*/  FSETP.GEU.AND P5, PT, R191, -126, PT ;  /* 0xc2fc0000bf00780b */ /* 0x000fca0003fae000 */
[----:B------:R-:W-:Y:S01]  /*6c90*/  @!P6 FMUL R162, R162, 0.5 ;  /* 0x3f000000a2a2e820 */ /* 0x000fe20000400000 */
[----:B------:R3:W4:Y:S01]  /*6ca0*/  MUFU.EX2 R190, R187 ;  /* 0x000000bb00be7308 */ /* 0x0007220000000800 */
[----:B-1----:R-:W-:Y:S01]  /*6cb0*/  @!P3 FMUL R212, R212, R212 ;  /* 0x000000d4d4d4b220 */ /* 0x002fe20000400000 */
[----:B------:R-:W-:-:S05]  /*6cc0*/  FSETP.GEU.AND P3, PT, R186, -126, PT ;  /* 0xc2fc0000ba00780b */ /* 0x000fca0003f6e000 */
[----:B------:R-:W-:Y:S01]  /*6cd0*/  @!P5 FMUL R191, R191, 0.5 ;  /* 0x3f000000bfbfd820 */ /* 0x000fe20000400000 */
[----:B------:R1:W5:Y:S01]  /*6ce0*/  MUFU.EX2 R183, R162 ;  /* 0x000000a200b77308 */ /* 0x0003620000000800 */
[----:B--2---:R-:W-:Y:S01]  /*6cf0*/  @!P4 FMUL R182, R182, R182 ;  /* 0x000000b6b6b6c220 */ /* 0x004fe20000400000 */
[----:B------:R-:W-:Y:S01]  /*6d00*/  FSETP.GEU.AND P4, PT, R194, -126, PT ;  /* 0xc2fc0000c200780b */ /* 0x000fe20003f8e000 */
[--C-:B---3--:R-:W-:Y:S01]  /*6d10*/  FFMA R187, R198, UR4, -R168.reuse ;  /* 0x00000004c6bb7c23 */ /* 0x108fe200080008a8 */
[--C-:B------:R-:W-:Y:S01]  /*6d20*/  FFMA R198, R206, UR4, -R168.reuse ;  /* 0x00000004cec67c23 */ /* 0x100fe200080008a8 */
[----:B------:R-:W-:Y:S01]  /*6d30*/  FFMA R206, R199, UR4, -R168 ;  /* 0x00000004c7ce7c23 */ /* 0x000fe200080008a8 */
[----:B------:R-:W-:Y:S01]  /*6d40*/  FADD R199, R157, R201 ;  /* 0x000000c99dc77221 */ /* 0x000fe20000000000 */
[----:B------:R-:W-:Y:S01]  /*6d50*/  @!P3 FMUL R186, R186, 0.5 ;  /* 0x3f000000babab820 */ /* 0x000fe20000400000 */
[----:B------:R-:W2:Y:S01]  /*6d60*/  MUFU.EX2 R191, R191 ;  /* 0x000000bf00bf7308 */ /* 0x000ea20000000800 */
[----:B----4-:R-:W-:Y:S01]  /*6d70*/  @!P2 FMUL R190, R190, R190 ;  /* 0x000000bebebea220 */ /* 0x010fe20000400000 */
[----:B------:R-:W-:Y:S01]  /*6d80*/  FSETP.GEU.AND P2, PT, R187, -126, PT ;  /* 0xc2fc0000bb00780b */ /* 0x000fe20003f4e000 */
[----:B------:R-:W-:Y:S01]  /*6d90*/  FADD R210, R210, R199 ;  /* 0x000000c7d2d27221 */ /* 0x000fe20000000000 */
[----:B-1----:R-:W-:Y:S01]  /*6da0*/  FADD R162, R18, R188 ;  /* 0x000000bc12a27221 */ /* 0x002fe20000000000 */
[----:B------:R-:W-:Y:S01]  /*6db0*/  FADD R168, R165, R204 ;  /* 0x000000cca5a87221 */ /* 0x000fe20000000000 */
[----:B------:R-:W-:Y:S01]  /*6dc0*/  FADD R215, R154, R182 ;  /* 0x000000b69ad77221 */ /* 0x000fe20000000000 */
[----:B------:R-:W-:Y:S01]  /*6dd0*/  @!P4 FMUL R194, R194, 0.5 ;  /* 0x3f000000c2c2c820 */ /* 0x000fe20000400000 */
[----:B------:R-:W1:Y:S01]  /*6de0*/  MUFU.EX2 R186, R186 ;  /* 0x000000ba00ba7308 */ /* 0x000e620000000800 */
[----:B-----5:R-:W-:Y:S01]  /*6df0*/  @!P6 FMUL R183, R183, R183 ;  /* 0x000000b7b7b7e220 */ /* 0x020fe20000400000 */
[----:B------:R-:W-:Y:S01]  /*6e00*/  FSETP.GEU.AND P6, PT, R166, -126, PT ;  /* 0xc2fc0000a600780b */ /* 0x000fe20003fce000 */
[----:B------:R-:W-:Y:S01]  /*6e10*/  FADD R162, R162, R211 ;  /* 0x000000d3a2a27221 */ /* 0x000fe20000000000 */
[----:B------:R-:W-:Y:S01]  /*6e20*/  FADD R211, R21, R192 ;  /* 0x000000c015d37221 */ /* 0x000fe20000000000 */
[----:B------:R-:W-:Y:S01]  /*6e30*/  FADD R214, R155, R190 ;  /* 0x000000be9bd67221 */ /* 0x000fe20000000000 */
[----:B------:R-:W-:Y:S01]  /*6e40*/  FADD R210, R219, R210 ;  /* 0x000000d2dbd27221 */ /* 0x000fe20000000000 */
[----:B------:R-:W-:Y:S01]  /*6e50*/  @!P2 FMUL R187, R187, 0.5 ;  /* 0x3f000000bbbba820 */ /* 0x000fe20000400000 */
[----:B------:R-:W3:Y:S01]  /*6e60*/  MUFU.EX2 R194, R194 ;  /* 0x000000c200c27308 */ /* 0x000ee20000000800 */
[----:B--2---:R-:W-:Y:S01]  /*6e70*/  @!P5 FMUL R191, R191, R191 ;  /* 0x000000bfbfbfd220 */ /* 0x004fe20000400000 */
[----:B------:R-:W-:Y:S01]  /*6e80*/  FSETP.GEU.AND P5, PT, R195, -126, PT ;  /* 0xc2fc0000c300780b */ /* 0x000fe20003fae000 */
[----:B------:R-:W-:Y:S01]  /*6e90*/  FADD R211, R211, R168 ;  /* 0x000000a8d3d37221 */ /* 0x000fe20000000000 */
[----:B------:R-:W-:Y:S01]  /*6ea0*/  FADD R168, R20, R189 ;  /* 0x000000bd14a87221 */ /* 0x000fe20000000000 */
[----:B------:R-:W-:Y:S01]  /*6eb0*/  FADD R162, R218, R162 ;  /* 0x000000a2daa27221 */ /* 0x000fe20000000000 */
[----:B------:R-:W-:Y:S01]  /*6ec0*/  F2FP.BF16.F32.PACK_AB R157, R209, R174 ;  /* 0x000000aed19d723e */ /* 0x000fe200000010ff */
[----:B------:R-:W-:Y:S01]  /*6ed0*/  @!P6 FMUL R166, R166, 0.5 ;  /* 0x3f000000a6a6e820 */ /* 0x000fe20000400000 */
[----:B------:R-:W2:Y:S01]  /*6ee0*/  MUFU.EX2 R187, R187 ;  /* 0x000000bb00bb7308 */ /* 0x000ea20000000800 */
[----:B-1----:R-:W-:Y:S01]  /*6ef0*/  @!P3 FMUL R186, R186, R186 ;  /* 0x000000bababab220 */ /* 0x002fe20000400000 */
[----:B------:R-:W-:Y:S01]  /*6f00*/  FSETP.GEU.AND P3, PT, R198, -126, PT ;  /* 0xc2fc0000c600780b */ /* 0x000fe20003f6e000 */
[----:B------:R-:W-:Y:S01]  /*6f10*/  FADD R168, R168, R207 ;  /* 0x000000cfa8a87221 */ /* 0x000fe20000000000 */
[----:B------:R-:W-:Y:S01]  /*6f20*/  FMUL R207, R11, UR4 ;  /* 0x000000040bcf7c20 */ /* 0x000fe20008400000 */
[----:B------:R-:W-:Y:S01]  /*6f30*/  FADD R11, R169, R186 ;  /* 0x000000baa90b7221 */ /* 0x000fe20000000000 */
[----:B------:R-:W-:Y:S01]  /*6f40*/  FADD R211, R217, R211 ;  /* 0x000000d3d9d37221 */ /* 0x000fe20000000000 */
[----:B------:R-:W-:Y:S01]  /*6f50*/  @!P5 FMUL R195, R195, 0.5 ;  /* 0x3f000000c3c3d820 */ /* 0x000fe20000400000 */
[----:B------:R-:W1:Y:S01]  /*6f60*/  MUFU.EX2 R166, R166 ;  /* 0x000000a600a67308 */ /* 0x000e620000000800 */
[----:B---3--:R-:W-:Y:S01]  /*6f70*/  @!P4 FMUL R194, R194, R194 ;  /* 0x000000c2c2c2c220 */ /* 0x008fe20000400000 */
[----:B------:R-:W-:Y:S01]  /*6f80*/  FSETP.GEU.AND P4, PT, R178, -126, PT ;  /* 0xc2fc0000b200780b */ /* 0x000fe20003f8e000 */
[----:B------:R-:W-:Y:S01]  /*6f90*/  FADD R217, R216, R168 ;  /* 0x000000a8d8d97221 */ /* 0x000fe20000000000 */
[----:B------:R-:W-:Y:S01]  /*6fa0*/  FADD R210, R210, R211 ;  /* 0x000000d3d2d27221 */ /* 0x000fe20000000000 */
[----:B------:R-:W-:-:S02]  /*6fb0*/  F2FP.BF16.F32.PACK_AB R169, R176, R169 ;  /* 0x000000a9b0a9723e */ /* 0x000fc400000010ff */
[----:B------:R-:W-:Y:S01]  /*6fc0*/  @!P3 FMUL R198, R198, 0.5 ;  /* 0x3f000000c6c6b820 */ /* 0x000fe20000400000 */
[----:B------:R-:W3:Y:S01]  /*6fd0*/  MUFU.EX2 R195, R195 ;  /* 0x000000c300c37308 */ /* 0x000ee20000000800 */
[----:B--2---:R-:W-:Y:S01]  /*6fe0*/  @!P2 FMUL R187, R187, R187 ;  /* 0x000000bbbbbba220 */ /* 0x004fe20000400000 */
[----:B------:R-:W-:Y:S01]  /*6ff0*/  FSETP.GEU.AND P2, PT, R202, -126, PT ;  /* 0xc2fc0000ca00780b */ /* 0x000fe20003f4e000 */
[----:B------:R-:W-:Y:S01]  /*7000*/  FADD R217, R162, R217 ;  /* 0x000000d9a2d97221 */ /* 0x000fe20000000000 */
[----:B------:R-:W-:Y:S02]  /*7010*/  F2FP.BF16.F32.PACK_AB R162, R17, R161 ;  /* 0x000000a111a2723e */ /* 0x000fe400000010ff */
[----:B------:R-:W-:Y:S01]  /*7020*/  F2FP.BF16.F32.PACK_AB R161, R155, R154 ;  /* 0x0000009a9ba1723e */ /* 0x000fe200000010ff */
[----:B------:R-:W-:Y:S01]  /*7030*/  @!P4 FMUL R178, R178, 0.5 ;  /* 0x3f000000b2b2c820 */ /* 0x000fe20000400000 */
[----:B------:R-:W2:Y:S01]  /*7040*/  MUFU.EX2 R198, R198 ;  /* 0x000000c600c67308 */ /* 0x000ea20000000800 */
[----:B-1----:R-:W-:Y:S01]  /*7050*/  @!P6 FMUL R166, R166, R166 ;  /* 0x000000a6a6a6e220 */ /* 0x002fe20000400000 */
[----:B------:R-:W-:Y:S01]  /*7060*/  FSETP.GEU.AND P6, PT, R13, -126, PT ;  /* 0xc2fc00000d00780b */ /* 0x000fe20003fce000 */
[----:B------:R-:W-:Y:S01]  /*7070*/  FADD R217, R210, R217 ;  /* 0x000000d9d2d97221 */ /* 0x000fe20000000000 */
[----:B------:R-:W-:-:S02]  /*7080*/  F2FP.BF16.F32.PACK_AB R173, R190, R182 ;  /* 0x000000b6bead723e */ /* 0x000fc400000010ff */
[----:B------:R-:W-:Y:S01]  /*7090*/  F2FP.BF16.F32.PACK_AB R168, R18, R19 ;  /* 0x0000001312a8723e */ /* 0x000fe200000010ff */
[----:B------:R-:W-:Y:S01]  /*70a0*/  @!P2 FMUL R202, R202, 0.5 ;  /* 0x3f000000cacaa820 */ /* 0x000fe20000400000 */
[----:B------:R1:W4:Y:S01]  /*70b0*/  MUFU.EX2 R199, R178 ;  /* 0x000000b200c77308 */ /* 0x0003220000000800 */
[----:B---3--:R-:W-:Y:S01]  /*70c0*/  @!P5 FMUL R195, R195, R195 ;  /* 0x000000c3c3c3d220 */ /* 0x008fe20000400000 */
[----:B------:R-:W-:Y:S02]  /*70d0*/  FSETP.GEU.AND P5, PT, R206, -126, PT ;  /* 0xc2fc0000ce00780b */ /* 0x000fe40003fae000 */
[----:B------:R-:W-:Y:S01]  /*70e0*/  F2FP.BF16.F32.PACK_AB R154, R189, R192 ;  /* 0x000000c0bd9a723e */ /* 0x000fe200000010ff */
[----:B------:R-:W-:Y:S01]  /*70f0*/  FADD R213, R208, R195 ;  /* 0x000000c3d0d57221 */ /* 0x000fe20000000000 */
[----:B------:R-:W-:Y:S01]  /*7100*/  F2FP.BF16.F32.PACK_AB R182, R205, R204 ;  /* 0x000000cccdb6723e */ /* 0x000fe200000010ff */
[----:B------:R-:W-:Y:S01]  /*7110*/  @!P6 FMUL R13, R13, 0.5 ;  /* 0x3f0000000d0de820 */ /* 0x000fe20000400000 */
[----:B------:R-:W3:Y:S01]  /*7120*/  MUFU.EX2 R202, R202 ;  /* 0x000000ca00ca7308 */ /* 0x000ee20000000800 */
[----:B--2---:R-:W-:Y:S01]  /*7130*/  @!P3 FMUL R198, R198, R198 ;  /* 0x000000c6c6c6b220 */ /* 0x004fe20000400000 */
[----:B------:R-:W-:Y:S01]  /*7140*/  FSETP.GEU.AND P3, PT, R203, -126, PT ;  /* 0xc2fc0000cb00780b */ /* 0x000fe20003f6e000 */
[----:B-1----:R-:W-:Y:S01]  /*7150*/  FADD R178, R177, R166 ;  /* 0x000000a6b1b27221 */ /* 0x002fe20000000000 */
[----:B------:R-:W-:Y:S01]  /*7160*/  FADD R214, R214, R213 ;  /* 0x000000d5d6d67221 */ /* 0x000fe20000000000 */
[----:B------:R-:W-:Y:S01]  /*7170*/  FADD R213, R158, R183 ;  /* 0x000000b79ed57221 */ /* 0x000fe20000000000 */
[----:B------:R-:W-:Y:S01]  /*7180*/  FADD R221, R167, R198 ;  /* 0x000000c6a7dd7221 */ /* 0x000fe20000000000 */
[----:B------:R-:W-:Y:S01]  /*7190*/  @!P5 FMUL R206, R206, 0.5 ;  /* 0x3f000000ceced820 */ /* 0x000fe20000400000 */
[----:B------:R-:W1:Y:S01]  /*71a0*/  MUFU.EX2 R13, R13 ;  /* 0x0000000d000d7308 */ /* 0x000e620000000800 */
[----:B----4-:R-:W-:Y:S01]  /*71b0*/  @!P4 FMUL R199, R199, R199 ;  /* 0x000000c7c7c7c220 */ /* 0x010fe20000400000 */
[----:B------:R-:W-:Y:S01]  /*71c0*/  FSETP.GEU.AND P4, PT, R12, -126, PT ;  /* 0xc2fc00000c00780b */ /* 0x000fe20003f8e000 */
[----:B------:R-:W-:Y:S01]  /*71d0*/  FADD R215, R215, R178 ;  /* 0x000000b2d7d77221 */ /* 0x000fe20000000000 */
[----:B------:R-:W-:Y:S01]  /*71e0*/  FADD R178, R176, R194 ;  /* 0x000000c2b0b27221 */ /* 0x000fe20000000000 */
[----:B------:R-:W-:Y:S01]  /*71f0*/  FADD R220, R174, R199 ;  /* 0x000000c7aedc7221 */ /* 0x000fe20000000000 */
[----:B------:R-:W-:Y:S01]  /*7200*/  FADD R213, R213, R221 ;  /* 0x000000ddd5d57221 */ /* 0x000fe20000000000 */
[----:B------:R-:W-:Y:S01]  /*7210*/  @!P3 FMUL R203, R203, 0.5 ;  /* 0x3f000000cbcbb820 */ /* 0x000fe20000400000 */
[----:B------:R-:W2:Y:S01]  /*7220*/  MUFU.EX2 R206, R206 ;  /* 0x000000ce00ce7308 */ /* 0x000ea20000000800 */
[----:B---3--:R-:W-:Y:S01]  /*7230*/  @!P2 FMUL R202, R202, R202 ;  /* 0x000000cacacaa220 */ /* 0x008fe20000400000 */
[----:B------:R-:W-:Y:S01]  /*7240*/  FSETP.GEU.AND P2, PT, R160, -126, PT ;  /* 0xc2fc0000a000780b */ /* 0x000fe20003f4e000 */
[----:B------:R-:W-:Y:S01]  /*7250*/  FADD R11, R11, R220 ;  /* 0x000000dc0b0b7221 */ /* 0x000fe20000000000 */
[----:B------:R-:W-:Y:S01]  /*7260*/  FADD R221, R163, R191 ;  /* 0x000000bfa3dd7221 */ /* 0x000fe20000000000 */
[----:B------:R-:W-:Y:S01]  /*7270*/  FADD R170, R209, R202 ;  /* 0x000000cad1aa7221 */ /* 0x000fe20000000000 */
[----:B------:R-:W-:Y:S01]  /*7280*/  F2FP.BF16.F32.PACK_AB R163, R163, R158 ;  /* 0x0000009ea3a3723e */ /* 0x000fe200000010ff */
[----:B------:R-:W-:Y:S01]  /*7290*/  @!P4 FMUL R12, R12, 0.5 ;  /* 0x3f0000000c0cc820 */ /* 0x000fe20000400000 */
[----:B------:R-:W3:Y:S01]  /*72a0*/  MUFU.EX2 R203, R203 ;  /* 0x000000cb00cb7308 */ /* 0x000ee20000000800 */
[----:B-1----:R-:W-:Y:S01]  /*72b0*/  @!P6 FMUL R13, R13, R13 ;  /* 0x0000000d0d0de220 */ /* 0x002fe20000400000 */
[----:B------:R-:W-:Y:S01]  /*72c0*/  FSETP.GEU.AND P6, PT, R207, -126, PT ;  /* 0xc2fc0000cf00780b */ /* 0x000fe20003fce000 */
[----:B------:R-:W-:Y:S01]  /*72d0*/  FADD R178, R178, R170 ;  /* 0x000000aab2b27221 */ /* 0x000fe20000000000 */
[----:B------:R-:W-:Y:S01]  /*72e0*/  FADD R170, R159, R187 ;  /* 0x000000bb9faa7221 */ /* 0x000fe20000000000 */
[----:B------:R-:W-:Y:S01]  /*72f0*/  FADD R220, R175, R13 ;  /* 0x0000000dafdc7221 */ /* 0x000fe20000000000 */
[----:B------:R-:W-:Y:S01]  /*7300*/  FADD R11, R215, R11 ;  /* 0x0000000bd70b7221 */ /* 0x000fe20000000000 */
[----:B------:R-:W-:Y:S01]  /*7310*/  @!P2 FMUL R160, R160, 0.5 ;  /* 0x3f000000a0a0a820 */ /* 0x000fe20000400000 */
[----:B------:R-:W1:Y:S01]  /*7320*/  MUFU.EX2 R12, R12 ;  /* 0x0000000c000c7308 */ /* 0x000e620000000800 */
[----:B--2---:R-:W-:Y:S01]  /*7330*/  @!P5 FMUL R206, R206, R206 ;  /* 0x000000cececed220 */ /* 0x004fe20000400000 */
[----:B------:R-:W-:Y:S01]  /*7340*/  FADD R170, R170, R220 ;  /* 0x000000dcaaaa7221 */ /* 0x000fe20000000000 */
[----:B------:R-:W-:Y:S01]  /*7350*/  FADD R178, R214, R178 ;  /* 0x000000b2d6b27221 */ /* 0x000fe20000000000 */
[----:B------:R-:W-:Y:S01]  /*7360*/  F2FP.BF16.F32.PACK_AB R158, R164, R165 ;  /* 0x000000a5a49e723e */ /* 0x000fe200000010ff */
[----:B------:R-:W-:Y:S01]  /*7370*/  FADD R219, R171, R206 ;  /* 0x000000ceabdb7221 */ /* 0x000fe20000000000 */
[----:B------:R-:W-:Y:S01]  /*7380*/  FADD R170, R213, R170 ;  /* 0x000000aad5aa7221 */ /* 0x000fe20000000000 */
[----:B------:R-:W-:Y:S01]  /*7390*/  @!P6 FMUL R207, R207, 0.5 ;  /* 0x3f000000cfcfe820 */ /* 0x000fe20000400000 */
[----:B------:R-:W2:Y:S01]  /*73a0*/  MUFU.EX2 R160, R160 ;  /* 0x000000a000a07308 */ /* 0x000ea20000000800 */
[----:B---3--:R-:W-:Y:S01]  /*73b0*/  @!P3 FMUL R203, R203, R203 ;  /* 0x000000cbcbcbb220 */ /* 0x008fe20000400000 */
[----:B------:R-:W-:Y:S01]  /*73c0*/  FADD R11, R11, R170 ;  /* 0x000000aa0b0b7221 */ /* 0x000fe20000000000 */
[----:B------:R-:W-:-:S02]  /*73d0*/  F2FP.BF16.F32.PACK_AB R171, R171, R159 ;  /* 0x0000009fabab723e */ /* 0x000fc400000010ff */
[C---:B------:R-:W-:Y:S01]  /*73e0*/  FADD R222, R179.reuse, R203 ;  /* 0x000000cbb3de7221 */ /* 0x040fe20000000000 */
[----:B------:R-:W-:Y:S02]  /*73f0*/  F2FP.BF16.F32.PACK_AB R179, R179, R167 ;  /* 0x000000a7b3b3723e */ /* 0x000fe400000010ff */
[----:B------:R-:W3:Y:S01]  /*7400*/  MUFU.EX2 R207, R207 ;  /* 0x000000cf00cf7308 */ /* 0x000ee20000000800 */
[----:B-1----:R-:W-:Y:S01]  /*7410*/  @!P4 FMUL R12, R12, R12 ;  /* 0x0000000c0c0cc220 */ /* 0x002fe20000400000 */
[----:B------:R-:W-:Y:S01]  /*7420*/  FADD R221, R221, R222 ;  /* 0x000000dedddd7221 */ /* 0x000fe20000000000 */
[C---:B------:R-:W-:Y:S02]  /*7430*/  F2FP.BF16.F32.PACK_AB R159, R212.reuse, R175 ;  /* 0x000000afd49f723e */ /* 0x040fe400000010ff */
[----:B------:R-:W-:Y:S01]  /*7440*/  FADD R220, R212, R12 ;  /* 0x0000000cd4dc7221 */ /* 0x000fe20000000000 */
[----:B------:R-:W-:Y:S02]  /*7450*/  F2FP.BF16.F32.PACK_AB R174, R184, R180 ;  /* 0x000000b4b8ae723e */ /* 0x000fe400000010ff */
[----:B------:R-:W-:Y:S01]  /*7460*/  F2FP.BF16.F32.PACK_AB R165, R195, R166 ;  /* 0x000000a6c3a5723e */ /* 0x000fe200000010ff */
[----:B------:R-:W-:Y:S01]  /*7470*/  FADD R219, R219, R220 ;  /* 0x000000dcdbdb7221 */ /* 0x000fe20000000000 */
[----:B--2---:R-:W-:Y:S01]  /*7480*/  @!P2 FMUL R160, R160, R160 ;  /* 0x000000a0a0a0a220 */ /* 0x004fe20000400000 */
[----:B------:R-:W-:-:S02]  /*7490*/  F2FP.BF16.F32.PACK_AB R170, R20, R21 ;  /* 0x0000001514aa723e */ /* 0x000fc400000010ff */
[----:B------:R-:W-:Y:S01]  /*74a0*/  FADD R219, R221, R219 ;  /* 0x000000dbdddb7221 */ /* 0x000fe20000000000 */
[----:B------:R-:W-:Y:S01]  /*74b0*/  FFMA R3, R160, R3, R217 ;  /* 0x00000003a0037223 */ /* 0x000fe200000000d9 */
[-C--:B------:R-:W-:Y:S01]  /*74c0*/  FMUL R24, R24, R160.reuse ;  /* 0x000000a018187220 */ /* 0x080fe20000400000 */
[-C--:B------:R-:W-:Y:S01]  /*74d0*/  FMUL R25, R25, R160.reuse ;  /* 0x000000a019197220 */ /* 0x080fe20000400000 */
[----:B------:R-:W-:Y:S01]  /*74e0*/  FADD R178, R178, R219 ;  /* 0x000000dbb2b27221 */ /* 0x000fe20000000000 */
[----:B---3--:R-:W-:Y:S01]  /*74f0*/  @!P6 FMUL R207, R207, R207 ;  /* 0x000000cfcfcfe220 */ /* 0x008fe20000400000 */
[-C--:B------:R-:W-:Y:S01]  /*7500*/  FMUL R28, R28, R160.reuse ;  /* 0x000000a01c1c7220 */ /* 0x080fe20000400000 */
[-C--:B------:R-:W-:Y:S01]  /*7510*/  FMUL R29, R29, R160.reuse ;  /* 0x000000a01d1d7220 */ /* 0x080fe20000400000 */
[----:B------:R-:W-:Y:S01]  /*7520*/  FADD R178, R11, R178 ;  /* 0x000000b20bb27221 */ /* 0x000fe20000000000 */
[----:B------:R-:W-:Y:S01]  /*7530*/  MOV R11, UR39 ;  /* 0x00000027000b7c02 */ /* 0x000fe20008000f00 */
[-C--:B------:R-:W-:Y:S01]  /*7540*/  FMUL R32, R32, R160.reuse ;  /* 0x000000a020207220 */ /* 0x080fe20000400000 */
[----:B------:R-:W-:Y:S01]  /*7550*/  FMUL R33, R33, R160 ;  /* 0x000000a021217220 */ /* 0x000fe20000400000 */
[----:B------:R-:W-:Y:S01]  /*7560*/  FFMA R2, R207, R2, R178 ;  /* 0x00000002cf027223 */ /* 0x000fe200000000b2 */
[----:B------:R-:W-:Y:S01]  /*7570*/  SHF.L.U32 R11, R11, 0x1f, RZ ;  /* 0x0000001f0b0b7819 */ /* 0x000fe200000006ff */
[-C--:B------:R-:W-:Y:S01]  /*7580*/  FMUL R36, R36, R160.reuse ;  /* 0x000000a024247220 */ /* 0x080fe20000400000 */
[----:B------:R-:W-:Y:S01]  /*7590*/  F2FP.BF16.F32.PACK_AB R178, R152, R153 ;  /* 0x0000009998b2723e */ /* 0x000fe200000010ff */
[-C--:B------:R-:W-:Y:S01]  /*75a0*/  FMUL R37, R37, R160.reuse ;  /* 0x000000a025257220 */ /* 0x080fe20000400000 */
[----:B------:R1:W2:Y:S01]  /*75b0*/  SYNCS.PHASECHK.TRANS64.TRYWAIT P2, [UR10+0x64400], R11 ;  /* 0x0644000bff0075a7 */ /* 0x0002a2000804014a */
[-C--:B------:R-:W-:Y:S01]  /*75c0*/  FMUL R40, R40, R160.reuse ;  /* 0x000000a028287220 */ /* 0x080fe20000400000 */
        /* <DEDUP_REMOVED lines=54> */
[----:B------:R-:W-:Y:S01]  /*7930*/  FMUL R149, R149, R160 ;  /* 0x000000a095957220 */ /* 0x000fe20000400000 */
[----:B------:R-:W-:Y:S01]  /*7940*/  F2FP.BF16.F32.PACK_AB R152, R188, R181 ;  /* 0x000000b5bc98723e */ /* 0x000fe200000010ff */
[-C--:B------:R-:W-:Y:S01]  /*7950*/  FMUL R26, R26, R207.reuse ;  /* 0x000000cf1a1a7220 */ /* 0x080fe20000400000 */
[----:B------:R-:W-:Y:S01]  /*7960*/  F2FP.BF16.F32.PACK_AB R160, R15, R16 ;  /* 0x000000100fa0723e */ /* 0x000fe200000010ff */
        /* <DEDUP_REMOVED lines=72> */
[----:B------:R-:W-:Y:S01]  /*7df0*/  F2FP.BF16.F32.PACK_AB R181, R202, R199 ;  /* 0x000000c7cab5723e */ /* 0x000fe200000010ff */
[----:B-12---:R-:W-:Y:S06]  /*7e00*/  @!P0 BRA `(.L_x_29) ;  /* 0x0000000000048947 */ /* 0x006fec0003800000 */
[----:B------:R-:W-:Y:S01]  /*7e10*/  BPT.TRAP 0x1 ;  /* 0x000000040000795c */ /* 0x000fe20000300000 */
.L_x_29:
[----:B------:R-:W-:Y:S05]  /*7e20*/  @P2 BRA `(.L_x_30) ;  /* 0x0000000000082947 */ /* 0x000fea0003800000 */
[----:B------:R-:W1:Y:S02]  /*7e30*/  SYNCS.PHASECHK.TRANS64.TRYWAIT P2, [UR10+0x64400], R11 ;  /* 0x0644000bff0075a7 */ /* 0x000e64000804014a */
[----:B-1----:R-:W-:Y:S05]  /*7e40*/  @!P2 BRA `(.L_x_31) ;  /* 0x0000009400f0a947 */ /* 0x002fea0003800000 */
.L_x_30:
[----:B------:R-:W-:Y:S01]  /*7e50*/  ULEA UR10, UR5, UR58, 0xc ;  /* 0x0000003a050a7291 */ /* 0x000fe2000f8e603f */
[----:B------:R-:W-:Y:S01]  /*7e60*/  WARPGROUP.ARRIVE ;  /* 0x00000000000079c5 */ /* 0x000fe20000000000 */
[----:B------:R-:W-:Y:S01]  /*7e70*/  UMOV UR11, 0x40000040 ;  /* 0x40000040000b7882 */ /* 0x000fe20000000000 */
[----:B------:R-:W-:Y:S01]  /*7e80*/  UMOV UR15, 0x40000040 ;  /* 0x40000040000f7882 */ /* 0x000fe20000000000 */
[----:B------:R-:W-:Y:S01]  /*7e90*/  UIADD3 UR14, UR10, 0x80, URZ ;  /* 0x000000800a0e7890 */ /* 0x000fe2000fffe03f */
[----:B------:R-:W-:-:S04]  /*7ea0*/  F2FP.BF16.F32.PACK_AB R183, R12, R13 ;  /* 0x0000000d0cb7723e */ /* 0x000fc800000010ff */
[----:B------:R-:W-:Y:S01]  /*7eb0*/  HGMMA.64x256x16.F32.BF16 R24, R160, gdesc[UR8].tnspB, R24, gsb0 ;  /* 0x43e00008a0187df0 */ /* 0x000fe20008001818 */
[----:B------:R-:W-:Y:S02]  /*7ec0*/  UMOV UR11, 0x40000040 ;  /* 0x40000040000b7882 */ /* 0x000fe40000000000 */
        /* <DEDUP_REMOVED lines=30> */
[----:B------:R-:W-:Y:S01]  /*80b0*/  UIADD3 UR10, UR10, 0x380, URZ ;  /* 0x000003800a0a7890 */ /* 0x000fe2000fffe03f */
[----:B------:R-:W-:Y:S02]  /*80c0*/  WARPGROUP.DEPBAR.LE gsb0, 0x0 ;  /* 0x00008000000079c5 */ /* 0x000fe40000010000 */
[----:B------:R-:W-:-:S15]  /*80d0*/  WARPGROUP.ARRIVE ;  /* 0x00000000000079c5 */ /* 0x000fde0000000000 */
[----:B------:R-:W-:-:S07]  /*80e0*/  NOP ;  /* 0x0000000000007918 */ /* 0x000fce0000000000 */
[----:B------:R-:W-:Y:S03]  /*80f0*/  HGMMA.64x256x16.F32.BF16 R24, R164, gdesc[UR12].tnspB, R24, gsb0 ;  /* 0x43e0000ca4187df0 */ /* 0x000fe60008001818 */
[----:B------:R-:W-:Y:S02]  /*8100*/  WARPGROUP.DEPBAR.LE gsb0, 0x0 ;  /* 0x00008000000079c5 */ /* 0x000fe40000010000 */
[----:B------:R-:W-:-:S15]  /*8110*/  WARPGROUP.ARRIVE ;  /* 0x00000000000079c5 */ /* 0x000fde0000000000 */
[----:B------:R-:W-:-:S08]  /*8120*/  NOP ;  /* 0x0000000000007918 */ /* 0x000fd00000000000 */
[----:B------:R-:W-:Y:S03]  /*8130*/  HGMMA.64x256x16.F32.BF16 R24, R180, gdesc[UR8].tnspB, R24, gsb0 ;  /* 0x43e00008b4187df0 */ /* 0x000fe60008001818 */
[----:B------:R-:W-:Y:S02]  /*8140*/  WARPGROUP.DEPBAR.LE gsb0, 0x0 ;  /* 0x00008000000079c5 */ /* 0x000fe40000010000 */
[----:B------:R-:W-:Y:S05]  /*8150*/  @!P0 BRA `(.L_x_32) ;  /* 0x0000000000048947 */ /* 0x000fea0003800000 */
[----:B------:R-:W-:Y:S01]  /*8160*/  BPT.TRAP 0x1 ;  /* 0x000000040000795c */ /* 0x000fe20000300000 */
.L_x_32:
[----:B------:R-:W-:-:S04]  /*8170*/  ULEA UR10, UR6, UR38, 0x3 ;  /* 0x00000026060a7291 */ /* 0x000fc8000f8e183f */
[----:B------:R-:W-:-:S04]  /*8180*/  UIADD3 UR10, UR10, 0x64428, URZ ;  /* 0x000644280a0a7890 */ /* 0x000fc8000fffe03f */
[----:B------:R-:W-:-:S09]  /*8190*/  UPRMT UR10, URZ, 0x654, UR10 ;  /* 0x000006543f0a7896 */ /* 0x000fd2000800000a */
[----:B------:R-:W-:Y:S01]  /*81a0*/  SYNCS.ARRIVE.TRANS64.RED.A1T0 RZ, [UR10], RZ ;  /* 0x000000ffffff79a7 */ /* 0x000fe2000810040a */
[----:B------:R-:W-:Y:S05]  /*81b0*/  @P1 BRA `(.L_x_33) ;  /* 0x0000000000041947 */ /* 0x000fea0003800000 */
[----:B------:R-:W-:Y:S01]  /*81c0*/  BPT.TRAP 0x1 ;  /* 0x000000040000795c */ /* 0x000fe20000300000 */
.L_x_33:
[----:B------:R-:W-:-:S04]  /*81d0*/  UIADD3 UR6, UR6, 0x1, URZ ;  /* 0x0000000106067890 */ /* 0x000fc8000fffe03f */
[----:B------:R-:W-:-:S04]  /*81e0*/  UISETP.NE.AND UP0, UPT, UR6, 0x5, UPT ;  /* 0x000000050600788c */ /* 0x000fc8000bf05270 */
[----:B------:R-:W-:Y:S01]  /*81f0*/  USEL UR10, UR6, URZ, UP0 ;  /* 0x0000003f060a7287 */ /* 0x000fe20008000000 */
[----:B------:R-:W-:Y:S11]  /*8200*/  @!P0 BRA `(.L_x_34) ;  /* 0x0000000000048947 */ /* 0x000ff60003800000 */
[----:B------:R-:W-:Y:S01]  /*8210*/  BPT.TRAP 0x1 ;  /* 0x000000040000795c */ /* 0x000fe20000300000 */
.L_x_34:
[----:B------:R-:W-:-:S04]  /*8220*/  ULEA UR6, UR10, UR38, 0x3 ;  /* 0x000000260a067291 */ /* 0x000fc8000f8e183f */
[----:B------:R-:W-:-:S04]  /*8230*/  UIADD3 UR6, UR6, 0x64428, URZ ;  /* 0x0006442806067890 */ /* 0x000fc8000fffe03f */
[----:B------:R-:W-:-:S09]  /*8240*/  UPRMT UR6, URZ, 0x654, UR6 ;  /* 0x000006543f067896 */ /* 0x000fd20008000006 */
[----:B------:R-:W-:Y:S01]  /*8250*/  SYNCS.ARRIVE.TRANS64.RED.A1T0 RZ, [UR6], RZ ;  /* 0x000000ffffff79a7 */ /* 0x000fe20008100406 */
[----:B------:R-:W-:Y:S05]  /*8260*/  @P1 BRA `(.L_x_35) ;  /* 0x0000000000041947 */ /* 0x000fea0003800000 */
[----:B------:R-:W-:Y:S01]  /*8270*/  BPT.TRAP 0x1 ;  /* 0x000000040000795c */ /* 0x000fe20000300000 */
.L_x_35:
[----:B------:R-:W-:Y:S01]  /*8280*/  UISETP.GT.AND UP2, UPT, UR7, 0x2, UPT ;  /* 0x000000020700788c */ /* 0x000fe2000bf44270 */
[----:B------:R-:W-:Y:S01]  /*8290*/  IADD3 R0, R0, 0x80, RZ ;  /* 0x0000008000007810 */ /* 0x000fe20007ffe0ff */
[----:B------:R-:W-:Y:S01]  /*82a0*/  UIADD3 UR37, UR5, 0x1, URZ ;  /* 0x0000000105257890 */ /* 0x000fe2000fffe03f */
[----:B-1----:R-:W-:Y:S01]  /*82b0*/  IMAD.MOV.U32 R11, RZ, RZ, R10 ;  /* 0x000000ffff0b7224 */ /* 0x002fe200078e000a */
[----:B------:R-:W-:Y:S01]  /*82c0*/  UIADD3 UR6, UR10, 0x1, URZ ;  /* 0x000000010a067890 */ /* 0x000fe2000fffe03f */
[----:B------:R-:W-:Y:S01]  /*82d0*/  MOV R12, R185 ;  /* 0x000000b9000c7202 */ /* 0x000fe20000000f00 */
[----:B------:R-:W-:Y:S01]  /*82e0*/  UISETP.NE.AND UP1, UPT, UR37, 0x5, UPT ;  /* 0x000000052500788c */ /* 0x000fe2000bf25270 */
[----:B------:R-:W-:Y:S01]  /*82f0*/  PLOP3.LUT P2, PT, PT, PT, UP2, 0x80, 0x0 ;  /* 0x000000000000781c */ /* 0x000fe20003f4f028 */
[----:B------:R-:W-:Y:S02]  /*8300*/  UIADD3 UR5, UR7, -0x1, URZ ;  /* 0xffffffff07057890 */ /* 0x000fe4000fffe03f */
[----:B------:R-:W-:-:S02]  /*8310*/  USEL UR7, URZ, 0x1, UP1 ;  /* 0x000000013f077887 */ /* 0x000fc40008800000 */
[----:B------:R-:W-:Y:S02]  /*8320*/  UISETP.NE.AND UP0, UPT, UR6, 0x5, UPT ;  /* 0x000000050600788c */ /* 0x000fe4000bf05270 */
[----:B------:R-:W-:Y:S02]  /*8330*/  ULOP3.LUT UR39, UR39, UR7, URZ, 0x3c, !UPT ;  /* 0x0000000727277292 */ /* 0x000fe4000f8e3c3f */
[----:B------:R-:W-:Y:S02]  /*8340*/  USEL UR6, UR6, URZ, UP0 ;  /* 0x0000003f06067287 */ /* 0x000fe40008000000 */
[----:B------:R-:W-:Y:S01]  /*8350*/  USEL UR37, UR37, URZ, UP1 ;  /* 0x0000003f25257287 */ /* 0x000fe20008800000 */
[----:B------:R-:W-:Y:S01]  /*8360*/  UMOV UR7, UR5 ;  /* 0x0000000500077c82 */ /* 0x000fe20008000000 */
[----:B------:R-:W-:Y:S10]  /*8370*/  @P2 BRA `(.L_x_36) ;  /* 0xffffffc800fc2947 */ /* 0x000ff4000383ffff */
[----:B------:R-:W-:-:S05]  /*8380*/  UMOV UR7, UR5 ;  /* 0x0000000500077c82 */ /* 0x000fca0008000000 */
.L_x_25:
[----:B------:R-:W-:-:S06]  /*8390*/  UISETP.GE.AND UP0, UPT, UR7, 0x1, UPT ;  /* 0x000000010700788c */ /* 0x000fcc000bf06270 */
[----:B------:R-:W-:-:S13]  /*83a0*/  PLOP3.LUT P2, PT, PT, PT, UP0, 0x80, 0x0 ;  /* 0x000000000000781c */ /* 0x000fda0003f4f008 */
[----:B------:R-:W-:Y:S05]  /*83b0*/  @!P2 BRA `(.L_x_37) ;  /* 0x0000003c009ca947 */ /* 0x000fea0003800000 */
[----:B-1----:R-:W-:Y:S01]  /*83c0*/  MOV R12, R10 ;  /* 0x0000000a000c7202 */ /* 0x002fe20000000f00 */
[----:B------:R-:W-:Y:S01]  /*83d0*/  ULDC UR4, c[0x0][0x604] ;  /* 0x0001810000047ab9 */ /* 0x000fe20000000800 */
[----:B------:R-:W-:-:S07]  /*83e0*/  MOV R11, R185 ;  /* 0x000000b9000b7202 */ /* 0x000fce0000000f00 */
.L_x_48:
[----:B-1----:R-:W-:Y:S05]  /*83f0*/  @!P0 BRA `(.L_x_38) ;  /* 0x0000000000048947 */ /* 0x002fea0003800000 */
[----:B------:R-:W-:Y:S01]  /*8400*/  BPT.TRAP 0x1 ;  /* 0x000000040000795c */ /* 0x000fe20000300000 */
.L_x_38:
[----:B------:R-:W-:Y:S01]  /*8410*/  ULEA UR5, UR37, UR38, 0x3 ;  /* 0x0000002625057291 */ /* 0x000fe2000f8e183f */
[----:B------:R-:W-:-:S04]  /*8420*/  MOV R10, UR39 ;  /* 0x00000027000a7c02 */ /* 0x000fc80008000f00 */
[----:B------:R-:W-:-:S04]  /*8430*/  SHF.L.U32 R10, R10, 0x1f, RZ ;  /* 0x0000001f0a0a7819 */ /* 0x000fc800000006ff */
[----:B------:R-:W1:Y:S02]  /*8440*/  SYNCS.PHASECHK.TRANS64.TRYWAIT P2, [UR5+0x64400], R10 ;  /* 0x0644000aff0075a7 */ /* 0x000e640008040145 */
[----:B-1----:R-:W-:Y:S05]  /*8450*/  @!P2 BRA `(.L_x_39) ;  /* 0x000000900084a947 */ /* 0x002fea0003800000 */
.L_x_139:
        /* <DEDUP_REMOVED lines=101> */
.L_x_40:
[----:B-1----:R-:W2:Y:S01]  /*8ab0*/  LDL R10, [R1+0xc] ;  /* 0x00000c00010a7983 */ /* 0x002ea20000100800 */
[----:B------:R-:W-:Y:S01]  /*8ac0*/  MOV R220, UR61 ;  /* 0x0000003d00dc7c02 */ /* 0x000fe20008000f00 */
[C---:B------:R-:W-:Y:S01]  /*8ad0*/  VIADD R16, R0.reuse, 0x31 ;  /* 0x0000003100107836 */ /* 0x040fe20000000000 */
[C---:B------:R-:W-:Y:S01]  /*8ae0*/  IADD3 R21, R0.reuse, 0x8, RZ ;  /* 0x0000000800157810 */ /* 0x040fe20007ffe0ff */
[C---:B------:R-:W-:Y:S01]  /*8af0*/  VIADD R227, R0.reuse, 0x59 ;  /* 0x0000005900e37836 */ /* 0x040fe20000000000 */
[C---:B------:R-:W-:Y:S01]  /*8b00*/  IADD3 R19, R0.reuse, 0x10, RZ ;  /* 0x0000001000137810 */ /* 0x040fe20007ffe0ff */
[----:B------:R-:W-:Y:S01]  /*8b10*/  ULEA UR10, UR5, UR38, 0x3 ;  /* 0x00000026050a7291 */ /* 0x000fe2000f8e183f */
[C---:B------:R-:W-:Y:S02]  /*8b20*/  IADD3 R219, R0.reuse, 0x18, RZ ;  /* 0x0000001800db7810 */ /* 0x040fe40007ffe0ff */
[C---:B------:R-:W-:Y:S02]  /*8b30*/  IADD3 R218, R0.reuse, 0x20, RZ ;  /* 0x0000002000da7810 */ /* 0x040fe40007ffe0ff */
[----:B------:R-:W-:-:S02]  /*8b40*/  IADD3 R217, R0, 0x28, RZ ;  /* 0x0000002800d97810 */ /* 0x000fc40007ffe0ff */
[C---:B------:R-:W-:Y:S02]  /*8b50*/  IADD3 R216, R0.reuse, 0x30, RZ ;  /* 0x0000003000d87810 */ /* 0x040fe40007ffe0ff */
[C---:B------:R-:W-:Y:S02]  /*8b60*/  IADD3 R18, R0.reuse, 0x11, RZ ;  /* 0x0000001100127810 */ /* 0x040fe40007ffe0ff */
[C---:B------:R-:W-:Y:S02]  /*8b70*/  IADD3 R14, R0.reuse, 0x19, RZ ;  /* 0x00000019000e7810 */ /* 0x040fe40007ffe0ff */
        /* <DEDUP_REMOVED lines=15> */
[----:B--2---:R-:W-:Y:S02]  /*8c70*/  LEA R220, R220, R10, 0x6 ;  /* 0x0000000adcdc7211 */ /* 0x004fe400078e30ff */
[----:B------:R-:W-:Y:S02]  /*8c80*/  IADD3 R10, R0, 0x1, RZ ;  /* 0x00000001000a7810 */ /* 0x000fe40007ffe0ff */
[C---:B------:R-:W-:Y:S02]  /*8c90*/  IADD3 R13, R220.reuse, 0x8, RZ ;  /* 0x00000008dc0d7810 */ /* 0x040fe40007ffe0ff */
[C---:B------:R-:W-:Y:S02]  /*8ca0*/  ISETP.GE.AND P6, PT, R220.reuse, R21, PT ;  /* 0x00000015dc00720c */ /* 0x040fe40003fc6270 */
[-C--:B------:R-:W-:Y:S02]  /*8cb0*/  ISETP.GE.AND P2, PT, R220, R10.reuse, PT ;  /* 0x0000000adc00720c */ /* 0x080fe40003f46270 */
[----:B------:R-:W-:Y:S01]  /*8cc0*/  ISETP.GE.AND P4, PT, R13, R10, PT ;  /* 0x0000000a0d00720c */ /* 0x000fe20003f86270 */
[----:B------:R-:W-:Y:S01]  /*8cd0*/  VIADD R10, R0, 0x9 ;  /* 0x00000009000a7836 */ /* 0x000fe20000000000 */
[----:B------:R-:W-:-:S02]  /*8ce0*/  ISETP.GE.AND P3, PT, R220, R19, PT ;  /* 0x00000013dc00720c */ /* 0x000fc40003f66270 */
[----:B------:R-:W-:Y:S02]  /*8cf0*/  FSEL R156, R156, -INF , P6 ;  /* 0xff8000009c9c7808 */ /* 0x000fe40003000000 */
[----:B------:R-:W-:Y:S02]  /*8d00*/  ISETP.GE.AND P6, PT, R220, R219, PT ;  /* 0x000000dbdc00720c */ /* 0x000fe40003fc6270 */
[----:B------:R-:W-:Y:S02]  /*8d10*/  FSEL R160, R160, -INF , P3 ;  /* 0xff800000a0a07808 */ /* 0x000fe40001800000 */
[C---:B------:R-:W-:Y:S02]  /*8d20*/  ISETP.GE.AND P3, PT, R220.reuse, R218, PT ;  /* 0x000000dadc00720c */ /* 0x040fe40003f66270 */
[----:B------:R-:W-:Y:S02]  /*8d30*/  ISETP.GE.AND P5, PT, R220, R10, PT ;  /* 0x0000000adc00720c */ /* 0x000fe40003fa6270 */
[----:B------:R-:W-:-:S02]  /*8d40*/  FSEL R164, R164, -INF , P6 ;  /* 0xff800000a4a47808 */ /* 0x000fc40003000000 */
[----:B------:R-:W-:Y:S02]  /*8d50*/  ISETP.GE.AND P6, PT, R220, R217, PT ;  /* 0x000000d9dc00720c */ /* 0x000fe40003fc6270 */
[----:B------:R-:W-:Y:S02]  /*8d60*/  FSEL R168, R168, -INF , P3 ;  /* 0xff800000a8a87808 */ /* 0x000fe40001800000 */
[----:B------:R-:W-:Y:S02]  /*8d70*/  FSEL R153, R153, -INF , P2 ;  /* 0xff80000099997808 */ /* 0x000fe40001000000 */
[----:B------:R-:W-:Y:S02]  /*8d80*/  FSEL R157, R157, -INF , P5 ;  /* 0xff8000009d9d7808 */ /* 0x000fe40002800000 */
[C---:B------:R-:W-:Y:S02]  /*8d90*/  ISETP.GE.AND P3, PT, R220.reuse, R216, PT ;  /* 0x000000d8dc00720c */ /* 0x040fe40003f66270 */
[----:B------:R-:W-:-:S02]  /*8da0*/  ISETP.GE.AND P2, PT, R220, R18, PT ;  /* 0x00000012dc00720c */ /* 0x000fc40003f46270 */
[----:B------:R-:W-:Y:S02]  /*8db0*/  ISETP.GE.AND P5, PT, R220, R14, PT ;  /* 0x0000000edc00720c */ /* 0x000fe40003fa6270 */
[----:B------:R-:W-:Y:S02]  /*8dc0*/  FSEL R172, R172, -INF , P6 ;  /* 0xff800000acac7808 */ /* 0x000fe40003000000 */
[----:B------:R-:W-:Y:S02]  /*8dd0*/  ISETP.GE.AND P6, PT, R220, R23, PT ;  /* 0x00000017dc00720c */ /* 0x000fe40003fc6270 */
[----:B------:R-:W-:Y:S02]  /*8de0*/  FSEL R176, R176, -INF , P3 ;  /* 0xff800000b0b07808 */ /* 0x000fe40001800000 */
[----:B------:R-:W-:Y:S02]  /*8df0*/  FSEL R161, R161, -INF , P2 ;  /* 0xff800000a1a17808 */ /* 0x000fe40001000000 */
[----:B------:R-:W-:-:S02]  /*8e00*/  FSEL R165, R165, -INF , P5 ;  /* 0xff800000a5a57808 */ /* 0x000fc40002800000 */
[C---:B------:R-:W-:Y:S02]  /*8e10*/  ISETP.GE.AND P3, PT, R220.reuse, R22, PT ;  /* 0x00000016dc00720c */ /* 0x040fe40003f66270 */
[C---:B------:R-:W-:Y:S02]  /*8e20*/  ISETP.GE.AND P2, PT, R220.reuse, R20, PT ;  /* 0x00000014dc00720c */ /* 0x040fe40003f46270 */
[----:B------:R-:W-:Y:S02]  /*8e30*/  ISETP.GE.AND P5, PT, R220, R15, PT ;  /* 0x0000000fdc00720c */ /* 0x000fe40003fa6270 */
[----:B------:R-:W-:Y:S02]  /*8e40*/  FSEL R222, R180, -INF , P6 ;  /* 0xff800000b4de7808 */ /* 0x000fe40003000000 */
[----:B------:R-:W-:Y:S02]  /*8e50*/  ISETP.GE.AND P6, PT, R220, R223, PT ;  /* 0x000000dfdc00720c */ /* 0x000fe40003fc6270 */
[----:B------:R-:W-:-:S02]  /*8e60*/  FSEL R225, R184, -INF , P3 ;  /* 0xff800000b8e17808 */ /* 0x000fc40001800000 */
[----:B------:R-:W-:Y:S02]  /*8e70*/  FSEL R169, R169, -INF , P2 ;  /* 0xff800000a9a97808 */ /* 0x000fe40001000000 */
[----:B------:R-:W-:Y:S02]  /*8e80*/  FSEL R173, R173, -INF , P5 ;  /* 0xff800000adad7808 */ /* 0x000fe40002800000 */
[----:B------:R-:W-:Y:S02]  /*8e90*/  IADD3 R184, R0, 0x50, RZ ;  /* 0x0000005000b87810 */ /* 0x000fe40007ffe0ff */
[C---:B------:R-:W-:Y:S02]  /*8ea0*/  ISETP.GE.AND P2, PT, R220.reuse, R16, PT ;  /* 0x00000010dc00720c */ /* 0x040fe40003f46270 */
[----:B------:R-:W-:Y:S02]  /*8eb0*/  ISETP.GE.AND P5, PT, R220, R17, PT ;  /* 0x00000011dc00720c */ /* 0x000fe40003fa6270 */
[----:B------:R-:W-:-:S02]  /*8ec0*/  IADD3 R180, R0, 0x49, RZ ;  /* 0x0000004900b47810 */ /* 0x000fc40007ffe0ff */
[----:B------:R-:W-:Y:S02]  /*8ed0*/  FSEL R226, R188, -INF , P6 ;  /* 0xff800000bce27808 */ /* 0x000fe40003000000 */
[----:B------:R-:W-:Y:S02]  /*8ee0*/  IADD3 R188, R0, 0x58, RZ ;  /* 0x0000005800bc7810 */ /* 0x000fe40007ffe0ff */
[C---:B------:R-:W-:Y:S02]  /*8ef0*/  ISETP.GE.AND P3, PT, R220.reuse, R184, PT ;  /* 0x000000b8dc00720c */ /* 0x040fe40003f66270 */
[----:B------:R-:W-:Y:S02]  /*8f00*/  FSEL R177, R177, -INF , P2 ;  /* 0xff800000b1b17808 */ /* 0x000fe40001000000 */
[----:B------:R-:W-:Y:S02]  /*8f10*/  FSEL R181, R181, -INF , P5 ;  /* 0xff800000b5b57808 */ /* 0x000fe40002800000 */
[----:B------:R-:W-:-:S02]  /*8f20*/  ISETP.GE.AND P2, PT, R220, R221, PT ;  /* 0x000000dddc00720c */ /* 0x000fc40003f46270 */
[C---:B------:R-:W-:Y:S02]  /*8f30*/  ISETP.GE.AND P5, PT, R220.reuse, R180, PT ;  /* 0x000000b4dc00720c */ /* 0x040fe40003fa6270 */
[----:B------:R-:W-:Y:S02]  /*8f40*/  ISETP.GE.AND P6, PT, R220, R188, PT ;  /* 0x000000bcdc00720c */ /* 0x000fe40003fc6270 */
[----:B------:R-:W-:Y:S02]  /*8f50*/  FSEL R192, R192, -INF , P3 ;  /* 0xff800000c0c07808 */ /* 0x000fe40001800000 */
[----:B------:R-:W-:Y:S02]  /*8f60*/  ISETP.GE.AND P3, PT, R220, R229, PT ;  /* 0x000000e5dc00720c */ /* 0x000fe40003f66270 */
[----:B------:R-:W-:Y:S02]  /*8f70*/  FSEL R185, R185, -INF , P2 ;  /* 0xff800000b9b97808 */ /* 0x000fe40001000000 */
[----:B------:R-:W-:-:S02]  /*8f80*/  FSEL R189, R189, -INF , P5 ;  /* 0xff800000bdbd7808 */ /* 0x000fc40002800000 */
[C---:B------:R-:W-:Y:S02]  /*8f90*/  ISETP.GE.AND P2, PT, R220.reuse, R224, PT ;  /* 0x000000e0dc00720c */ /* 0x040fe40003f46270 */
[----:B------:R-:W-:Y:S02]  /*8fa0*/  ISETP.GE.AND P5, PT, R220, R227, PT ;  /* 0x000000e3dc00720c */ /* 0x000fe40003fa6270 */
[----:B------:R-:W-:Y:S02]  /*8fb0*/  FSEL R231, R196, -INF , P6 ;  /* 0xff800000c4e77808 */ /* 0x000fe40003000000 */
[----:B------:R-:W-:Y:S02]  /*8fc0*/  IADD3 R196, R0, 0x69, RZ ;  /* 0x0000006900c47810 */ /* 0x000fe40007ffe0ff */
[----:B------:R-:W-:Y:S02]  /*8fd0*/  FSEL R200, R200, -INF , P3 ;  /* 0xff800000c8c87808 */ /* 0x000fe40001800000 */
[----:B------:R-:W-:-:S02]  /*8fe0*/  ISETP.GE.AND P3, PT, R220, R0, PT ;  /* 0x00000000dc00720c */ /* 0x000fc40003f66270 */
[----:B------:R-:W-:Y:S02]  /*8ff0*/  FSEL R193, R193, -INF , P2 ;  /* 0xff800000c1c17808 */ /* 0x000fe40001000000 */
[----:B------:R-:W-:Y:S02]  /*9000*/  FSEL R197, R197, -INF , P5 ;  /* 0xff800000c5c57808 */ /* 0x000fe40002800000 */
[C---:B------:R-:W-:Y:S02]  /*9010*/  ISETP.GE.AND P2, PT, R220.reuse, R228, PT ;  /* 0x000000e4dc00720c */ /* 0x040fe40003f46270 */
[C---:B------:R-:W-:Y:S02]  /*9020*/  ISETP.GE.AND P6, PT, R220.reuse, R230, PT ;  /* 0x000000e6dc00720c */ /* 0x040fe40003fc6270 */
[----:B------:R-:W-:Y:S02]  /*9030*/  ISETP.GE.AND P5, PT, R220, R196, PT ;  /* 0x000000c4dc00720c */ /* 0x000fe40003fa6270 */
[----:B------:R-:W-:-:S02]  /*9040*/  FSEL R152, R152, -INF , P3 ;  /* 0xff80000098987808 */ /* 0x000fc40001800000 */
[----:B------:R-:W-:Y:S02]  /*9050*/  FSEL R201, R201, -INF , P2 ;  /* 0xff800000c9c97808 */ /* 0x000fe40001000000 */
[----:B------:R-:W-:Y:S02]  /*9060*/  FSEL R204, R204, -INF , P6 ;  /* 0xff800000cccc7808 */ /* 0x000fe40003000000 */
[----:B------:R-:W-:Y:S02]  /*9070*/  FSEL R205, R205, -INF , P5 ;  /* 0xff800000cdcd7808 */ /* 0x000fe40002800000 */
[C---:B------:R-:W-:Y:S02]  /*9080*/  ISETP.GE.AND P2, PT, R220.reuse, R232, PT ;  /* 0x000000e8dc00720c */ /* 0x040fe40003f46270 */
[C---:B------:R-:W-:Y:S02]  /*9090*/  ISETP.GE.AND P6, PT, R220.reuse, R233, PT ;  /* 0x000000e9dc00720c */ /* 0x040fe40003fc6270 */
[----:B------:R-:W-:-:S02]  /*90a0*/  ISETP.GE.AND P3, PT, R220, R234, PT ;  /* 0x000000eadc00720c */ /* 0x000fc40003f66270 */
[----:B------:R-:W-:Y:S02]  /*90b0*/  ISETP.GE.AND P5, PT, R220, R235, PT ;  /* 0x000000ebdc00720c */ /* 0x000fe40003fa6270 */
[----:B------:R-:W-:Y:S02]  /*90c0*/  FMNMX R220, R152, R12, !PT ;  /* 0x0000000c98dc7209 */ /* 0x000fe40007800000 */
[----:B------:R-:W-:Y:S02]  /*90d0*/  FSEL R208, R208, -INF , P2 ;  /* 0xff800000d0d07808 */ /* 0x000fe40001000000 */
[----:B------:R-:W-:Y:S02]  /*90e0*/  FMNMX R220, R153, R220, !PT ;  /* 0x000000dc99dc7209 */ /* 0x000fe40007800000 */
[----:B------:R-:W-:Y:S02]  /*90f0*/  FSEL R209, R209, -INF , P6 ;  /* 0xff800000d1d17808 */ /* 0x000fe40003000000 */
[----:B------:R-:W-:-:S02]  /*9100*/  FMNMX R220, R156, R220, !PT ;  /* 0x000000dc9cdc7209 */ /* 0x000fc40007800000 */
[----:B------:R-:W-:Y:S02]  /*9110*/  FSEL R212, R212, -INF , P3 ;  /* 0xff800000d4d47808 */ /* 0x000fe40001800000 */
[----:B------:R-:W-:Y:S02]  /*9120*/  FMNMX R220, R157, R220, !PT ;  /* 0x000000dc9ddc7209 */ /* 0x000fe40007800000 */
[----:B------:R-:W-:Y:S02]  /*9130*/  FSEL R213, R213, -INF , P5 ;  /* 0xff800000d5d57808 */ /* 0x000fe40002800000 */
[----:B------:R-:W-:Y:S02]  /*9140*/  FMNMX R220, R160, R220, !PT ;  /* 0x000000dca0dc7209 */ /* 0x000fe40007800000 */
[----:B------:R-:W-:Y:S02]  /*9150*/  ISETP.GE.AND P3, PT, R13, R21, PT ;  /* 0x000000150d00720c */ /* 0x000fe40003f66270 */
[----:B------:R-:W-:-:S02]  /*9160*/  FMNMX R220, R161, R220, !PT ;  /* 0x000000dca1dc7209 */ /* 0x000fc40007800000 */
[C---:B------:R-:W-:Y:S02]  /*9170*/  ISETP.GE.AND P2, PT, R13.reuse, R10, PT ;  /* 0x0000000a0d00720c */ /* 0x040fe40003f46270 */
[----:B------:R-:W-:Y:S02]  /*9180*/  FMNMX R220, R164, R220, !PT ;  /* 0x000000dca4dc7209 */ /* 0x000fe40007800000 */
[----:B------:R-:W-:Y:S02]  /*9190*/  ISETP.GE.AND P6, PT, R13, R18, PT ;  /* 0x000000120d00720c */ /* 0x000fe40003fc6270 */
[----:B------:R-:W-:Y:S02]  /*91a0*/  FMNMX R220, R165, R220, !PT ;  /* 0x000000dca5dc7209 */ /* 0x000fe40007800000 */
[----:B------:R-:W-:Y:S02]  /*91b0*/  FSEL R163, R163, -INF , P6 ;  /* 0xff800000a3a37808 */ /* 0x000fe40003000000 */
[----:B------:R-:W-:-:S02]  /*91c0*/  FMNMX R220, R168, R220, !PT ;  /* 0x000000dca8dc7209 */ /* 0x000fc40007800000 */
[----:B------:R-:W-:Y:S02]  /*91d0*/  ISETP.GE.AND P6, PT, R13, R217, PT ;  /* 0x000000d90d00720c */ /* 0x000fe40003fc6270 */
[----:B------:R-:W-:Y:S02]  /*91e0*/  FMNMX R220, R169, R220, !PT ;  /* 0x000000dca9dc7209 */ /* 0x000fe40007800000 */
[----:B------:R-:W-:Y:S02]  /*91f0*/  FSEL R174, R174, -INF , P6 ;  /* 0xff800000aeae7808 */ /* 0x000fe40003000000 */
[----:B------:R-:W-:Y:S02]  /*9200*/  FMNMX R220, R172, R220, !PT ;  /* 0x000000dcacdc7209 */ /* 0x000fe40007800000 */
[----:B------:R-:W-:Y:S02]  /*9210*/  ISETP.GE.AND P6, PT, R13, R17, PT ;  /* 0x000000110d00720c */ /* 0x000fe40003fc6270 */
[----:B------:R-:W-:-:S02]  /*9220*/  FMNMX R220, R173, R220, !PT ;  /* 0x000000dcaddc7209 */ /* 0x000fc40007800000 */
[----:B------:R-:W-:Y:S02]  /*9230*/  FSEL R155, R155, -INF , P4 ;  /* 0xff8000009b9b7808 */ /* 0x000fe40002000000 */
        /* <DEDUP_REMOVED lines=19> */
[----:B------:R-:W-:Y:S02]  /*9370*/  ISETP.GE.AND P3, PT, R13, R216, PT ;  /* 0x000000d80d00720c */ /* 0x000fe40003f66270 */
        /* <DEDUP_REMOVED lines=20> */
[C---:B------:R-:W-:Y:S01]  /*94c0*/  ISETP.GE.AND P5, PT, R13.reuse, R19, PT ;  /* 0x000000130d00720c */ /* 0x040fe20003fa6270 */
[----:B------:R-:W1:Y:S01]  /*94d0*/  SHFL.BFLY PT, R21, R220, 0x1, 0x1f ;  /* 0x0c201f00dc157f89 */ /* 0x000e6200000e0000 */
[----:B------:R-:W-:-:S02]  /*94e0*/  ISETP.GE.AND P2, PT, R13, R223, PT ;  /* 0x000000df0d00720c */ /* 0x000fc40003f46270 */
[C---:B------:R-:W-:Y:S02]  /*94f0*/  ISETP.GE.AND P3, PT, R13.reuse, R188, PT ;  /* 0x000000bc0d00720c */ /* 0x040fe40003f66270 */
[----:B------:R-:W-:Y:S02]  /*9500*/  FSEL R194, R194, -INF , P4 ;  /* 0xff800000c2c27808 */ /* 0x000fe40002000000 */
[----:B------:R-:W-:Y:S02]  /*9510*/  FSEL R162, R162, -INF , P5 ;  /* 0xff800000a2a27808 */ /* 0x000fe40002800000 */
[----:B------:R-:W-:Y:S02]  /*9520*/  FSEL R190, R190, -INF , P2 ;  /* 0xff800000bebe7808 */ /* 0x000fe40001000000 */
[----:B------:R-:W-:Y:S02]  /*9530*/  ISETP.GE.AND P4, PT, R13, R228, PT ;  /* 0x000000e40d00720c */ /* 0x000fe40003f86270 */
[----:B------:R-:W-:-:S02]  /*9540*/  FSEL R198, R198, -INF , P3 ;  /* 0xff800000c6c67808 */ /* 0x000fc40001800000 */
[C---:B------:R-:W-:Y:S02]  /*9550*/  ISETP.GE.AND P5, PT, R13.reuse, R20, PT ;  /* 0x000000140d00720c */ /* 0x040fe40003fa6270 */
[----:B------:R-:W-:Y:S02]  /*9560*/  ISETP.GE.AND P2, PT, R13, R227, PT ;  /* 0x000000e30d00720c */ /* 0x000fe40003f46270 */
[----:B------:R-:W-:Y:S02]  /*9570*/  FSEL R203, R203, -INF , P4 ;  /* 0xff800000cbcb7808 */ /* 0x000fe40002000000 */
[----:B------:R-:W-:Y:S02]  /*9580*/  FSEL R171, R171, -INF , P5 ;  /* 0xff800000abab7808 */ /* 0x000fe40002800000 */
[----:B------:R-:W-:Y:S02]  /*9590*/  FSEL R199, R199, -INF , P2 ;  /* 0xff800000c7c77808 */ /* 0x000fe40001000000 */
[----:B-1----:R-:W-:-:S02]  /*95a0*/  FMNMX R21, R220, R21, !PT ;  /* 0x00000015dc157209 */ /* 0x002fc40007800000 */
[C---:B------:R-:W-:Y:S02]  /*95b0*/  ISETP.GE.AND P5, PT, R13.reuse, R23, PT ;  /* 0x000000170d00720c */ /* 0x040fe40003fa6270 */
[----:B------:R-:W-:Y:S01]  /*95c0*/  ISETP.GE.AND P2, PT, R13, R196, PT ;  /* 0x000000c40d00720c */ /* 0x000fe20003f46270 */
[----:B------:R-:W1:Y:S01]  /*95d0*/  SHFL.BFLY PT, R10, R21, 0x2, 0x1f ;  /* 0x0c401f00150a7f89 */ /* 0x000e6200000e0000 */
[----:B------:R-:W-:Y:S02]  /*95e0*/  FSEL R182, R182, -INF , P5 ;  /* 0xff800000b6b67808 */ /* 0x000fe40002800000 */
[----:B------:R-:W-:Y:S02]  /*95f0*/  FSEL R207, R207, -INF , P2 ;  /* 0xff800000cfcf7808 */ /* 0x000fe40001000000 */
[C---:B------:R-:W-:Y:S02]  /*9600*/  ISETP.GE.AND P5, PT, R13.reuse, R180, PT ;  /* 0x000000b40d00720c */ /* 0x040fe40003fa6270 */
[----:B------:R-:W-:-:S02]  /*9610*/  ISETP.GE.AND P2, PT, R13, R234, PT ;  /* 0x000000ea0d00720c */ /* 0x000fc40003f46270 */
[----:B------:R-:W-:Y:S02]  /*9620*/  FSEL R191, R191, -INF , P5 ;  /* 0xff800000bfbf7808 */ /* 0x000fe40002800000 */
[----:B------:R-:W-:Y:S02]  /*9630*/  FSEL R214, R214, -INF , P2 ;  /* 0xff800000d6d67808 */ /* 0x000fe40001000000 */
[C---:B------:R-:W-:Y:S02]  /*9640*/  ISETP.GE.AND P5, PT, R13.reuse, R229, PT ;  /* 0x000000e50d00720c */ /* 0x040fe40003fa6270 */
[----:B------:R-:W-:Y:S02]  /*9650*/  ISETP.GE.AND P2, PT, R13, R235, PT ;  /* 0x000000eb0d00720c */ /* 0x000fe40003f46270 */
[----:B------:R-:W-:Y:S02]  /*9660*/  FSEL R202, R202, -INF , P5 ;  /* 0xff800000caca7808 */ /* 0x000fe40002800000 */
[----:B------:R-:W-:-:S02]  /*9670*/  FSEL R215, R215, -INF , P2 ;  /* 0xff800000d7d77808 */ /* 0x000fc40001000000 */
[----:B------:R-:W-:Y:S02]  /*9680*/  ISETP.GE.AND P5, PT, R13, R232, PT ;  /* 0x000000e80d00720c */ /* 0x000fe40003fa6270 */
[----:B-1----:R-:W-:Y:S02]  /*9690*/  FMNMX R10, R21, R10, !PT ;  /* 0x0000000a150a7209 */ /* 0x002fe40007800000 */
[----:B------:R-:W-:Y:S02]  /*96a0*/  FSEL R210, R210, -INF , P5 ;  /* 0xff800000d2d27808 */ /* 0x000fe40002800000 */
[----:B------:R-:W-:-:S04]  /*96b0*/  FSETP.NEU.AND P6, PT, R10, -INF , PT ;  /* 0xff8000000a00780b */ /* 0x000fc80003fcd000 */
[----:B------:R-:W-:Y:S02]  /*96c0*/  FSEL R14, R10, RZ, P6 ;  /* 0x000000ff0a0e7208 */ /* 0x000fe40003000000 */
[----:B------:R-:W-:-:S03]  /*96d0*/  ISETP.GE.AND P6, PT, R13, R224, PT ;  /* 0x000000e00d00720c */ /* 0x000fc60003fc6270 */
[C---:B------:R-:W-:Y:S01]  /*96e0*/  FMUL R16, R14.reuse, UR4 ;  /* 0x000000040e107c20 */ /* 0x040fe20008400000 */
[----:B------:R-:W-:Y:S01]  /*96f0*/  FSEL R195, R195, -INF , P6 ;  /* 0xff800000c3c37808 */ /* 0x000fe20003000000 */
[----:B------:R-:W-:Y:S01]  /*9700*/  FADD R14, -R14, R12 ;  /* 0x0000000c0e0e7221 */ /* 0x000fe20000000100 */
[----:B------:R-:W-:Y:S01]  /*9710*/  ISETP.GE.AND P6, PT, R13, R230, PT ;  /* 0x000000e60d00720c */ /* 0x000fe20003fc6270 */
[--C-:B------:R-:W-:Y:S01]  /*9720*/  FFMA R15, R152, UR4, -R16.reuse ;  /* 0x00000004980f7c23 */ /* 0x100fe20008000810 */
[--C-:B------:R-:W-:Y:S01]  /*9730*/  FFMA R17, R153, UR4, -R16.reuse ;  /* 0x0000000499117c23 */ /* 0x100fe20008000810 */
[--C-:B------:R-:W-:Y:S01]  /*9740*/  FFMA R19, R160, UR4, -R16.reuse ;  /* 0x00000004a0137c23 */ /* 0x100fe20008000810 */
[----:B------:R-:W-:Y:S01]  /*9750*/  FSEL R206, R206, -INF , P6 ;  /* 0xff800000cece7808 */ /* 0x000fe20003000000 */
[--C-:B------:R-:W-:Y:S01]  /*9760*/  FFMA R156, R156, UR4, -R16.reuse ;  /* 0x000000049c9c7c23 */ /* 0x100fe20008000810 */
[----:B------:R-:W-:Y:S01]  /*9770*/  FSETP.GEU.AND P3, PT, R15, -126, PT ;  /* 0xc2fc00000f00780b */ /* 0x000fe20003f6e000 */
[--C-:B------:R-:W-:Y:S01]  /*9780*/  FFMA R18, R157, UR4, -R16.reuse ;  /* 0x000000049d127c23 */ /* 0x100fe20008000810 */
[----:B------:R-:W-:Y:S01]  /*9790*/  ISETP.GE.AND P6, PT, R13, R233, PT ;  /* 0x000000e90d00720c */ /* 0x000fe20003fc6270 */
[--C-:B------:R-:W-:Y:S01]  /*97a0*/  FFMA R180, R192, UR4, -R16.reuse ;  /* 0x00000004c0b47c23 */ /* 0x100fe20008000810 */
[----:B------:R-:W-:Y:S01]  /*97b0*/  FSETP.GEU.AND P4, PT, R17, -126, PT ;  /* 0xc2fc00001100780b */ /* 0x000fe20003f8e000 */
[--C-:B------:R-:W-:Y:S01]  /*97c0*/  FFMA R184, R193, UR4, -R16.reuse ;  /* 0x00000004c1b87c23 */ /* 0x100fe20008000810 */
[----:B------:R-:W-:Y:S01]  /*97d0*/  FSEL R211, R211, -INF , P6 ;  /* 0xff800000d3d37808 */ /* 0x000fe20003000000 */
[--C-:B------:R-:W-:Y:S01]  /*97e0*/  FFMA R188, R200, UR4, -R16.reuse ;  /* 0x00000004c8bc7c23 */ /* 0x100fe20008000810 */
[----:B------:R-:W-:Y:S01]  /*97f0*/  ISETP.GE.AND P6, PT, R13, R0, PT ;  /* 0x000000000d00720c */ /* 0x000fe20003fc6270 */
[--C-:B------:R-:W-:Y:S01]  /*9800*/  FFMA R192, R201, UR4, -R16.reuse ;  /* 0x00000004c9c07c23 */ /* 0x100fe20008000810 */
[----:B------:R-:W-:Y:S01]  /*9810*/  FSETP.GEU.AND P2, PT, R19, -126, PT ;  /* 0xc2fc00001300780b */ /* 0x000fe20003f4e000 */
[--C-:B------:R-:W-:Y:S01]  /*9820*/  FFMA R193, R204, UR4, -R16.reuse ;  /* 0x00000004ccc17c23 */ /* 0x100fe20008000810 */
[----:B------:R-:W-:Y:S01]  /*9830*/  FSEL R154, R154, -INF , P6 ;  /* 0xff8000009a9a7808 */ /* 0x000fe20003000000 */
[----:B------:R-:W-:Y:S01]  /*9840*/  @!P3 FMUL R15, R15, 0.5 ;  /* 0x3f0000000f0fb820 */ /* 0x000fe20000400000 */
[----:B------:R-:W-:Y:S01]  /*9850*/  FSETP.GEU.AND P5, PT, R156, -126, PT ;  /* 0xc2fc00009c00780b */ /* 0x000fe20003fae000 */
[--C-:B------:R-:W-:Y:S01]  /*9860*/  FFMA R209, R209, UR4, -R16.reuse ;  /* 0x00000004d1d17c23 */ /* 0x100fe20008000810 */
[----:B------:R-:W-:Y:S01]  /*9870*/  FMNMX R20, R154, R11, !PT ;  /* 0x0000000b9a147209 */ /* 0x000fe20007800000 */
[----:B------:R-:W-:Y:S01]  /*9880*/  @!P4 FMUL R17, R17, 0.5 ;  /* 0x3f0000001111c820 */ /* 0x000fe20000400000 */
[----:B------:R-:W-:Y:S01]  /*9890*/  FSETP.GEU.AND P6, PT, R18, -126, PT ;  /* 0xc2fc00001200780b */ /* 0x000fe20003fce000 */
[----:B------:R-:W1:Y:S01]  /*98a0*/  MUFU.EX2 R15, R15 ;  /* 0x0000000f000f7308 */ /* 0x000e620000000800 */
[----:B------:R-:W-:Y:S01]  /*98b0*/  FMNMX R21, R155, R20, !PT ;  /* 0x000000149b157209 */ /* 0x000fe20007800000 */
[--C-:B------:R-:W-:Y:S01]  /*98c0*/  FFMA R20, R161, UR4, -R16.reuse ;  /* 0x00000004a1147c23 */ /* 0x100fe20008000810 */
[--C-:B------:R-:W-:Y:S01]  /*98d0*/  FFMA R196, R205, UR4, -R16.reuse ;  /* 0x00000004cdc47c23 */ /* 0x100fe20008000810 */
[----:B------:R-:W-:Y:S01]  /*98e0*/  @!P2 FMUL R19, R19, 0.5 ;  /* 0x3f0000001313a820 */ /* 0x000fe20000400000 */
[----:B------:R-:W-:Y:S01]  /*98f0*/  FMNMX R22, R158, R21, !PT ;  /* 0x000000159e167209 */ /* 0x000fe20007800000 */
[--C-:B------:R-:W-:Y:S01]  /*9900*/  FFMA R21, R164, UR4, -R16.reuse ;  /* 0x00000004a4157c23 */ /* 0x100fe20008000810 */
[--C-:B------:R-:W-:Y:S01]  /*9910*/  FFMA R164, R222, UR4, -R16.reuse ;  /* 0x00000004dea47c23 */ /* 0x100fe20008000810 */
[----:B------:R-:W2:Y:S01]  /*9920*/  MUFU.EX2 R17, R17 ;  /* 0x0000001100117308 */ /* 0x000ea20000000800 */
[----:B------:R-:W-:Y:S01]  /*9930*/  FMNMX R23, R159, R22, !PT ;  /* 0x000000169f177209 */ /* 0x000fe20007800000 */
[----:B------:R-:W-:Y:S01]  /*9940*/  @!P5 FMUL R156, R156, 0.5 ;  /* 0x3f0000009c9cd820 */ /* 0x000fe20000400000 */
[--C-:B------:R-:W-:Y:S01]  /*9950*/  FFMA R200, R212, UR4, -R16.reuse ;  /* 0x00000004d4c87c23 */ /* 0x100fe20008000810 */
[----:B------:R-:W-:Y:S01]  /*9960*/  @!P6 FMUL R18, R18, 0.5 ;  /* 0x3f0000001212e820 */ /* 0x000fe20000400000 */
[----:B------:R-:W-:Y:S01]  /*9970*/  FMNMX R22, R162, R23, !PT ;  /* 0x00000017a2167209 */ /* 0x000fe20007800000 */
[----:B------:R-:W-:-:S02]  /*9980*/  FFMA R213, R213, UR4, -R16 ;  /* 0x00000004d5d57c23 */ /* 0x000fc40008000810 */
[----:B------:R-:W3:Y:S01]  /*9990*/  MUFU.EX2 R19, R19 ;  /* 0x0000001300137308 */ /* 0x000ee20000000800 */
[----:B------:R-:W-:Y:S01]  /*99a0*/  FMNMX R23, R163, R22, !PT ;  /* 0x00000016a3177209 */ /* 0x000fe20007800000 */
[----:B-1----:R-:W-:Y:S01]  /*99b0*/  @!P3 FMUL R15, R15, R15 ;  /* 0x0000000f0f0fb220 */ /* 0x002fe20000400000 */
[----:B------:R-:W-:Y:S01]  /*99c0*/  FSETP.GEU.AND P3, PT, R20, -126, PT ;  /* 0xc2fc00001400780b */ /* 0x000fe20003f6e000 */
[--C-:B------:R-:W-:Y:S01]  /*99d0*/  FFMA R22, R165, UR4, -R16.reuse ;  /* 0x00000004a5167c23 */ /* 0x100fe20008000810 */
[----:B------:R-:W-:Y:S01]  /*99e0*/  FMNMX R152, R166, R23, !PT ;  /* 0x00000017a6987209 */ /* 0x000fe20007800000 */
[----:B------:R-:W-:Y:S02]  /*99f0*/  FFMA R23, R168, UR4, -R16 ;  /* 0x00000004a8177c23 */ /* 0x000fe40008000810 */
[----:B------:R1:W4:Y:S01]  /*9a00*/  MUFU.EX2 R13, R156 ;  /* 0x0000009c000d7308 */ /* 0x0003220000000800 */
[----:B--2---:R-:W-:Y:S01]  /*9a10*/  @!P4 FMUL R17, R17, R17 ;  /* 0x000000111111c220 */ /* 0x004fe20000400000 */
[----:B------:R-:W-:-:S02]  /*9a20*/  FSETP.GEU.AND P4, PT, R21, -126, PT ;  /* 0xc2fc00001500780b */ /* 0x000fc40003f8e000 */
[----:B------:R-:W-:-:S04]  /*9a30*/  FMNMX R153, R167, R152, !PT ;  /* 0x00000098a7997209 */ /* 0x000fc80007800000 */
[----:B------:R-:W-:Y:S01]  /*9a40*/  FMNMX R152, R170, R153, !PT ;  /* 0x00000099aa987209 */ /* 0x000fe20007800000 */
[----:B------:R-:W-:Y:S01]  /*9a50*/  @!P3 FMUL R20, R20, 0.5 ;  /* 0x3f0000001414b820 */ /* 0x000fe20000400000 */
[----:B------:R-:W2:Y:S01]  /*9a60*/  MUFU.EX2 R18, R18 ;  /* 0x0000001200127308 */ /* 0x000ea20000000800 */
[----:B---3--:R-:W-:Y:S01]  /*9a70*/  @!P2 FMUL R19, R19, R19 ;  /* 0x000000131313a220 */ /* 0x008fe20000400000 */
[----:B------:R-:W-:Y:S01]  /*9a80*/  FMNMX R153, R171, R152, !PT ;  /* 0x00000098ab997209 */ /* 0x000fe20007800000 */
[--C-:B------:R-:W-:Y:S02]  /*9a90*/  FFMA R152, R169, UR4, -R16.reuse ;  /* 0x00000004a9987c23 */ /* 0x100fe40008000810 */
[----:B------:R-:W-:Y:S01]  /*9aa0*/  @!P4 FMUL R21, R21, 0.5 ;  /* 0x3f0000001515c820 */ /* 0x000fe20000400000 */
[----:B-1----:R-:W-:Y:S01]  /*9ab0*/  FMNMX R156, R174, R153, !PT ;  /* 0x00000099ae9c7209 */ /* 0x002fe20007800000 */
[----:B----4-:R-:W-:Y:S01]  /*9ac0*/  @!P5 FMUL R13, R13, R13 ;  /* 0x0000000d0d0dd220 */ /* 0x010fe20000400000 */
[----:B------:R-:W1:Y:S01]  /*9ad0*/  MUFU.EX2 R20, R20 ;  /* 0x0000001400147308 */ /* 0x000e620000000800 */
[----:B------:R-:W-:Y:S01]  /*9ae0*/  FSETP.GEU.AND P2, PT, R152, -126, PT ;  /* 0xc2fc00009800780b */ /* 0x000fe20003f4e000 */
[--C-:B------:R-:W-:Y:S01]  /*9af0*/  FFMA R153, R172, UR4, -R16.reuse ;  /* 0x00000004ac997c23 */ /* 0x100fe20008000810 */
[----:B------:R-:W-:Y:S01]  /*9b00*/  FMNMX R157, R175, R156, !PT ;  /* 0x0000009caf9d7209 */ /* 0x000fe20007800000 */
[----:B------:R-:W-:Y:S01]  /*9b10*/  FFMA R172, R225, UR4, -R16 ;  /* 0x00000004e1ac7c23 */ /* 0x000fe20008000810 */
[----:B------:R-:W-:-:S02]  /*9b20*/  FSETP.GEU.AND P5, PT, R22, -126, PT ;  /* 0xc2fc00001600780b */ /* 0x000fc40003fae000 */
[----:B------:R-:W-:Y:S01]  /*9b30*/  FMNMX R156, R178, R157, !PT ;  /* 0x0000009db29c7209 */ /* 0x000fe20007800000 */
[----:B------:R-:W3:Y:S01]  /*9b40*/  MUFU.EX2 R21, R21 ;  /* 0x0000001500157308 */ /* 0x000ee20000000800 */
[----:B--2---:R-:W-:Y:S01]  /*9b50*/  @!P6 FMUL R18, R18, R18 ;  /* 0x000000121212e220 */ /* 0x004fe20000400000 */
[----:B------:R-:W-:Y:S02]  /*9b60*/  FSETP.GEU.AND P6, PT, R23, -126, PT ;  /* 0xc2fc00001700780b */ /* 0x000fe40003fce000 */
[----:B------:R-:W-:Y:S01]  /*9b70*/  FMNMX R157, R179, R156, !PT ;  /* 0x0000009cb39d7209 */ /* 0x000fe20007800000 */
[--C-:B------:R-:W-:Y:S01]  /*9b80*/  FFMA R156, R173, UR4, -R16.reuse ;  /* 0x00000004ad9c7c23 */ /* 0x100fe20008000810 */
[----:B------:R-:W-:Y:S02]  /*9b90*/  @!P2 FMUL R152, R152, 0.5 ;  /* 0x3f0000009898a820 */ /* 0x000fe40000400000 */
[----:B------:R-:W-:Y:S01]  /*9ba0*/  FMNMX R160, R182, R157, !PT ;  /* 0x0000009db6a07209 */ /* 0x000fe20007800000 */
[----:B-1----:R-:W-:Y:S01]  /*9bb0*/  @!P3 FMUL R20, R20, R20 ;  /* 0x000000141414b220 */ /* 0x002fe20000400000 */
[----:B------:R-:W-:Y:S01]  /*9bc0*/  @!P5 FMUL R22, R22, 0.5 ;  /* 0x3f0000001616d820 */ /* 0x000fe20000400000 */
[----:B------:R-:W-:Y:S01]  /*9bd0*/  FSETP.GEU.AND P3, PT, R153, -126, PT ;  /* 0xc2fc00009900780b */ /* 0x000fe20003f6e000 */
[----:B------:R-:W1:Y:S01]  /*9be0*/  MUFU.EX2 R152, R152 ;  /* 0x0000009800987308 */ /* 0x000e620000000800 */
[----:B------:R-:W-:Y:S01]  /*9bf0*/  FMNMX R161, R183, R160, !PT ;  /* 0x000000a0b7a17209 */ /* 0x000fe20007800000 */
[--C-:B------:R-:W-:Y:S01]  /*9c00*/  FFMA R157, R176, UR4, -R16.reuse ;  /* 0x00000004b09d7c23 */ /* 0x100fe20008000810 */
[----:B------:R-:W-:Y:S01]  /*9c10*/  @!P6 FMUL R23, R23, 0.5 ;  /* 0x3f0000001717e820 */ /* 0x000fe20000400000 */
[----:B---3--:R-:W-:Y:S01]  /*9c20*/  @!P4 FMUL R21, R21, R21 ;  /* 0x000000151515c220 */ /* 0x008fe20000400000 */
[----:B------:R-:W-:Y:S01]  /*9c30*/  FMNMX R160, R186, R161, !PT ;  /* 0x000000a1baa07209 */ /* 0x000fe20007800000 */
[----:B------:R-:W-:Y:S01]  /*9c40*/  FFMA R161, R177, UR4, -R16 ;  /* 0x00000004b1a17c23 */ /* 0x000fe20008000810 */
[----:B------:R-:W-:Y:S01]  /*9c50*/  FSETP.GEU.AND P4, PT, R156, -126, PT ;  /* 0xc2fc00009c00780b */ /* 0x000fe20003f8e000 */
[----:B------:R-:W2:Y:S01]  /*9c60*/  MUFU.EX2 R22, R22 ;  /* 0x0000001600167308 */ /* 0x000ea20000000800 */
[----:B------:R-:W-:-:S03]  /*9c70*/  FMNMX R165, R187, R160, !PT ;  /* 0x000000a0bba57209 */ /* 0x000fc60007800000 */
[----:B------:R-:W-:Y:S01]  /*9c80*/  @!P3 FMUL R153, R153, 0.5 ;  /* 0x3f0000009999b820 */ /* 0x000fe20000400000 */
[----:B------:R-:W-:-:S03]  /*9c90*/  FMNMX R160, R190, R165, !PT ;  /* 0x000000a5bea07209 */ /* 0x000fc60007800000 */
[----:B------:R-:W3:Y:S01]  /*9ca0*/  MUFU.EX2 R23, R23 ;  /* 0x0000001700177308 */ /* 0x000ee20000000800 */
[----:B------:R-:W-:Y:S01]  /*9cb0*/  FMNMX R165, R191, R160, !PT ;  /* 0x000000a0bfa57209 */ /* 0x000fe20007800000 */
[----:B-1----:R-:W-:Y:S01]  /*9cc0*/  @!P2 FMUL R152, R152, R152 ;  /* 0x000000989898a220 */ /* 0x002fe20000400000 */
[----:B------:R-:W-:Y:S01]  /*9cd0*/  FSETP.GEU.AND P2, PT, R164, -126, PT ;  /* 0xc2fc0000a400780b */ /* 0x000fe20003f4e000 */
[----:B------:R-:W-:Y:S01]  /*9ce0*/  @!P4 FMUL R156, R156, 0.5 ;  /* 0x3f0000009c9cc820 */ /* 0x000fe20000400000 */
[----:B------:R-:W-:Y:S01]  /*9cf0*/  FMNMX R160, R194, R165, !PT ;  /* 0x000000a5c2a07209 */ /* 0x000fe20007800000 */
[----:B------:R-:W-:Y:S02]  /*9d00*/  FFMA R165, R181, UR4, -R16 ;  /* 0x00000004b5a57c23 */ /* 0x000fe40008000810 */
[----:B------:R-:W1:Y:S01]  /*9d10*/  MUFU.EX2 R153, R153 ;  /* 0x0000009900997308 */ /* 0x000e620000000800 */
[----:B--2---:R-:W-:Y:S01]  /*9d20*/  @!P5 FMUL R22, R22, R22 ;  /* 0x000000161616d220 */ /* 0x004fe20000400000 */
[----:B------:R-:W-:-:S02]  /*9d30*/  FSETP.GEU.AND P5, PT, R157, -126, PT ;  /* 0xc2fc00009d00780b */ /* 0x000fc40003fae000 */
[----:B------:R-:W-:-:S04]  /*9d40*/  FMNMX R169, R195, R160, !PT ;  /* 0x000000a0c3a97209 */ /* 0x000fc80007800000 */
[----:B------:R-:W2:Y:S01]  /*9d50*/  MUFU.EX2 R156, R156 ;  /* 0x0000009c009c7308 */ /* 0x000ea20000000800 */
[----:B------:R-:W-:Y:S01]  /*9d60*/  FMNMX R160, R198, R169, !PT ;  /* 0x000000a9c6a07209 */ /* 0x000fe20007800000 */
[----:B------:R-:W-:Y:S01]  /*9d70*/  @!P2 FMUL R164, R164, 0.5 ;  /* 0x3f000000a4a4a820 */ /* 0x000fe20000400000 */
[----:B---3--:R-:W-:Y:S01]  /*9d80*/  @!P6 FMUL R23, R23, R23 ;  /* 0x000000171717e220 */ /* 0x008fe20000400000 */
[----:B------:R-:W-:Y:S02]  /*9d90*/  FSETP.GEU.AND P6, PT, R161, -126, PT ;  /* 0xc2fc0000a100780b */ /* 0x000fe40003fce000 */
[----:B------:R-:W-:Y:S01]  /*9da0*/  FMNMX R169, R199, R160, !PT ;  /* 0x000000a0c7a97209 */ /* 0x000fe20007800000 */
[----:B------:R-:W-:Y:S01]  /*9db0*/  @!P5 FMUL R157, R157, 0.5 ;  /* 0x3f0000009d9dd820 */ /* 0x000fe20000400000 */
[----:B------:R-:W3:Y:S01]  /*9dc0*/  MUFU.EX2 R164, R164 ;  /* 0x000000a400a47308 */ /* 0x000ee20000000800 */
[----:B-1----:R-:W-:Y:S01]  /*9dd0*/  @!P3 FMUL R153, R153, R153 ;  /* 0x000000999999b220 */ /* 0x002fe20000400000 */
[----:B------:R-:W-:Y:S01]  /*9de0*/  FMNMX R160, R202, R169, !PT ;  /* 0x000000a9caa07209 */ /* 0x000fe20007800000 */
[----:B------:R-:W-:Y:S01]  /*9df0*/  FFMA R169, R185, UR4, -R16 ;  /* 0x00000004b9a97c23 */ /* 0x000fe20008000810 */
[----:B------:R-:W-:-:S02]  /*9e00*/  FSETP.GEU.AND P3, PT, R165, -126, PT ;  /* 0xc2fc0000a500780b */ /* 0x000fc40003f6e000 */
[----:B------:R-:W-:Y:S02]  /*9e10*/  FMNMX R173, R203, R160, !PT ;  /* 0x000000a0cbad7209 */ /* 0x000fe40007800000 */
[----:B------:R-:W1:Y:S01]  /*9e20*/  MUFU.EX2 R157, R157 ;  /* 0x0000009d009d7308 */ /* 0x000e620000000800 */
[----:B--2---:R-:W-:Y:S01]  /*9e30*/  @!P4 FMUL R156, R156, R156 ;  /* 0x0000009c9c9cc220 */ /* 0x004fe20000400000 */
[----:B------:R-:W-:Y:S01]  /*9e40*/  FSETP.GEU.AND P4, PT, R172, -126, PT ;  /* 0xc2fc0000ac00780b */ /* 0x000fe20003f8e000 */
[----:B------:R-:W-:Y:S01]  /*9e50*/  @!P6 FMUL R161, R161, 0.5 ;  /* 0x3f000000a1a1e820 */ /* 0x000fe20000400000 */
[----:B------:R-:W-:Y:S01]  /*9e60*/  FMNMX R160, R206, R173, !PT ;  /* 0x000000adcea07209 */ /* 0x000fe20007800000 */
[----:B------:R-:W-:-:S03]  /*9e70*/  FFMA R173, R226, UR4, -R16 ;  /* 0x00000004e2ad7c23 */ /* 0x000fc60008000810 */
[----:B------:R-:W-:Y:S01]  /*9e80*/  FMNMX R177, R207, R160, !PT ;  /* 0x000000a0cfb17209 */ /* 0x000fe20007800000 */
[----:B------:R-:W-:Y:S01]  /*9e90*/  @!P3 FMUL R165, R165, 0.5 ;  /* 0x3f000000a5a5b820 */ /* 0x000fe20000400000 */
[----:B------:R-:W2:Y:S01]  /*9ea0*/  MUFU.EX2 R161, R161 ;  /* 0x000000a100a17308 */ /* 0x000ea20000000800 */
[----:B---3--:R-:W-:Y:S01]  /*9eb0*/  @!P2 FMUL R164, R164, R164 ;  /* 0x000000a4a4a4a220 */ /* 0x008fe20000400000 */
[----:B------:R-:W-:Y:S01]  /*9ec0*/  FMNMX R160, R210, R177, !PT ;  /* 0x000000b1d2a07209 */ /* 0x000fe20007800000 */
[--C-:B------:R-:W-:Y:S01]  /*9ed0*/  FFMA R177, R189, UR4, -R16.reuse ;  /* 0x00000004bdb17c23 */ /* 0x100fe20008000810 */
[----:B------:R-:W-:Y:S01]  /*9ee0*/  FFMA R189, R231, UR4, -R16 ;  /* 0x00000004e7bd7c23 */ /* 0x000fe20008000810 */
[----:B------:R-:W-:Y:S01]  /*9ef0*/  @!P4 FMUL R172, R172, 0.5 ;  /* 0x3f000000acacc820 */ /* 0x000fe20000400000 */
[----:B------:R-:W-:Y:S01]  /*9f00*/  FMNMX R181, R211, R160, !PT ;  /* 0x000000a0d3b57209 */ /* 0x000fe20007800000 */
[----:B-1----:R-:W-:Y:S01]  /*9f10*/  @!P5 FMUL R157, R157, R157 ;  /* 0x0000009d9d9dd220 */ /* 0x002fe20000400000 */
[----:B------:R-:W1:Y:S01]  /*9f20*/  MUFU.EX2 R165, R165 ;  /* 0x000000a500a57308 */ /* 0x000e620000000800 */
[----:B------:R-:W-:-:S02]  /*9f30*/  FSETP.GEU.AND P2, PT, R177, -126, PT ;  /* 0xc2fc0000b100780b */ /* 0x000fc40003f4e000 */
[----:B------:R-:W-:Y:S02]  /*9f40*/  FSETP.GEU.AND P5, PT, R169, -126, PT ;  /* 0xc2fc0000a900780b */ /* 0x000fe40003fae000 */
[----:B------:R-:W-:Y:S01]  /*9f50*/  FMNMX R160, R214, R181, !PT ;  /* 0x000000b5d6a07209 */ /* 0x000fe20007800000 */
[--C-:B------:R-:W-:Y:S01]  /*9f60*/  FFMA R181, R197, UR4, -R16.reuse ;  /* 0x00000004c5b57c23 */ /* 0x100fe20008000810 */
[----:B------:R-:W-:Y:S01]  /*9f70*/  FFMA R197, R208, UR4, -R16 ;  /* 0x00000004d0c57c23 */ /* 0x000fe20008000810 */
[----:B------:R-:W3:Y:S01]  /*9f80*/  MUFU.EX2 R172, R172 ;  /* 0x000000ac00ac7308 */ /* 0x000ee20000000800 */
[----:B--2---:R-:W-:Y:S01]  /*9f90*/  @!P6 FMUL R161, R161, R161 ;  /* 0x000000a1a1a1e220 */ /* 0x004fe20000400000 */
[----:B------:R-:W-:Y:S02]  /*9fa0*/  FSETP.GEU.AND P6, PT, R173, -126, PT ;  /* 0xc2fc0000ad00780b */ /* 0x000fe40003fce000 */
[----:B------:R-:W-:Y:S02]  /*9fb0*/  FMNMX R160, R215, R160, !PT ;  /* 0x000000a0d7a07209 */ /* 0x000fe40007800000 */
[----:B------:R-:W-:-:S02]  /*9fc0*/  @!P2 FMUL R177, R177, 0.5 ;  /* 0x3f000000b1b1a820 */ /* 0x000fc40000400000 */
[----:B------:R-:W-:Y:S01]  /*9fd0*/  @!P5 FMUL R169, R169, 0.5 ;  /* 0x3f000000a9a9d820 */ /* 0x000fe20000400000 */
[----:B-1----:R-:W-:Y:S01]  /*9fe0*/  @!P3 FMUL R165, R165, R165 ;  /* 0x000000a5a5a5b220 */ /* 0x002fe20000400000 */
[----:B------:R-:W-:Y:S01]  /*9ff0*/  FSETP.GEU.AND P3, PT, R180, -126, PT ;  /* 0xc2fc0000b400780b */ /* 0x000fe20003f6e000 */
[----:B------:R-:W1:Y:S01]  /*a000*/  SHFL.BFLY PT, R185, R160, 0x1, 0x1f ;  /* 0x0c201f00a0b97f89 */ /* 0x000e6200000e0000 */
[----:B------:R-:W2:Y:S03]  /*a010*/  MUFU.EX2 R177, R177 ;  /* 0x000000b100b17308 */ /* 0x000ea60000000800 */
[----:B------:R-:W-:Y:S01]  /*a020*/  @!P6 FMUL R173, R173, 0.5 ;  /* 0x3f000000adade820 */ /* 0x000fe20000400000 */
[----:B---3--:R-:W-:Y:S01]  /*a030*/  @!P4 FMUL R172, R172, R172 ;  /* 0x000000acacacc220 */ /* 0x008fe20000400000 */
[----:B------:R-:W-:-:S03]  /*a040*/  FSETP.GEU.AND P4, PT, R184, -126, PT ;  /* 0xc2fc0000b800780b */ /* 0x000fc60003f8e000 */
[----:B------:R-:W3:Y:S01]  /*a050*/  MUFU.EX2 R169, R169 ;  /* 0x000000a900a97308 */ /* 0x000ee20000000800 */
[----:B------:R-:W-:Y:S02]  /*a060*/  FADD R217, R15, R172 ;  /* 0x000000ac0fd97221 */ /* 0x000fe40000000000 */
[----:B------:R-:W-:-:S05]  /*a070*/  @!P3 FMUL R180, R180, 0.5 ;  /* 0x3f000000b4b4b820 */ /* 0x000fca0000400000 */
[----:B------:R-:W4:Y:S01]  /*a080*/  MUFU.EX2 R173, R173 ;  /* 0x000000ad00ad7308 */ /* 0x000f220000000800 */
[----:B--2---:R-:W-:Y:S01]  /*a090*/  @!P2 FMUL R177, R177, R177 ;  /* 0x000000b1b1b1a220 */ /* 0x004fe20000400000 */
[----:B------:R-:W-:Y:S01]  /*a0a0*/  FSETP.GEU.AND P2, PT, R188, -126, PT ;  /* 0xc2fc0000bc00780b */ /* 0x000fe20003f4e000 */
[----:B------:R-:W-:Y:S01]  /*a0b0*/  @!P4 FMUL R184, R184, 0.5 ;  /* 0x3f000000b8b8c820 */ /* 0x000fe20000400000 */
[----:B-1----:R-:W-:-:S04]  /*a0c0*/  FMNMX R185, R160, R185, !PT ;  /* 0x000000b9a0b97209 */ /* 0x002fc80007800000 */
[----:B------:R-:W1:Y:S01]  /*a0d0*/  MUFU.EX2 R180, R180 ;  /* 0x000000b400b47308 */ /* 0x000e620000000800 */
[----:B---3--:R-:W-:Y:S01]  /*a0e0*/  @!P5 FMUL R169, R169, R169 ;  /* 0x000000a9a9a9d220 */ /* 0x008fe20000400000 */
[----:B------:R-:W-:Y:S01]  /*a0f0*/  FSETP.GEU.AND P5, PT, R189, -126, PT ;  /* 0xc2fc0000bd00780b */ /* 0x000fe20003fae000 */
[----:B------:R-:W2:Y:S03]  /*a100*/  SHFL.BFLY PT, R160, R185, 0x2, 0x1f ;  /* 0x0c401f00b9a07f89 */ /* 0x000ea600000e0000 */
[----:B------:R-:W-:Y:S01]  /*a110*/  F2FP.BF16.F32.PACK_AB R172, R169, R172 ;  /* 0x000000aca9ac723e */ /* 0x000fe200000010ff */
[----:B------:R-:W-:Y:S01]  /*a120*/  @!P2 FMUL R188, R188, 0.5 ;  /* 0x3f000000bcbca820 */ /* 0x000fe20000400000 */
[----:B------:R-:W3:Y:S01]  /*a130*/  MUFU.EX2 R184, R184 ;  /* 0x000000b800b87308 */ /* 0x000ee20000000800 */
[----:B----4-:R-:W-:Y:S01]  /*a140*/  @!P6 FMUL R173, R173, R173 ;  /* 0x000000adadade220 */ /* 0x010fe20000400000 */
[----:B------:R-:W-:-:S05]  /*a150*/  FSETP.GEU.AND P6, PT, R181, -126, PT ;  /* 0xc2fc0000b500780b */ /* 0x000fca0003fce000 */
[----:B------:R-:W-:Y:S01]  /*a160*/  @!P5 FMUL R189, R189, 0.5 ;  /* 0x3f000000bdbdd820 */ /* 0x000fe20000400000 */
[----:B------:R-:W4:Y:S01]  /*a170*/  MUFU.EX2 R188, R188 ;  /* 0x000000bc00bc7308 */ /* 0x000f220000000800 */
[----:B-1----:R-:W-:Y:S01]  /*a180*/  @!P3 FMUL R180, R180, R180 ;  /* 0x000000b4b4b4b220 */ /* 0x002fe20000400000 */
[----:B------:R-:W-:-:S05]  /*a190*/  FSETP.GEU.AND P3, PT, R192, -126, PT ;  /* 0xc2fc0000c000780b */ /* 0x000fca0003f6e000 */
[----:B------:R-:W-:Y:S01]  /*a1a0*/  @!P6 FMUL R181, R181, 0.5 ;  /* 0x3f000000b5b5e820 */ /* 0x000fe20000400000 */
[----:B------:R-:W1:Y:S01]  /*a1b0*/  MUFU.EX2 R189, R189 ;  /* 0x000000bd00bd7308 */ /* 0x000e620000000800 */
[----:B---3--:R-:W-:Y:S01]  /*a1c0*/  @!P4 FMUL R184, R184, R184 ;  /* 0x000000b8b8b8c220 */ /* 0x008fe20000400000 */
[----:B------:R-:W-:Y:S02]  /*a1d0*/  FSETP.GEU.AND P4, PT, R193, -126, PT ;  /* 0xc2fc0000c100780b */ /* 0x000fe40003f8e000 */
[----:B--2---:R-:W-:-:S03]  /*a1e0*/  FMNMX R185, R185, R160, !PT ;  /* 0x000000a0b9b97209 */ /* 0x004fc60007800000 */
[----:B------:R-:W-:Y:S01]  /*a1f0*/  @!P3 FMUL R192, R192, 0.5 ;  /* 0x3f000000c0c0b820 */ /* 0x000fe20000400000 */
[----:B------:R-:W2:Y:S01]  /*a200*/  MUFU.EX2 R181, R181 ;  /* 0x000000b500b57308 */ /* 0x000ea20000000800 */
[----:B----4-:R-:W-:Y:S01]  /*a210*/  @!P2 FMUL R188, R188, R188 ;  /* 0x000000bcbcbca220 */ /* 0x010fe20000400000 */
[----:B------:R-:W-:-:S05]  /*a220*/  FSETP.GEU.AND P2, PT, R209, -126, PT ;  /* 0xc2fc0000d100780b */ /* 0x000fca0003f4e000 */
[----:B------:R-:W-:Y:S01]  /*a230*/  @!P4 FMUL R193, R193, 0.5 ;  /* 0x3f000000c1c1c820 */ /* 0x000fe20000400000 */
[----:B------:R-:W3:Y:S01]  /*a240*/  MUFU.EX2 R192, R192 ;  /* 0x000000c000c07308 */ /* 0x000ee20000000800 */
[----:B-1----:R-:W-:Y:S01]  /*a250*/  @!P5 FMUL R189, R189, R189 ;  /* 0x000000bdbdbdd220 */ /* 0x002fe20000400000 */
[----:B------:R-:W-:-:S03]  /*a260*/  FSETP.GEU.AND P5, PT, R196, -126, PT ;  /* 0xc2fc0000c400780b */ /* 0x000fc60003fae000 */
[----:B------:R-:W-:Y:S02]  /*a270*/  FADD R221, R21, R189 ;  /* 0x000000bd15dd7221 */ /* 0x000fe40000000000 */
[----:B------:R-:W-:Y:S01]  /*a280*/  @!P2 FMUL R209, R209, 0.5 ;  /* 0x3f000000d1d1a820 */ /* 0x000fe20000400000 */
[----:B------:R-:W1:Y:S01]  /*a290*/  MUFU.EX2 R193, R193 ;  /* 0x000000c100c17308 */ /* 0x000e620000000800 */
[----:B--2---:R-:W-:Y:S01]  /*a2a0*/  @!P6 FMUL R181, R181, R181 ;  /* 0x000000b5b5b5e220 */ /* 0x004fe20000400000 */
[----:B------:R-:W-:-:S03]  /*a2b0*/  FSETP.GEU.AND P6, PT, R197, -126, PT ;  /* 0xc2fc0000c500780b */ /* 0x000fc60003fce000 */
[----:B------:R-:W-:Y:S02]  /*a2c0*/  FADD R223, R22, R181 ;  /* 0x000000b516df7221 */ /* 0x000fe40000000000 */
[----:B------:R-:W-:Y:S01]  /*a2d0*/  @!P5 FMUL R196, R196, 0.5 ;  /* 0x3f000000c4c4d820 */ /* 0x000fe20000400000 */
[----:B------:R-:W2:Y:S01]  /*a2e0*/  MUFU.EX2 R16, R209 ;  /* 0x000000d100107308 */ /* 0x000ea20000000800 */
[----:B---3--:R-:W-:Y:S01]  /*a2f0*/  @!P3 FMUL R192, R192, R192 ;  /* 0x000000c0c0c0b220 */ /* 0x008fe20000400000 */
[----:B------:R-:W-:-:S04]  /*a300*/  FSETP.NEU.AND P3, PT, R185, -INF , PT ;  /* 0xff800000b900780b */ /* 0x000fc80003f6d000 */
[----:B------:R-:W-:Y:S01]  /*a310*/  FSEL R160, R185, RZ, P3 ;  /* 0x000000ffb9a07208 */ /* 0x000fe20001800000 */
[----:B------:R-:W-:Y:S01]  /*a320*/  @!P6 FMUL R197, R197, 0.5 ;  /* 0x3f000000c5c5e820 */ /* 0x000fe20000400000 */
[----:B------:R-:W3:Y:S01]  /*a330*/  MUFU.EX2 R196, R196 ;  /* 0x000000c400c47308 */ /* 0x000ee20000000800 */
[----:B-1----:R-:W-:Y:S01]  /*a340*/  @!P4 FMUL R193, R193, R193 ;  /* 0x000000c1c1c1c220 */ /* 0x002fe20000400000 */
[----:B------:R-:W-:Y:S01]  /*a350*/  FSETP.GEU.AND P4, PT, R213, -126, PT ;  /* 0xc2fc0000d500780b */ /* 0x000fe20003f8e000 */
[----:B------:R-:W-:Y:S01]  /*a360*/  FMUL R168, R160, UR4 ;  /* 0x00000004a0a87c20 */ /* 0x000fe20008400000 */
[----:B------:R-:W-:Y:S01]  /*a370*/  FSETP.GEU.AND P3, PT, R200, -126, PT ;  /* 0xc2fc0000c800780b */ /* 0x000fe20003f6e000 */
[----:B------:R-:W-:Y:S02]  /*a380*/  FADD R160, -R160, R11 ;  /* 0x0000000ba0a07221 */ /* 0x000fe40000000100 */
[--C-:B------:R-:W-:Y:S01]  /*a390*/  FFMA R158, R158, UR4, -R168.reuse ;  /* 0x000000049e9e7c23 */ /* 0x100fe200080008a8 */
[--C-:B------:R-:W-:Y:S01]  /*a3a0*/  FFMA R154, R154, UR4, -R168.reuse ;  /* 0x000000049a9a7c23 */ /* 0x100fe200080008a8 */
[----:B--2---:R-:W-:Y:S01]  /*a3b0*/  @!P2 FMUL R16, R16, R16 ;  /* 0x000000101010a220 */ /* 0x004fe20000400000 */
[----:B------:R-:W1:Y:S01]  /*a3c0*/  MUFU.EX2 R197, R197 ;  /* 0x000000c500c57308 */ /* 0x000e620000000800 */
[--C-:B------:R-:W-:Y:S01]  /*a3d0*/  FFMA R176, R155, UR4, -R168.reuse ;  /* 0x000000049bb07c23 */ /* 0x100fe200080008a8 */
[----:B------:R-:W-:Y:S01]  /*a3e0*/  FSETP.GEU.AND P2, PT, R158, -126, PT ;  /* 0xc2fc00009e00780b */ /* 0x000fe20003f4e000 */
[--C-:B------:R-:W-:Y:S01]  /*a3f0*/  FFMA R162, R162, UR4, -R168.reuse ;  /* 0x00000004a2a27c23 */ /* 0x100fe200080008a8 */
[--C-:B------:R-:W-:Y:S01]  /*a400*/  FFMA R208, R159, UR4, -R168.reuse ;  /* 0x000000049fd07c23 */ /* 0x100fe200080008a8 */
[----:B------:R-:W-:Y:S01]  /*a410*/  @!P4 FMUL R213, R213, 0.5 ;  /* 0x3f000000d5d5c820 */ /* 0x000fe20000400000 */
[--C-:B------:R-:W-:Y:S01]  /*a420*/  FFMA R166, R166, UR4, -R168.reuse ;  /* 0x00000004a6a67c23 */ /* 0x100fe200080008a8 */
[----:B---3--:R-:W-:Y:S01]  /*a430*/  @!P5 FMUL R196, R196, R196 ;  /* 0x000000c4c4c4d220 */ /* 0x008fe20000400000 */
[----:B------:R-:W-:Y:S01]  /*a440*/  FSETP.GEU.AND P5, PT, R154, -126, PT ;  /* 0xc2fc00009a00780b */ /* 0x000fe20003fae000 */
[----:B------:R-:W2:Y:S01]  /*a450*/  MUFU.EX2 R155, R213 ;  /* 0x000000d5009b7308 */ /* 0x000ea20000000800 */
[----:B------:R-:W-:Y:S01]  /*a460*/  @!P3 FMUL R200, R200, 0.5 ;  /* 0x3f000000c8c8b820 */ /* 0x000fe20000400000 */
[--C-:B------:R-:W-:Y:S01]  /*a470*/  FFMA R170, R170, UR4, -R168.reuse ;  /* 0x00000004aaaa7c23 */ /* 0x100fe200080008a8 */
[--C-:B------:R-:W-:Y:S01]  /*a480*/  FFMA R178, R178, UR4, -R168.reuse ;  /* 0x00000004b2b27c23 */ /* 0x100fe200080008a8 */
[--C-:B------:R-:W-:Y:S01]  /*a490*/  FFMA R174, R174, UR4, -R168.reuse ;  /* 0x00000004aeae7c23 */ /* 0x100fe200080008a8 */
[--C-:B------:R-:W-:Y:S01]  /*a4a0*/  FFMA R182, R182, UR4, -R168.reuse ;  /* 0x00000004b6b67c23 */ /* 0x100fe200080008a8 */
[----:B------:R-:W-:Y:S01]  /*a4b0*/  @!P2 FMUL R158, R158, 0.5 ;  /* 0x3f0000009e9ea820 */ /* 0x000fe20000400000 */
[--C-:B------:R-:W-:Y:S01]  /*a4c0*/  FFMA R210, R210, UR4, -R168.reuse ;  /* 0x00000004d2d27c23 */ /* 0x100fe200080008a8 */
[----:B------:R-:W3:Y:S01]  /*a4d0*/  MUFU.EX2 R200, R200 ;  /* 0x000000c800c87308 */ /* 0x000ee20000000800 */
[----:B-1----:R-:W-:Y:S01]  /*a4e0*/  @!P6 FMUL R197, R197, R197 ;  /* 0x000000c5c5c5e220 */ /* 0x002fe20000400000 */
[----:B------:R-:W-:Y:S01]  /*a4f0*/  FSETP.GEU.AND P6, PT, R176, -126, PT ;  /* 0xc2fc0000b000780b */ /* 0x000fe20003fce000 */
[--C-:B------:R-:W-:Y:S01]  /*a500*/  FFMA R211, R211, UR4, -R168.reuse ;  /* 0x00000004d3d37c23 */ /* 0x100fe200080008a8 */
[----:B------:R-:W-:Y:S01]  /*a510*/  @!P5 FMUL R154, R154, 0.5 ;  /* 0x3f0000009a9ad820 */ /* 0x000fe20000400000 */
[----:B------:R-:W-:Y:S01]  /*a520*/  FFMA R12, R215, UR4, -R168 ;  /* 0x00000004d70c7c23 */ /* 0x000fe200080008a8 */
[----:B------:R-:W-:Y:S01]  /*a530*/  FADD R215, R152, R192 ;  /* 0x000000c098d77221 */ /* 0x000fe20000000000 */
[----:B------:R-:W-:Y:S01]  /*a540*/  FADD R219, R157, R197 ;  /* 0x000000c59ddb7221 */ /* 0x000fe20000000000 */
[----:B------:R1:W4:Y:S01]  /*a550*/  MUFU.EX2 R204, R158 ;  /* 0x0000009e00cc7308 */ /* 0x0003220000000800 */
[----:B--2---:R-:W-:Y:S01]  /*a560*/  @!P4 FMUL R155, R155, R155 ;  /* 0x0000009b9b9bc220 */ /* 0x004fe20000400000 */
[----:B------:R-:W-:-:S05]  /*a570*/  FSETP.GEU.AND P4, PT, R162, -126, PT ;  /* 0xc2fc0000a200780b */ /* 0x000fca0003f8e000 */
[----:B------:R-:W-:Y:S01]  /*a580*/  @!P6 FMUL R176, R176, 0.5 ;  /* 0x3f000000b0b0e820 */ /* 0x000fe20000400000 */
[----:B------:R2:W5:Y:S01]  /*a590*/  MUFU.EX2 R201, R154 ;  /* 0x0000009a00c97308 */ /* 0x0005620000000800 */
[----:B---3--:R-:W-:Y:S01]  /*a5a0*/  @!P3 FMUL R200, R200, R200 ;  /* 0x000000c8c8c8b220 */ /* 0x008fe20000400000 */
[----:B------:R-:W-:Y:S01]  /*a5b0*/  FSETP.GEU.AND P3, PT, R208, -126, PT ;  /* 0xc2fc0000d000780b */ /* 0x000fe20003f6e000 */
[----:B-1----:R-:W-:-:S04]  /*a5c0*/  FFMA R158, R167, UR4, -R168 ;  /* 0x00000004a79e7c23 */ /* 0x002fc800080008a8 */
[----:B------:R-:W-:Y:S01]  /*a5d0*/  @!P4 FMUL R162, R162, 0.5 ;  /* 0x3f000000a2a2c820 */ /* 0x000fe20000400000 */
[----:B------:R1:W3:Y:S01]  /*a5e0*/  MUFU.EX2 R159, R176 ;  /* 0x000000b0009f7308 */ /* 0x0002e20000000800 */
[----:B----4-:R-:W-:Y:S01]  /*a5f0*/  @!P2 FMUL R204, R204, R204 ;  /* 0x000000cccccca220 */ /* 0x010fe20000400000 */
[----:B--2---:R-:W-:Y:S01]  /*a600*/  FFMA R154, R163, UR4, -R168 ;  /* 0x00000004a39a7c23 */ /* 0x004fe200080008a8 */
[----:B------:R-:W-:-:S04]  /*a610*/  FSETP.GEU.AND P2, PT, R158, -126, PT ;  /* 0xc2fc00009e00780b */ /* 0x000fc80003f4e000 */
[----:B------:R-:W-:Y:S01]  /*a620*/  @!P3 FMUL R208, R208, 0.5 ;  /* 0x3f000000d0d0b820 */ /* 0x000fe20000400000 */
[----:B------:R2:W4:Y:S01]  /*a630*/  MUFU.EX2 R205, R162 ;  /* 0x000000a200cd7308 */ /* 0x0005220000000800 */
[----:B-----5:R-:W-:Y:S01]  /*a640*/  @!P5 FMUL R201, R201, R201 ;  /* 0x000000c9c9c9d220 */ /* 0x020fe20000400000 */
[----:B------:R-:W-:Y:S01]  /*a650*/  FSETP.GEU.AND P5, PT, R154, -126, PT ;  /* 0xc2fc00009a00780b */ /* 0x000fe20003fae000 */
[----:B-1----:R-:W-:-:S05]  /*a660*/  FFMA R176, R203, UR4, -R168 ;  /* 0x00000004cbb07c23 */ /* 0x002fca00080008a8 */
[----:B------:R-:W1:Y:S01]  /*a670*/  MUFU.EX2 R163, R208 ;  /* 0x000000d000a37308 */ /* 0x000e620000000800 */
[----:B------:R-:W-:Y:S01]  /*a680*/  @!P2 FMUL R158, R158, 0.5 ;  /* 0x3f0000009e9ea820 */ /* 0x000fe20000400000 */
[----:B--2---:R-:W-:Y:S01]  /*a690*/  FFMA R162, R171, UR4, -R168 ;  /* 0x00000004aba27c23 */ /* 0x004fe200080008a8 */
[----:B---3--:R-:W-:Y:S01]  /*a6a0*/  @!P6 FMUL R159, R159, R159 ;  /* 0x0000009f9f9fe220 */ /* 0x008fe20000400000 */
[----:B------:R-:W-:-:S03]  /*a6b0*/  FSETP.GEU.AND P6, PT, R166, -126, PT ;  /* 0xc2fc0000a600780b */ /* 0x000fc60003fce000 */
[----:B------:R-:W-:Y:S01]  /*a6c0*/  @!P5 FMUL R154, R154, 0.5 ;  /* 0x3f0000009a9ad820 */ /* 0x000fe20000400000 */
[----:B------:R2:W3:Y:S01]  /*a6d0*/  MUFU.EX2 R171, R158 ;  /* 0x0000009e00ab7308 */ /* 0x0004e20000000800 */
[----:B----4-:R-:W-:Y:S01]  /*a6e0*/  @!P4 FMUL R205, R205, R205 ;  /* 0x000000cdcdcdc220 */ /* 0x010fe20000400000 */
[----:B------:R-:W-:-:S06]  /*a6f0*/  FSETP.GEU.AND P4, PT, R162, -126, PT ;  /* 0xc2fc0000a200780b */ /* 0x000fcc0003f8e000 */
[----:B------:R4:W5:Y:S01]  /*a700*/  MUFU.EX2 R167, R154 ;  /* 0x0000009a00a77308 */ /* 0x0009620000000800 */
[----:B-1----:R-:W-:Y:S01]  /*a710*/  @!P3 FMUL R163, R163, R163 ;  /* 0x000000a3a3a3b220 */ /* 0x002fe20000400000 */
[----:B------:R-:W-:Y:S01]  /*a720*/  FSETP.GEU.AND P3, PT, R170, -126, PT ;  /* 0xc2fc0000aa00780b */ /* 0x000fe20003f6e000 */
[----:B------:R-:W-:Y:S01]  /*a730*/  @!P6 FMUL R166, R166, 0.5 ;  /* 0x3f000000a6a6e820 */ /* 0x000fe20000400000 */
[----:B--2---:R-:W-:-:S03]  /*a740*/  FFMA R158, R179, UR4, -R168 ;  /* 0x00000004b39e7c23 */ /* 0x004fc600080008a8 */
[----:B------:R-:W-:Y:S01]  /*a750*/  @!P4 FMUL R162, R162, 0.5 ;  /* 0x3f000000a2a2c820 */ /* 0x000fe20000400000 */
[----:B------:R1:W2:Y:S01]  /*a760*/  MUFU.EX2 R208, R166 ;  /* 0x000000a600d07308 */ /* 0x0002a20000000800 */
[----:B---3--:R-:W-:Y:S01]  /*a770*/  @!P2 FMUL R171, R171, R171 ;  /* 0x000000abababa220 */ /* 0x008fe20000400000 */
[----:B------:R-:W-:Y:S01]  /*a780*/  FSETP.GEU.AND P2, PT, R178, -126, PT ;  /* 0xc2fc0000b200780b */ /* 0x000fe20003f4e000 */
[----:B----4-:R-:W-:-:S04]  /*a790*/  FFMA R154, R175, UR4, -R168 ;  /* 0x00000004af9a7c23 */ /* 0x010fc800080008a8 */
[----:B------:R-:W-:Y:S01]  /*a7a0*/  @!P3 FMUL R170, R170, 0.5 ;  /* 0x3f000000aaaab820 */ /* 0x000fe20000400000 */
[----:B------:R3:W4:Y:S01]  /*a7b0*/  MUFU.EX2 R175, R162 ;  /* 0x000000a200af7308 */ /* 0x0007220000000800 */
[----:B-----5:R-:W-:Y:S01]  /*a7c0*/  @!P5 FMUL R167, R167, R167 ;  /* 0x000000a7a7a7d220 */ /* 0x020fe20000400000 */
[----:B------:R-:W-:Y:S01]  /*a7d0*/  FSETP.GEU.AND P5, PT, R174, -126, PT ;  /* 0xc2fc0000ae00780b */ /* 0x000fe20003fae000 */
[----:B-1----:R-:W-:-:S04]  /*a7e0*/  FFMA R166, R187, UR4, -R168 ;  /* 0x00000004bba67c23 */ /* 0x002fc800080008a8 */
[----:B------:R-:W-:Y:S01]  /*a7f0*/  @!P2 FMUL R178, R178, 0.5 ;  /* 0x3f000000b2b2a820 */ /* 0x000fe20000400000 */
[----:B------:R1:W5:Y:S01]  /*a800*/  MUFU.EX2 R209, R170 ;  /* 0x000000aa00d17308 */ /* 0x0003620000000800 */
[----:B--2---:R-:W-:Y:S01]  /*a810*/  @!P6 FMUL R208, R208, R208 ;  /* 0x000000d0d0d0e220 */ /* 0x004fe20000400000 */
[----:B------:R-:W-:Y:S01]  /*a820*/  FSETP.GEU.AND P6, PT, R154, -126, PT ;  /* 0xc2fc00009a00780b */ /* 0x000fe20003fce000 */
[----:B---3--:R-:W-:-:S04]  /*a830*/  FFMA R162, R183, UR4, -R168 ;  /* 0x00000004b7a27c23 */ /* 0x008fc800080008a8 */
[----:B------:R-:W-:Y:S01]  /*a840*/  @!P5 FMUL R174, R174, 0.5 ;  /* 0x3f000000aeaed820 */ /* 0x000fe20000400000 */
[----:B------:R2:W3:Y:S01]  /*a850*/  MUFU.EX2 R213, R178 ;  /* 0x000000b200d57308 */ /* 0x0004e20000000800 */
[----:B----4-:R-:W-:Y:S01]  /*a860*/  @!P4 FMUL R175, R175, R175 ;  /* 0x000000afafafc220 */ /* 0x010fe20000400000 */
[----:B------:R-:W-:Y:S01]  /*a870*/  FSETP.GEU.AND P4, PT, R182, -126, PT ;  /* 0xc2fc0000b600780b */ /* 0x000fe20003f8e000 */
[----:B-1----:R-:W-:-:S04]  /*a880*/  FFMA R170, R191, UR4, -R168 ;  /* 0x00000004bfaa7c23 */ /* 0x002fc800080008a8 */
[----:B------:R-:W-:Y:S01]  /*a890*/  @!P6 FMUL R154, R154, 0.5 ;  /* 0x3f0000009a9ae820 */ /* 0x000fe20000400000 */
[----:B------:R1:W4:Y:S01]  /*a8a0*/  MUFU.EX2 R212, R174 ;  /* 0x000000ae00d47308 */ /* 0x0003220000000800 */
[----:B-----5:R-:W-:Y:S01]  /*a8b0*/  @!P3 FMUL R209, R209, R209 ;  /* 0x000000d1d1d1b220 */ /* 0x020fe20000400000 */
[----:B------:R-:W-:Y:S01]  /*a8c0*/  FSETP.GEU.AND P3, PT, R158, -126, PT ;  /* 0xc2fc00009e00780b */ /* 0x000fe20003f6e000 */
[----:B--2---:R-:W-:-:S04]  /*a8d0*/  FFMA R178, R206, UR4, -R168 ;  /* 0x00000004ceb27c23 */ /* 0x004fc800080008a8 */
[----:B------:R-:W-:Y:S01]  /*a8e0*/  @!P4 FMUL R182, R182, 0.5 ;  /* 0x3f000000b6b6c820 */ /* 0x000fe20000400000 */
[----:B------:R2:W5:Y:S01]  /*a8f0*/  MUFU.EX2 R179, R154 ;  /* 0x0000009a00b37308 */ /* 0x0005620000000800 */
[----:B---3--:R-:W-:Y:S01]  /*a900*/  @!P2 FMUL R213, R213, R213 ;  /* 0x000000d5d5d5a220 */ /* 0x008fe20000400000 */
[----:B------:R-:W-:Y:S01]  /*a910*/  FSETP.GEU.AND P2, PT, R166, -126, PT ;  /* 0xc2fc0000a600780b */ /* 0x000fe20003f4e000 */
[----:B-1----:R-:W-:-:S04]  /*a920*/  FFMA R174, R202, UR4, -R168 ;  /* 0x00000004caae7c23 */ /* 0x002fc800080008a8 */
[----:B------:R-:W-:Y:S01]  /*a930*/  @!P3 FMUL R158, R158, 0.5 ;  /* 0x3f0000009e9eb820 */ /* 0x000fe20000400000 */
[----:B--2---:R-:W-:Y:S01]  /*a940*/  FFMA R154, R186, UR4, -R168 ;  /* 0x00000004ba9a7c23 */ /* 0x004fe200080008a8 */
[----:B----4-:R-:W-:Y:S01]  /*a950*/  @!P5 FMUL R212, R212, R212 ;  /* 0x000000d4d4d4d220 */ /* 0x010fe20000400000 */
[----:B------:R-:W1:Y:S01]  /*a960*/  MUFU.EX2 R186, R182 ;  /* 0x000000b600ba7308 */ /* 0x000e620000000800 */
[----:B------:R-:W-:-:S04]  /*a970*/  FSETP.GEU.AND P5, PT, R162, -126, PT ;  /* 0xc2fc0000a200780b */ /* 0x000fc80003fae000 */
[----:B------:R-:W-:Y:S01]  /*a980*/  @!P2 FMUL R166, R166, 0.5 ;  /* 0x3f000000a6a6a820 */ /* 0x000fe20000400000 */
[----:B-----5:R-:W-:Y:S01]  /*a990*/  @!P6 FMUL R179, R179, R179 ;  /* 0x000000b3b3b3e220 */ /* 0x020fe20000400000 */
[----:B------:R-:W-:Y:S01]  /*a9a0*/  FSETP.GEU.AND P6, PT, R154, -126, PT ;  /* 0xc2fc00009a00780b */ /* 0x000fe20003fce000 */
[----:B------:R2:W3:Y:S06]  /*a9b0*/  MUFU.EX2 R183, R158 ;  /* 0x0000009e00b77308 */ /* 0x0004ec0000000800 */
[----:B------:R-:W-:Y:S02]  /*a9c0*/  @!P5 FMUL R162, R162, 0.5 ;  /* 0x3f000000a2a2d820 */ /* 0x000fe40000400000 */
[----:B------:R4:W5:Y:S01]  /*a9d0*/  MUFU.EX2 R191, R166 ;  /* 0x000000a600bf7308 */ /* 0x0009620000000800 */
[----:B-1----:R-:W-:Y:S01]  /*a9e0*/  @!P4 FMUL R186, R186, R186 ;  /* 0x000000bababac220 */ /* 0x002fe20000400000 */
[----:B------:R-:W-:Y:S01]  /*a9f0*/  FSETP.GEU.AND P4, PT, R170, -126, PT ;  /* 0xc2fc0000aa00780b */ /* 0x000fe20003f8e000 */
[----:B--2---:R-:W-:Y:S01]  /*aa00*/  FFMA R158, R190, UR4, -R168 ;  /* 0x00000004be9e7c23 */ /* 0x004fe200080008a8 */
[----:B------:R-:W-:-:S04]  /*aa10*/  @!P6 FMUL R154, R154, 0.5 ;  /* 0x3f0000009a9ae820 */ /* 0x000fc80000400000 */
[----:B------:R1:W2:Y:S01]  /*aa20*/  MUFU.EX2 R187, R162 ;  /* 0x000000a200bb7308 */ /* 0x0002a20000000800 */
[----:B---3--:R-:W-:Y:S01]  /*aa30*/  @!P3 FMUL R183, R183, R183 ;  /* 0x000000b7b7b7b220 */ /* 0x008fe20000400000 */
[----:B------:R-:W-:Y:S01]  /*aa40*/  FSETP.GEU.AND P3, PT, R158, -126, PT ;  /* 0xc2fc00009e00780b */ /* 0x000fe20003f6e000 */
[----:B----4-:R-:W-:-:S04]  /*aa50*/  FFMA R166, R198, UR4, -R168 ;  /* 0x00000004c6a67c23 */ /* 0x010fc800080008a8 */
[----:B------:R-:W-:Y:S01]  /*aa60*/  @!P4 FMUL R170, R170, 0.5 ;  /* 0x3f000000aaaac820 */ /* 0x000fe20000400000 */
[----:B------:R3:W4:Y:S01]  /*aa70*/  MUFU.EX2 R190, R154 ;  /* 0x0000009a00be7308 */ /* 0x0007220000000800 */
[----:B-----5:R-:W-:Y:S01]  /*aa80*/  @!P2 FMUL R191, R191, R191 ;  /* 0x000000bfbfbfa220 */ /* 0x020fe20000400000 */
[----:B-1----:R-:W-:Y:S01]  /*aa90*/  FFMA R162, R194, UR4, -R168 ;  /* 0x00000004c2a27c23 */ /* 0x002fe200080008a8 */
[----:B------:R-:W-:-:S04]  /*aaa0*/  FSETP.GEU.AND P2, PT, R166, -126, PT ;  /* 0xc2fc0000a600780b */ /* 0x000fc80003f4e000 */
[----:B------:R-:W-:Y:S01]  /*aab0*/  @!P3 FMUL R158, R158, 0.5 ;  /* 0x3f0000009e9eb820 */ /* 0x000fe20000400000 */
[----:B---3--:R-:W-:Y:S01]  /*aac0*/  FFMA R154, R195, UR4, -R168 ;  /* 0x00000004c39a7c23 */ /* 0x008fe200080008a8 */
[----:B--2---:R-:W-:Y:S01]  /*aad0*/  @!P5 FMUL R187, R187, R187 ;  /* 0x000000bbbbbbd220 */ /* 0x004fe20000400000 */
[----:B------:R1:W2:Y:S01]  /*aae0*/  MUFU.EX2 R195, R170 ;  /* 0x000000aa00c37308 */ /* 0x0002a20000000800 */
[----:B------:R-:W-:-:S05]  /*aaf0*/  FSETP.GEU.AND P5, PT, R162, -126, PT ;  /* 0xc2fc0000a200780b */ /* 0x000fca0003fae000 */
[----:B------:R-:W-:Y:S01]  /*ab00*/  @!P2 FMUL R166, R166, 0.5 ;  /* 0x3f000000a6a6a820 */ /* 0x000fe20000400000 */
[----:B----4-:R-:W-:Y:S01]  /*ab10*/  @!P6 FMUL R190, R190, R190 ;  /* 0x000000bebebee220 */ /* 0x010fe20000400000 */
[----:B------:R-:W-:Y:S01]  /*ab20*/  FSETP.GEU.AND P6, PT, R154, -126, PT ;  /* 0xc2fc00009a00780b */ /* 0x000fe20003fce000 */
[----:B------:R3:W4:Y:S01]  /*ab30*/  MUFU.EX2 R194, R158 ;  /* 0x0000009e00c27308 */ /* 0x0007220000000800 */
[----:B-1----:R-:W-:-:S04]  /*ab40*/  FFMA R170, R207, UR4, -R168 ;  /* 0x00000004cfaa7c23 */ /* 0x002fc800080008a8 */
[----:B------:R-:W-:-:S03]  /*ab50*/  @!P5 FMUL R162, R162, 0.5 ;  /* 0x3f000000a2a2d820 */ /* 0x000fc60000400000 */
[----:B------:R1:W5:Y:S01]  /*ab60*/  MUFU.EX2 R202, R166 ;  /* 0x000000a600ca7308 */ /* 0x0003620000000800 */
[----:B--2---:R-:W-:Y:S01]  /*ab70*/  @!P4 FMUL R195, R195, R195 ;  /* 0x000000c3c3c3c220 */ /* 0x004fe20000400000 */
[----:B------:R-:W-:Y:S01]  /*ab80*/  FSETP.GEU.AND P4, PT, R174, -126, PT ;  /* 0xc2fc0000ae00780b */ /* 0x000fe20003f8e000 */
[----:B---3--:R-:W-:Y:S01]  /*ab90*/  FFMA R158, R199, UR4, -R168 ;  /* 0x00000004c79e7c23 */ /* 0x008fe200080008a8 */
[----:B------:R-:W-:-:S04]  /*aba0*/  @!P6 FMUL R154, R154, 0.5 ;  /* 0x3f0000009a9ae820 */ /* 0x000fc80000400000 */
[----:B------:R2:W3:Y:S01]  /*abb0*/  MUFU.EX2 R198, R162 ;  /* 0x000000a200c67308 */ /* 0x0004e20000000800 */
[----:B----4-:R-:W-:Y:S01]  /*abc0*/  @!P3 FMUL R194, R194, R194 ;  /* 0x000000c2c2c2b220 */ /* 0x010fe20000400000 */
[----:B------:R-:W-:Y:S01]  /*abd0*/  FSETP.GEU.AND P3, PT, R158, -126, PT ;  /* 0xc2fc00009e00780b */ /* 0x000fe20003f6e000 */
[----:B-1----:R-:W-:-:S04]  /*abe0*/  FADD R166, R13, R173 ;  /* 0x000000ad0da67221 */ /* 0x002fc80000000000 */
[----:B------:R-:W-:Y:S01]  /*abf0*/  @!P4 FMUL R174, R174, 0.5 ;  /* 0x3f000000aeaec820 */ /* 0x000fe20000400000 */
[----:B------:R1:W4:Y:S01]  /*ac00*/  MUFU.EX2 R199, R154 ;  /* 0x0000009a00c77308 */ /* 0x0003220000000800 */
[----:B-----5:R-:W-:Y:S01]  /*ac10*/  @!P2 FMUL R202, R202, R202 ;  /* 0x000000cacacaa220 */ /* 0x020fe20000400000 */
[----:B------:R-:W-:Y:S01]  /*ac20*/  FSETP.GEU.AND P2, PT, R210, -126, PT ;  /* 0xc2fc0000d200780b */ /* 0x000fe20003f4e000 */
[----:B--2---:R-:W-:Y:S01]  /*ac30*/  FFMA R162, R214, UR4, -R168 ;  /* 0x00000004d6a27c23 */ /* 0x004fe200080008a8 */
[----:B------:R-:W-:Y:S01]  /*ac40*/  FMUL R168, R14, UR4 ;  /* 0x000000040ea87c20 */ /* 0x000fe20008400000 */
[----:B------:R-:W-:Y:S02]  /*ac50*/  FADD R216, R208, R202 ;  /* 0x000000cad0d87221 */ /* 0x000fe40000000000 */
[----:B------:R-:W-:Y:S01]  /*ac60*/  @!P3 FMUL R158, R158, 0.5 ;  /* 0x3f0000009e9eb820 */ /* 0x000fe20000400000 */
[----:B------:R2:W5:Y:S01]  /*ac70*/  MUFU.EX2 R203, R174 ;  /* 0x000000ae00cb7308 */ /* 0x0005620000000800 */
[----:B---3--:R-:W-:Y:S01]  /*ac80*/  @!P5 FMUL R198, R198, R198 ;  /* 0x000000c6c6c6d220 */ /* 0x008fe20000400000 */
[----:B------:R-:W-:Y:S01]  /*ac90*/  FSETP.GEU.AND P5, PT, R176, -126, PT ;  /* 0xc2fc0000b000780b */ /* 0x000fe20003fae000 */
[----:B-1----:R-:W-:-:S04]  /*aca0*/  FADD R154, R19, R180 ;  /* 0x000000b4139a7221 */ /* 0x002fc80000000000 */
[----:B------:R-:W-:Y:S01]  /*acb0*/  @!P2 FMUL R210, R210, 0.5 ;  /* 0x3f000000d2d2a820 */ /* 0x000fe20000400000 */
[----:B------:R1:W3:Y:S01]  /*acc0*/  MUFU.EX2 R206, R158 ;  /* 0x0000009e00ce7308 */ /* 0x0002e20000000800 */
[----:B----4-:R-:W-:Y:S01]  /*acd0*/  @!P6 FMUL R199, R199, R199 ;  /* 0x000000c7c7c7e220 */ /* 0x010fe20000400000 */
[----:B------:R-:W-:Y:S01]  /*ace0*/  FSETP.GEU.AND P6, PT, R178, -126, PT ;  /* 0xc2fc0000b200780b */ /* 0x000fe20003fce000 */
[----:B------:R-:W-:Y:S01]  /*acf0*/  FADD R154, R154, R219 ;  /* 0x000000db9a9a7221 */ /* 0x000fe20000000000 */
[----:B------:R-:W-:Y:S01]  /*ad00*/  FADD R219, R20, R184 ;  /* 0x000000b814db7221 */ /* 0x000fe20000000000 */
[----:B--2---:R-:W-:Y:S02]  /*ad10*/  FADD R174, R161, R16 ;  /* 0x00000010a1ae7221 */ /* 0x004fe40000000000 */
[----:B------:R-:W-:Y:S01]  /*ad20*/  @!P5 FMUL R176, R176, 0.5 ;  /* 0x3f000000b0b0d820 */ /* 0x000fe20000400000 */
[----:B------:R-:W2:Y:S01]  /*ad30*/  MUFU.EX2 R210, R210 ;  /* 0x000000d200d27308 */ /* 0x000ea20000000800 */
[----:B-----5:R-:W-:Y:S01]  /*ad40*/  @!P4 FMUL R203, R203, R203 ;  /* 0x000000cbcbcbc220 */ /* 0x020fe20000400000 */
[----:B------:R-:W-:Y:S01]  /*ad50*/  FSETP.GEU.AND P4, PT, R211, -126, PT ;  /* 0xc2fc0000d300780b */ /* 0x000fe20003f8e000 */
[----:B-1----:R-:W-:Y:S01]  /*ad60*/  FADD R158, R23, R188 ;  /* 0x000000bc179e7221 */ /* 0x002fe20000000000 */
[----:B------:R-:W-:Y:S01]  /*ad70*/  FADD R219, R219, R174 ;  /* 0x000000aedbdb7221 */ /* 0x000fe20000000000 */
[----:B------:R-:W-:-:S02]  /*ad80*/  FADD R174, R164, R200 ;  /* 0x000000c8a4ae7221 */ /* 0x000fc40000000000 */
[----:B------:R-:W-:Y:S01]  /*ad90*/  @!P6 FMUL R178, R178, 0.5 ;  /* 0x3f000000b2b2e820 */ /* 0x000fe20000400000 */
[----:B------:R1:W4:Y:S01]  /*ada0*/  MUFU.EX2 R11, R176 ;  /* 0x000000b0000b7308 */ /* 0x0003220000000800 */
[----:B---3--:R-:W-:Y:S01]  /*adb0*/  @!P3 FMUL R206, R206, R206 ;  /* 0x000000cececeb220 */ /* 0x008fe20000400000 */
        /* <DEDUP_REMOVED lines=11> */
[----:B-1----:R-:W-:Y:S01]  /*ae70*/  FADD R176, R165, R155 ;  /* 0x0000009ba5b07221 */ /* 0x002fe20000000000 */
        /* <DEDUP_REMOVED lines=19> */
[----:B--2---:R-:W-:Y:S01]  /*afb0*/  FADD R170, R18, R177 ;  /* 0x000000b112aa7221 */ /* 0x004fe20000000000 */
[----:B-1----:R-:W-:Y:S01]  /*afc0*/  @!P4 FMUL R211, R211, R211 ;  /* 0x000000d3d3d3c220 */ /* 0x002fe20000400000 */
[----:B------:R-:W-:Y:S01]  /*afd0*/  FADD R182, R212, R207 ;  /* 0x000000cfd4b67221 */ /* 0x000fe20000000000 */
[----:B------:R-:W-:Y:S01]  /*afe0*/  F2FP.BF16.F32.PACK_AB R169, R167, R205 ;  /* 0x000000cda7a9723e */ /* 0x000fe200000010ff */
[----:B------:R-:W-:Y:S01]  /*aff0*/  FADD R170, R170, R215 ;  /* 0x000000d7aaaa7221 */ /* 0x000fe20000000000 */
[----:B------:R-:W-:Y:S01]  /*b000*/  FMUL R215, R160, UR4 ;  /* 0x00000004a0d77c20 */ /* 0x000fe20008400000 */
[----:B------:R-:W-:Y:S01]  /*b010*/  FADD R160, R166, R221 ;  /* 0x000000dda6a07221 */ /* 0x000fe20000000000 */
[----:B------:R1:W2:Y:S01]  /*b020*/  MUFU.EX2 R14, R162 ;  /* 0x000000a2000e7308 */ /* 0x0002a20000000800 */
[----:B------:R-:W-:Y:S01]  /*b030*/  @!P6 FMUL R168, R168, 0.5 ;  /* 0x3f000000a8a8e820 */ /* 0x000fe20000400000 */
[----:B------:R-:W-:Y:S01]  /*b040*/  FADD R166, R174, R217 ;  /* 0x000000d9aea67221 */ /* 0x000fe20000000000 */
[----:B------:R-:W-:Y:S01]  /*b050*/  FSETP.GEU.AND P4, PT, R215, -126, PT ;  /* 0xc2fc0000d700780b */ /* 0x000fe20003f8e000 */
[----:B------:R-:W-:Y:S01]  /*b060*/  FADD R174, R159, R191 ;  /* 0x000000bf9fae7221 */ /* 0x000fe20000000000 */
[----:B------:R-:W-:Y:S01]  /*b070*/  FADD R217, R175, R11 ;  /* 0x0000000bafd97221 */ /* 0x000fe20000000000 */
[----:B------:R-:W-:Y:S01]  /*b080*/  FADD R221, R183, R211 ;  /* 0x000000d3b7dd7221 */ /* 0x000fe20000000000 */
[----:B----4-:R-:W-:Y:S01]  /*b090*/  @!P3 FMUL R214, R214, R214 ;  /* 0x000000d6d6d6b220 */ /* 0x010fe20000400000 */
[----:B------:R-:W4:Y:S01]  /*b0a0*/  MUFU.EX2 R168, R168 ;  /* 0x000000a800a87308 */ /* 0x000f220000000800 */
[----:B-1----:R-:W-:Y:S01]  /*b0b0*/  FADD R162, R170, R223 ;  /* 0x000000dfaaa27221 */ /* 0x002fe20000000000 */
[----:B------:R-:W-:Y:S01]  /*b0c0*/  FADD R170, R205, R198 ;  /* 0x000000c6cdaa7221 */ /* 0x000fe20000000000 */
[----:B---3--:R-:W-:Y:S01]  /*b0d0*/  @!P2 FMUL R12, R12, R12 ;  /* 0x0000000c0c0ca220 */ /* 0x008fe20000400000 */
[----:B------:R-:W-:Y:S01]  /*b0e0*/  FADD R174, R174, R217 ;  /* 0x000000d9aeae7221 */ /* 0x000fe20000000000 */
[----:B------:R-:W-:Y:S01]  /*b0f0*/  FADD R176, R176, R221 ;  /* 0x000000ddb0b07221 */ /* 0x000fe20000000000 */
[----:B------:R-:W-:Y:S01]  /*b100*/  FADD R170, R170, R219 ;  /* 0x000000dbaaaa7221 */ /* 0x000fe20000000000 */
[----:B------:R-:W-:Y:S01]  /*b110*/  FADD R217, R163, R195 ;  /* 0x000000c3a3d97221 */ /* 0x000fe20000000000 */
[----:B------:R-:W-:Y:S01]  /*b120*/  @!P4 FMUL R215, R215, 0.5 ;  /* 0x3f000000d7d7c820 */ /* 0x000fe20000400000 */
[----:B--2---:R-:W-:Y:S01]  /*b130*/  @!P5 FMUL R14, R14, R14 ;  /* 0x0000000e0e0ed220 */ /* 0x004fe20000400000 */
[----:B------:R-:W-:Y:S01]  /*b140*/  FADD R218, R179, R214 ;  /* 0x000000d6b3da7221 */ /* 0x000fe20000000000 */
[----:B------:R-:W-:Y:S01]  /*b150*/  FADD R219, R171, R206 ;  /* 0x000000ceabdb7221 */ /* 0x000fe20000000000 */
[----:B------:R-:W-:Y:S01]  /*b160*/  FADD R220, R187, R12 ;  /* 0x0000000cbbdc7221 */ /* 0x000fe20000000000 */
[----:B------:R-:W-:Y:S01]  /*b170*/  FADD R221, R186, R14 ;  /* 0x0000000ebadd7221 */ /* 0x000fe20000000000 */
[----:B------:R-:W1:Y:S01]  /*b180*/  MUFU.EX2 R215, R215 ;  /* 0x000000d700d77308 */ /* 0x000e620000000800 */
        /* <DEDUP_REMOVED lines=9> */
[----:B------:R-:W-:Y:S01]  /*b220*/  F2FP.BF16.F32.PACK_AB R162, R18, R13 ;  /* 0x0000000d12a2723e */ /* 0x000fe200000010ff */
[----:B------:R-:W-:Y:S01]  /*b230*/  FADD R154, R154, R160 ;  /* 0x000000a09a9a7221 */ /* 0x000fe20000000000 */
[----:B------:R-:W-:Y:S01]  /*b240*/  MOV R13, UR39 ;  /* 0x00000027000d7c02 */ /* 0x000fe20008000f00 */
[----:B------:R-:W-:Y:S01]  /*b250*/  FADD R219, R174, R219 ;  /* 0x000000dbaedb7221 */ /* 0x000fe20000000000 */
[----:B------:R-:W-:Y:S01]  /*b260*/  FADD R166, R166, R221 ;  /* 0x000000dda6a67221 */ /* 0x000fe20000000000 */
[----:B------:R-:W-:Y:S01]  /*b270*/  FADD R217, R154, R217 ;  /* 0x000000d99ad97221 */ /* 0x000fe20000000000 */
[----:B------:R-:W-:Y:S01]  /*b280*/  SHF.L.U32 R13, R13, 0x1f, RZ ;  /* 0x0000001f0d0d7819 */ /* 0x000fe200000006ff */
[----:B----4-:R-:W-:Y:S01]  /*b290*/  @!P6 FMUL R168, R168, R168 ;  /* 0x000000a8a8a8e220 */ /* 0x010fe20000400000 */
[----:B------:R-:W-:Y:S01]  /*b2a0*/  FADD R166, R166, R219 ;  /* 0x000000dba6a67221 */ /* 0x000fe20000000000 */
[----:B-1----:R-:W-:Y:S01]  /*b2b0*/  @!P4 FMUL R215, R215, R215 ;  /* 0x000000d7d7d7c220 */ /* 0x002fe20000400000 */
[----:B------:R-:W-:Y:S01]  /*b2c0*/  F2FP.BF16.F32.PACK_AB R178, R156, R153 ;  /* 0x000000999cb2723e */ /* 0x000fe200000010ff */
[----:B------:R1:W2:Y:S01]  /*b2d0*/  SYNCS.PHASECHK.TRANS64.TRYWAIT P2, [UR10+0x64400], R13 ;  /* 0x0644000dff0075a7 */ /* 0x0002a2000804014a */
[----:B------:R-:W-:Y:S01]  /*b2e0*/  F2FP.BF16.F32.PACK_AB R176, R152, R23 ;  /* 0x0000001798b0723e */ /* 0x000fe200000010ff */
[----:B------:R-:W-:Y:S01]  /*b2f0*/  FFMA R3, R168, R3, R217 ;  /* 0x00000003a8037223 */ /* 0x000fe200000000d9 */
[----:B------:R-:W-:Y:S01]  /*b300*/  F2FP.BF16.F32.PACK_AB R156, R161, R157 ;  /* 0x0000009da19c723e */ /* 0x000fe200000010ff */
[----:B------:R-:W-:Y:S01]  /*b310*/  FMUL R24, R24, R168 ;  /* 0x000000a818187220 */ /* 0x000fe20000400000 */
[----:B------:R-:W-:Y:S01]  /*b320*/  F2FP.BF16.F32.PACK_AB R174, R177, R173 ;  /* 0x000000adb1ae723e */ /* 0x000fe200000010ff */
[----:B------:R-:W-:Y:S01]  /*b330*/  FFMA R2, R215, R2, R166 ;  /* 0x00000002d7027223 */ /* 0x000fe200000000a6 */
        /* <DEDUP_REMOVED lines=66> */
[----:B------:R-:W-:Y:S01]  /*b760*/  FMUL R27, R27, R215 ;  /* 0x000000d71b1b7220 */ /* 0x000fe20000400000 */
[----:B------:R-:W-:Y:S01]  /*b770*/  F2FP.BF16.F32.PACK_AB R154, R181, R189 ;  /* 0x000000bdb59a723e */ /* 0x000fe200000010ff */
[-C--:B------:R-:W-:Y:S01]  /*b780*/  FMUL R30, R30, R215.reuse ;  /* 0x000000d71e1e7220 */ /* 0x080fe20000400000 */
[----:B------:R-:W-:Y:S01]  /*b790*/  F2FP.BF16.F32.PACK_AB R182, R155, R200 ;  /* 0x000000c89bb6723e */ /* 0x000fe200000010ff */
[----:B------:R-:W-:Y:S01]  /*b7a0*/  FMUL R31, R31, R215 ;  /* 0x000000d71f1f7220 */ /* 0x000fe20000400000 */
        /* <DEDUP_REMOVED lines=79> */
[----:B------:R-:W-:Y:S01]  /*bca0*/  F2FP.BF16.F32.PACK_AB R181, R211, R210 ;  /* 0x000000d2d3b5723e */ /* 0x000fe200000010ff */
[----:B-12---:R-:W-:Y:S06]  /*bcb0*/  @!P0 BRA `(.L_x_41) ;  /* 0x0000000000048947 */ /* 0x006fec0003800000 */
[----:B------:R-:W-:Y:S01]  /*bcc0*/  BPT.TRAP 0x1 ;  /* 0x000000040000795c */ /* 0x000fe20000300000 */
.L_x_41:
[----:B------:R-:W-:Y:S05]  /*bcd0*/  @P2 BRA `(.L_x_42) ;  /* 0x0000000000082947 */ /* 0x000fea0003800000 */
[----:B------:R-:W1:Y:S02]  /*bce0*/  SYNCS.PHASECHK.TRANS64.TRYWAIT P2, [UR10+0x64400], R13 ;  /* 0x0644000dff0075a7 */ /* 0x000e64000804014a */
[----:B-1----:R-:W-:Y:S05]  /*bcf0*/  @!P2 BRA `(.L_x_43) ;  /* 0x000000580074a947 */ /* 0x002fea0003800000 */
.L_x_42:
        /* <DEDUP_REMOVED lines=50> */
.L_x_44:
[----:B------:R-:W-:-:S04]  /*c020*/  ULEA UR10, UR6, UR38, 0x3 ;  /* 0x00000026060a7291 */ /* 0x000fc8000f8e183f */
[----:B------:R-:W-:-:S04]  /*c030*/  UIADD3 UR10, UR10, 0x64428, URZ ;  /* 0x000644280a0a7890 */ /* 0x000fc8000fffe03f */
[----:B------:R-:W-:-:S09]  /*c040*/  UPRMT UR10, URZ, 0x654, UR10 ;  /* 0x000006543f0a7896 */ /* 0x000fd2000800000a */
[----:B------:R-:W-:Y:S01]  /*c050*/  SYNCS.ARRIVE.TRANS64.RED.A1T0 RZ, [UR10], RZ ;  /* 0x000000ffffff79a7 */ /* 0x000fe2000810040a */
[----:B------:R-:W-:Y:S05]  /*c060*/  @P1 BRA `(.L_x_45) ;  /* 0x0000000000041947 */ /* 0x000fea0003800000 */
[----:B------:R-:W-:Y:S01]  /*c070*/  BPT.TRAP 0x1 ;  /* 0x000000040000795c */ /* 0x000fe20000300000 */
.L_x_45:
[----:B------:R-:W-:-:S04]  /*c080*/  UIADD3 UR6, UR6, 0x1, URZ ;  /* 0x0000000106067890 */ /* 0x000fc8000fffe03f */
[----:B------:R-:W-:-:S04]  /*c090*/  UISETP.NE.AND UP0, UPT, UR6, 0x5, UPT ;  /* 0x000000050600788c */ /* 0x000fc8000bf05270 */
[----:B------:R-:W-:Y:S01]  /*c0a0*/  USEL UR10, UR6, URZ, UP0 ;  /* 0x0000003f060a7287 */ /* 0x000fe20008000000 */
[----:B------:R-:W-:Y:S11]  /*c0b0*/  @!P0 BRA `(.L_x_46) ;  /* 0x0000000000048947 */ /* 0x000ff60003800000 */
[----:B------:R-:W-:Y:S01]  /*c0c0*/  BPT.TRAP 0x1 ;  /* 0x000000040000795c */ /* 0x000fe20000300000 */
.L_x_46:
[----:B------:R-:W-:-:S04]  /*c0d0*/  ULEA UR6, UR10, UR38, 0x3 ;  /* 0x000000260a067291 */ /* 0x000fc8000f8e183f */
[----:B------:R-:W-:-:S04]  /*c0e0*/  UIADD3 UR6, UR6, 0x64428, URZ ;  /* 0x0006442806067890 */ /* 0x000fc8000fffe03f */
[----:B------:R-:W-:-:S09]  /*c0f0*/  UPRMT UR6, URZ, 0x654, UR6 ;  /* 0x000006543f067896 */ /* 0x000fd20008000006 */
[----:B------:R-:W-:Y:S01]  /*c100*/  SYNCS.ARRIVE.TRANS64.RED.A1T0 RZ, [UR6], RZ ;  /* 0x000000ffffff79a7 */ /* 0x000fe20008100406 */
[----:B------:R-:W-:Y:S05]  /*c110*/  @P1 BRA `(.L_x_47) ;  /* 0x0000000000041947 */ /* 0x000fea0003800000 */
[----:B------:R-:W-:Y:S01]  /*c120*/  BPT.TRAP 0x1 ;  /* 0x000000040000795c */ /* 0x000fe20000300000 */
.L_x_47:
[----:B------:R-:W-:Y:S01]  /*c130*/  UISETP.GT.AND UP2, UPT, UR7, 0x1, UPT ;  /* 0x000000010700788c */ /* 0x000fe2000bf44270 */
[----:B------:R-:W-:Y:S01]  /*c140*/  VIADD R0, R0, 0x80 ;  /* 0x0000008000007836 */ /* 0x000fe20000000000 */
[----:B------:R-:W-:Y:S01]  /*c150*/  UIADD3 UR37, UR5, 0x1, URZ ;  /* 0x0000000105257890 */ /* 0x000fe2000fffe03f */
[----:B------:R-:W-:Y:S01]  /*c160*/  MOV R12, R10 ;  /* 0x0000000a000c7202 */ /* 0x000fe20000000f00 */
        /* <DEDUP_REMOVED lines=12> */
.L_x_37:
[----:B-1----:R-:W2:Y:S02]  /*c230*/  LDL R13, [R1+0x34] ;  /* 0x00003400010d7983 */ /* 0x002ea40000100800 */
[----:B--2---:R-:W-:-:S13]  /*c240*/  R2UR UR4, R13 ;  /* 0x000000000d0472ca */ /* 0x004fda00000e0000 */
[----:B------:R-:W-:-:S04]  /*c250*/  ULOP3.LUT UR4, UR4, 0x1, URZ, 0xfc, !UPT ;  /* 0x0000000104047892 */ /* 0x000fc8000f8efc3f */
[----:B------:R-:W-:-:S06]  /*c260*/  UISETP.NE.AND UP0, UPT, UR4, 0x3, UPT ;  /* 0x000000030400788c */ /* 0x000fcc000bf05270 */
[----:B------:R-:W-:-:S13]  /*c270*/  PLOP3.LUT P2, PT, PT, PT, UP0, 0x80, 0x0 ;  /* 0x000000000000781c */ /* 0x000fda0003f4f008 */
[----:B------:R-:W-:Y:S05]  /*c280*/  @!P2 BRA `(.L_x_49) ;  /* 0x000000000004a947 */ /* 0x000fea0003800000 */
[----:B------:R-:W-:Y:S01]  /*c290*/  BPT.TRAP 0x1 ;  /* 0x000000040000795c */ /* 0x000fe20000300000 */
.L_x_49:
[----:B------:R-:W2:Y:S01]  /*c2a0*/  LDL R0, [R1+0x14] ;  /* 0x0000140001007983 */ /* 0x000ea20000100800 */
[----:B------:R-:W-:-:S13]  /*c2b0*/  R2UR UR5, R13 ;  /* 0x000000000d0572ca */ /* 0x000fda00000e0000 */
[----:B------:R-:W-:-:S06]  /*c2c0*/  UISETP.GT.U32.AND UP0, UPT, UR5, 0x1, UPT ;  /* 0x000000010500788c */ /* 0x000fcc000bf04070 */
[----:B------:R-:W-:Y:S02]  /*c2d0*/  PLOP3.LUT P2, PT, PT, PT, UP0, 0x80, 0x0 ;  /* 0x000000000000781c */ /* 0x000fe40003f4f008 */
[----:B--2---:R-:W-:-:S13]  /*c2e0*/  R2UR UR4, R0 ;  /* 0x00000000000472ca */ /* 0x004fda00000e0000 */
[----:B------:R-:W-:-:S04]  /*c2f0*/  ULEA UR4, UR4, UR38, 0x3 ;  /* 0x0000002604047291 */ /* 0x000fc8000f8e183f */
[----:B------:R-:W-:-:S04]  /*c300*/  UIADD3 UR4, UR4, 0x64460, URZ ;  /* 0x0006446004047890 */ /* 0x000fc8000fffe03f */
[----:B------:R-:W-:-:S09]  /*c310*/  UPRMT UR4, URZ, 0x654, UR4 ;  /* 0x000006543f047896 */ /* 0x000fd20008000004 */
[----:B------:R-:W-:Y:S01]  /*c320*/  SYNCS.ARRIVE.TRANS64.RED.A1T0 RZ, [UR4], RZ ;  /* 0x000000ffffff79a7 */ /* 0x000fe20008100404 */
[----:B------:R-:W-:Y:S05]  /*c330*/  @P2 BRA `(.L_x_50) ;  /* 0x0000000000042947 */ /* 0x000fea0003800000 */
[----:B------:R-:W-:Y:S01]  /*c340*/  BPT.TRAP 0x1 ;  /* 0x000000040000795c */ /* 0x000fe20000300000 */
.L_x_50:
[----:B------:R-:W-:Y:S05]  /*c350*/  @!P0 BRA `(.L_x_51) ;  /* 0x0000000000048947 */ /* 0x000fea0003800000 */
[----:B------:R-:W-:Y:S01]  /*c360*/  BPT.TRAP 0x1 ;  /* 0x000000040000795c */ /* 0x000fe20000300000 */
.L_x_51:
[----:B------:R-:W-:-:S04]  /*c370*/  ULEA UR6, UR6, UR38, 0x3 ;  /* 0x0000002606067291 */ /* 0x000fc8000f8e183f */
[----:B------:R-:W-:-:S04]  /*c380*/  UIADD3 UR6, UR6, 0x64428, URZ ;  /* 0x0006442806067890 */ /* 0x000fc8000fffe03f */
[----:B------:R-:W-:-:S09]  /*c390*/  UPRMT UR6, URZ, 0x654, UR6 ;  /* 0x000006543f067896 */ /* 0x000fd20008000006 */
[----:B------:R-:W-:Y:S01]  /*c3a0*/  SYNCS.ARRIVE.TRANS64.RED.A1T0 RZ, [UR6], RZ ;  /* 0x000000ffffff79a7 */ /* 0x000fe20008100406 */
[----:B------:R-:W-:Y:S05]  /*c3b0*/  @P1 BRA `(.L_x_52) ;  /* 0x0000000000041947 */ /* 0x000fea0003800000 */
[----:B------:R-:W-:Y:S01]  /*c3c0*/  BPT.TRAP 0x1 ;  /* 0x000000040000795c */ /* 0x000fe20000300000 */
.L_x_52:
[----:B------:R-:W1:Y:S01]  /*c3d0*/  SHFL.BFLY PT, R0, R3, 0x1, 0x1f ;  /* 0x0c201f0003007f89 */ /* 0x000e6200000e0000 */
[----:B------:R-:W-:Y:S01]  /*c3e0*/  BSSY B0, `(.L_x_53) ;  /* 0x0000023000007945 */ /* 0x000fe20003800000 */
[----:B------:R-:W-:Y:S02]  /*c3f0*/  MOV R4, 0x7f800000 ;  /* 0x7f80000000047802 */ /* 0x000fe40000000f00 */
[----:B------:R-:W2:Y:S01]  /*c400*/  SHFL.BFLY PT, R5, R2, 0x1, 0x1f ;  /* 0x0c201f0002057f89 */ /* 0x000ea200000e0000 */
[----:B------:R-:W-:Y:S01]  /*c410*/  MOV R8, 0x3f800000 ;  /* 0x3f80000000087802 */ /* 0x000fe20000000f00 */
[----:B-1----:R-:W-:Y:S01]  /*c420*/  FADD R0, R0, R3 ;  /* 0x0000000300007221 */ /* 0x002fe20000000000 */
[----:B--2---:R-:W-:-:S04]  /*c430*/  FADD R13, R5, R2 ;  /* 0x00000002050d7221 */ /* 0x004fc80000000000 */
[----:B------:R-:W1:Y:S01]  /*c440*/  SHFL.BFLY PT, R7, R0, 0x2, 0x1f ;  /* 0x0c401f0000077f89 */ /* 0x000e6200000e0000 */
[----:B------:R-:W-:-:S03]  /*c450*/  MOV R5, 0x7f800000 ;  /* 0x7f80000000057802 */ /* 0x000fc60000000f00 */
[----:B------:R-:W2:Y:S01]  /*c460*/  SHFL.BFLY PT, R16, R13, 0x2, 0x1f ;  /* 0x0c401f000d107f89 */ /* 0x000ea200000e0000 */
[C---:B-1----:R-:W-:Y:S01]  /*c470*/  FSETP.NE.AND P0, PT, R0.reuse, -R7, PT ;  /* 0x800000070000720b */ /* 0x042fe20003f05000 */
[----:B------:R-:W-:Y:S01]  /*c480*/  FADD R0, R0, R7 ;  /* 0x0000000700007221 */ /* 0x000fe20000000000 */
[----:B------:R-:W-:Y:S01]  /*c490*/  MOV R7, 0x3f800000 ;  /* 0x3f80000000077802 */ /* 0x000fe20000000f00 */
[----:B--2---:R-:W-:-:S10]  /*c4a0*/  FADD R6, R13, R16 ;  /* 0x000000100d067221 */ /* 0x004fd40000000000 */
[----:B------:R-:W-:Y:S05]  /*c4b0*/  @!P0 BRA `(.L_x_54) ;  /* 0x0000000000548947 */ /* 0x000fea0003800000 */
[----:B------:R-:W-:Y:S01]  /*c4c0*/  IADD3 R2, R0, 0x1800000, RZ ;  /* 0x0180000000027810 */ /* 0x000fe20007ffe0ff */
[----:B------:R-:W-:Y:S03]  /*c4d0*/  BSSY B1, `(.L_x_55) ;  /* 0x000000c000017945 */ /* 0x000fe60003800000 */
[----:B------:R-:W-:-:S04]  /*c4e0*/  LOP3.LUT R2, R2, 0x7f800000, RZ, 0xc0, !PT ;  /* 0x7f80000002027812 */ /* 0x000fc800078ec0ff */
[----:B------:R-:W-:-:S13]  /*c4f0*/  ISETP.GT.U32.AND P0, PT, R2, 0x1ffffff, PT ;  /* 0x01ffffff0200780c */ /* 0x000fda0003f04070 */
[----:B------:R-:W-:Y:S05]  /*c500*/  @P0 BRA `(.L_x_56) ;  /* 0x0000000000100947 */ /* 0x000fea0003800000 */
[----:B------:R-:W-:-:S07]  /*c510*/  MOV R8, 0xc530 ;  /* 0x0000c53000087802 */ /* 0x000fce0000000f00 */
[----:B------:R-:W-:Y:S05]  /*c520*/  CALL.REL.NOINC `($__internal_0_$__cuda_sm20_rcp_rn_f32_slowpath) ;  /* 0x0000005400807944 */ /* 0x000fea0003c00000 */
[----:B------:R-:W-:Y:S01]  /*c530*/  MOV R8, R9 ;  /* 0x0000000900087202 */ /* 0x000fe20000000f00 */
[----:B------:R-:W-:Y:S06]  /*c540*/  BRA `(.L_x_57) ;  /* 0x0000000000107947 */ /* 0x000fec0003800000 */
.L_x_56:
[----:B------:R-:W1:Y:S02]  /*c550*/  MUFU.RCP R3, R0 ;  /* 0x0000000000037308 */ /* 0x000e640000001000 */
[----:B-1----:R-:W-:-:S04]  /*c560*/  FFMA R2, R0, R3, -1 ;  /* 0xbf80000000027423 */ /* 0x002fc80000000003 */
[----:B------:R-:W-:-:S04]  /*c570*/  FADD.FTZ R2, -R2, -RZ ;  /* 0x800000ff02027221 */ /* 0x000fc80000010100 */
[----:B------:R-:W-:-:S07]  /*c580*/  FFMA R8, R3, R2, R3 ;  /* 0x0000000203087223 */ /* 0x000fce0000000003 */
.L_x_57:
[----:B------:R-:W-:Y:S05]  /*c590*/  BSYNC B1 ;  /* 0x0000000000017941 */ /* 0x000fea0003800000 */
.L_x_55:
[----:B------:R-:W-:Y:S01]  /*c5a0*/  FSETP.GEU.AND P0, PT, |R0|, 1.175494350822287508e-38, PT ;  /* 0x008000000000780b */ /* 0x000fe20003f0e200 */
[----:B------:R-:W-:-:S12]  /*c5b0*/  ULDC UR4, c[0x0][0x600] ;  /* 0x0001800000047ab9 */ /* 0x000fd80000000800 */
[----:B------:R-:W-:-:S04]  /*c5c0*/  @!P0 FMUL R0, R0, 16777216 ;  /* 0x4b80000000008820 */ /* 0x000fc80000400000 */
[----:B------:R-:W1:Y:S02]  /*c5d0*/  MUFU.LG2 R2, R0 ;  /* 0x0000000000027308 */ /* 0x000e640000000c00 */
[----:B-1----:R-:W-:-:S04]  /*c5e0*/  @!P0 FADD R2, R2, -24 ;  /* 0xc1c0000002028421 */ /* 0x002fc80000000000 */
[----:B------:R-:W-:-:S04]  /*c5f0*/  FMUL R5, R2, 0.69314718246459960938 ;  /* 0x3f31721802057820 */ /* 0x000fc80000400000 */
[----:B------:R-:W-:-:S07]  /*c600*/  FFMA R5, R10, UR4, R5 ;  /* 0x000000040a057c23 */ /* 0x000fce0008000005 */
.L_x_54:
[----:B------:R-:W-:Y:S05]  /*c610*/  BSYNC B0 ;  /* 0x0000000000007941 */ /* 0x000fea0003800000 */
.L_x_53:
[----:B------:R-:W-:Y:S01]  /*c620*/  FSETP.NE.AND P0, PT, R13, -R16, PT ;  /* 0x800000100d00720b */ /* 0x000fe20003f05000 */
[----:B------:R-:W-:Y:S01]  /*c630*/  ULDC UR4, c[0x0][0x608] ;  /* 0x0001820000047ab9 */ /* 0x000fe20000000800 */
[----:B------:R-:W-:Y:S01]  /*c640*/  BSSY B0, `(.L_x_58) ;  /* 0x0000059000007945 */ /* 0x000fe20003800000 */
[----:B------:R-:W-:-:S04]  /*c650*/  FMUL R8, R8, UR4 ;  /* 0x0000000408087c20 */ /* 0x000fc80008400000 */
        /* <DEDUP_REMOVED lines=64> */
[----:B------:R-:W-:Y:S06]  /*ca60*/  @!P0 BRA `(.L_x_59) ;  /* 0x0000000000588947 */ /* 0x000fec0003800000 */
[----:B------:R-:W-:Y:S01]  /*ca70*/  IADD3 R0, R6, 0x1800000, RZ ;  /* 0x0180000006007810 */ /* 0x000fe20007ffe0ff */
[----:B------:R-:W-:Y:S03]  /*ca80*/  BSSY B1, `(.L_x_60) ;  /* 0x000000d000017945 */ /* 0x000fe60003800000 */
[----:B------:R-:W-:-:S04]  /*ca90*/  LOP3.LUT R0, R0, 0x7f800000, RZ, 0xc0, !PT ;  /* 0x7f80000000007812 */ /* 0x000fc800078ec0ff */
[----:B------:R-:W-:-:S13]  /*caa0*/  ISETP.GT.U32.AND P0, PT, R0, 0x1ffffff, PT ;  /* 0x01ffffff0000780c */ /* 0x000fda0003f04070 */
[----:B------:R-:W-:Y:S05]  /*cab0*/  @P0 BRA `(.L_x_61) ;  /* 0x0000000000140947 */ /* 0x000fea0003800000 */
[----:B------:R-:W-:Y:S01]  /*cac0*/  IMAD.MOV.U32 R0, RZ, RZ, R6 ;  /* 0x000000ffff007224 */ /* 0x000fe200078e0006 */
[----:B------:R-:W-:-:S07]  /*cad0*/  MOV R8, 0xcaf0 ;  /* 0x0000caf000087802 */ /* 0x000fce0000000f00 */
[----:B------:R-:W-:Y:S05]  /*cae0*/  CALL.REL.NOINC `($__internal_0_$__cuda_sm20_rcp_rn_f32_slowpath) ;  /* 0x0000005000107944 */ /* 0x000fea0003c00000 */
[----:B------:R-:W-:Y:S01]  /*caf0*/  MOV R7, R9 ;  /* 0x0000000900077202 */ /* 0x000fe20000000f00 */
[----:B------:R-:W-:Y:S06]  /*cb00*/  BRA `(.L_x_62) ;  /* 0x0000000000107947 */ /* 0x000fec0003800000 */
.L_x_61:
[----:B------:R-:W1:Y:S02]  /*cb10*/  MUFU.RCP R7, R6 ;  /* 0x0000000600077308 */ /* 0x000e640000001000 */
[----:B-1----:R-:W-:-:S04]  /*cb20*/  FFMA R0, R6, R7, -1 ;  /* 0xbf80000006007423 */ /* 0x002fc80000000007 */
[----:B------:R-:W-:-:S04]  /*cb30*/  FADD.FTZ R0, -R0, -RZ ;  /* 0x800000ff00007221 */ /* 0x000fc80000010100 */
[----:B------:R-:W-:-:S07]  /*cb40*/  FFMA R7, R7, R0, R7 ;  /* 0x0000000007077223 */ /* 0x000fce0000000007 */
.L_x_62:
[----:B------:R-:W-:Y:S05]  /*cb50*/  BSYNC B1 ;  /* 0x0000000000017941 */ /* 0x000fea0003800000 */
.L_x_60:
[----:B------:R-:W-:Y:S01]  /*cb60*/  FSETP.GEU.AND P0, PT, |R6|, 1.175494350822287508e-38, PT ;  /* 0x008000000600780b */ /* 0x000fe20003f0e200 */
[----:B------:R-:W-:-:S12]  /*cb70*/  ULDC UR4, c[0x0][0x600] ;  /* 0x0001800000047ab9 */ /* 0x000fd80000000800 */
[----:B------:R-:W-:-:S04]  /*cb80*/  @!P0 FMUL R6, R6, 16777216 ;  /* 0x4b80000006068820 */ /* 0x000fc80000400000 */
[----:B------:R-:W1:Y:S02]  /*cb90*/  MUFU.LG2 R0, R6 ;  /* 0x0000000600007308 */ /* 0x000e640000000c00 */
[----:B-1----:R-:W-:-:S04]  /*cba0*/  @!P0 FADD R0, R0, -24 ;  /* 0xc1c0000000008421 */ /* 0x002fc80000000000 */
[----:B------:R-:W-:-:S04]  /*cbb0*/  FMUL R0, R0, 0.69314718246459960938 ;  /* 0x3f31721800007820 */ /* 0x000fc80000400000 */
[----:B------:R-:W-:-:S07]  /*cbc0*/  FFMA R4, R185, UR4, R0 ;  /* 0x00000004b9047c23 */ /* 0x000fce0008000000 */
.L_x_59:
[----:B------:R-:W-:Y:S05]  /*cbd0*/  BSYNC B0 ;  /* 0x0000000000007941 */ /* 0x000fea0003800000 */
.L_x_58:
[----:B------:R-:W2:Y:S04]  /*cbe0*/  LDL R3, [R1+0x24] ;  /* 0x0000240001037983 */ /* 0x000ea80000100800 */
[----:B------:R-:W3:Y:S04]  /*cbf0*/  LDL R8, [R1+0x28] ;  /* 0x0000280001087983 */ /* 0x000ee80000100800 */
[----:B------:R-:W4:Y:S04]  /*cc00*/  LDL R6, [R1+0x2c] ;  /* 0x00002c0001067983 */ /* 0x000f280000100800 */
[----:B------:R-:W5:Y:S04]  /*cc10*/  LDL.LU R2, [R1+0x14] ;  /* 0x0000140001027983 */ /* 0x000f680000300800 */
[----:B------:R-:W4:Y:S01]  /*cc20*/  LDL.LU R0, [R1+0x18] ;  /* 0x0000180001007983 */ /* 0x000f220000300800 */
[----:B--2---:R-:W-:-:S02]  /*cc30*/  R2UR UR4, R3 ;  /* 0x00000000030472ca */ /* 0x004fc400000e0000 */
[----:B---3--:R-:W-:Y:S02]  /*cc40*/  R2UR UR6, R8 ;  /* 0x00000000080672ca */ /* 0x008fe400000e0000 */
[----:B-----5:R-:W-:-:S09]  /*cc50*/  R2UR UR8, R2 ;  /* 0x00000000020872ca */ /* 0x020fd200000e0000 */
[----:B------:R-:W-:Y:S01]  /*cc60*/  UISETP.NE.AND UP0, UPT, UR4, 0x1, UPT ;  /* 0x000000010400788c */ /* 0x000fe2000bf05270 */
[----:B------:R-:W1:Y:S01]  /*cc70*/  S2R R2, SR_TID.X ;  /* 0x0000000000027919 */ /* 0x000e620000002100 */
[----:B----4-:R-:W-:Y:S01]  /*cc80*/  R2UR UR5, R6 ;  /* 0x00000000060572ca */ /* 0x010fe200000e0000 */
[----:B------:R-:W-:Y:S01]  /*cc90*/  UISETP.NE.AND UP1, UPT, UR4, 0x2, UPT ;  /* 0x000000020400788c */ /* 0x000fe2000bf25270 */
[----:B------:R-:W-:Y:S02]  /*cca0*/  R2UR UR7, R0 ;  /* 0x00000000000772ca */ /* 0x000fe400000e0000 */
[----:B------:R-:W-:Y:S01]  /*ccb0*/  MOV R0, UR6 ;  /* 0x0000000600007c02 */ /* 0x000fe20008000f00 */
[----:B------:R-:W-:-:S03]  /*ccc0*/  ULDC UR4, c[0x0][0x608] ;  /* 0x0001820000047ab9 */ /* 0x000fc60000000800 */
[----:B------:R-:W-:Y:S01]  /*ccd0*/  SHF.L.U32 R0, R0, 0x1f, RZ ;  /* 0x0000001f00007819 */ /* 0x000fe200000006ff */
[----:B------:R-:W-:Y:S02]  /*cce0*/  @!UP0 ULOP3.LUT UP2, URZ, UR8, 0x2, URZ, 0xc0, !UPT ;  /* 0x00000002083f8892 */ /* 0x000fe4000f84c03f */
[----:B------:R-:W-:Y:S02]  /*ccf0*/  @!UP0 ULOP3.LUT UR8, UR8, 0x1, URZ, 0xc0, !UPT ;  /* 0x0000000108088892 */ /* 0x000fe4000f8ec03f */
[----:B------:R-:W2:Y:S02]  /*cd00*/  SYNCS.PHASECHK.TRANS64.TRYWAIT P1, [UR5+0x8], R0 ;  /* 0x00000800ff0075a7 */ /* 0x000ea40008020145 */
[----:B------:R-:W-:Y:S02]  /*cd10*/  @!UP1 UIADD3 UR6, UR8, 0x1, URZ ;  /* 0x0000000108069890 */ /* 0x000fe4000fffe03f */
[----:B------:R-:W-:Y:S02]  /*cd20*/  @!UP0 USEL UR5, URZ, 0x1, UP2 ;  /* 0x000000013f058887 */ /* 0x000fe40009000000 */
[----:B------:R-:W-:-:S02]  /*cd30*/  @!UP1 UISETP.GT.U32.AND UP2, UPT, UR6, 0x1, UPT ;  /* 0x000000010600988c */ /* 0x000fc4000bf44070 */
[----:B------:R-:W-:Y:S02]  /*cd40*/  @!UP0 ULOP3.LUT UR7, UR7, UR5, URZ, 0x3c, !UPT ;  /* 0x0000000507078292 */ /* 0x000fe4000f8e3c3f */
[----:B------:R-:W-:Y:S02]  /*cd50*/  @!UP1 USEL UR5, URZ, 0x1, !UP2 ;  /* 0x000000013f059887 */ /* 0x000fe4000d000000 */
[----:B------:R-:W-:Y:S02]  /*cd60*/  @!UP1 ULOP3.LUT UR8, UR8, 0x1, URZ, 0xc, !UPT ;  /* 0x0000000108089892 */ /* 0x000fe4000f8e0c3f */
[----:B------:R-:W-:Y:S01]  /*cd70*/  @!UP1 ULOP3.LUT UR7, UR7, UR5, URZ, 0x3c, !UPT ;  /* 0x0000000507079292 */ /* 0x000fe2000f8e3c3f */
[----:B-1----:R-:W-:-:S03]  /*cd80*/  LOP3.LUT P0, RZ, R2, 0x3, RZ, 0xc0, !PT ;  /* 0x0000000302ff7812 */ /* 0x002fc6000780c0ff */
[----:B------:R-:W-:Y:S02]  /*cd90*/  MOV R2, UR8 ;  /* 0x0000000800027c02 */ /* 0x000fe40008000f00 */
[----:B------:R-:W-:-:S03]  /*cda0*/  MOV R3, UR7 ;  /* 0x0000000700037c02 */ /* 0x000fc60008000f00 */
[----:B------:R1:W-:Y:S04]  /*cdb0*/  STL [R1+0x14], R2 ;  /* 0x0000140201007387 */ /* 0x0003e80000100800 */
[----:B------:R1:W-:Y:S01]  /*cdc0*/  STL [R1+0x18], R3 ;  /* 0x0000180301007387 */ /* 0x0003e20000100800 */
[----:B------:R-:W-:Y:S01]  /*cdd0*/  FMUL R7, R7, UR4 ;  /* 0x0000000407077c20 */ /* 0x000fe20008400000 */
[----:B-12---:R-:W-:Y:S06]  /*cde0*/  @!P1 BRA `(.L_x_63) ;  /* 0x0000004800509947 */ /* 0x006fec0003800000 */
.L_x_140:
[----:B------:R-:W-:Y:S04]  /*cdf0*/  BSSY B0, `(.L_x_64) ;  /* 0x0000021000007945 */ /* 0x000fe80003800000 */
[----:B------:R-:W-:Y:S05]  /*ce00*/  @P0 BRA `(.L_x_65) ;  /* 0x00000000007c0947 */ /* 0x000fea0003800000 */
[----:B-1----:R-:W2:Y:S01]  /*ce10*/  LDL R3, [R1+0x1c] ;  /* 0x00001c0001037983 */ /* 0x002ea20000100800 */
[----:B------:R-:W1:Y:S03]  /*ce20*/  LDC R8, c[0x0][0xa10] ;  /* 0x00028400ff087b82 */ /* 0x000e660000000800 */
[----:B------:R-:W3:Y:S01]  /*ce30*/  LDL R2, [R1+0x20] ;  /* 0x0000200001027983 */ /* 0x000ee20000100800 */
[----:B------:R-:W-:Y:S01]  /*ce40*/  ULDC.64 UR6, c[0x0][0x208] ;  /* 0x0000820000067ab9 */ /* 0x000fe20000000a00 */
[----:B------:R-:W4:Y:S02]  /*ce50*/  S2R R6, SR_TID.X ;  /* 0x0000000000067919 */ /* 0x000f240000002100 */
[----:B----4-:R-:W-:Y:S02]  /*ce60*/  LOP3.LUT R0, R6, 0x60, RZ, 0xc0, !PT ;  /* 0x0000006006007812 */ /* 0x010fe400078ec0ff */
[----:B------:R-:W-:-:S02]  /*ce70*/  SHF.R.U32.HI R6, RZ, 0x2, R6 ;  /* 0x00000002ff067819 */ /* 0x000fc40000011606 */
[----:B------:R-:W-:Y:S02]  /*ce80*/  SHF.R.U32.HI R0, RZ, 0x5, R0 ;  /* 0x00000005ff007819 */ /* 0x000fe40000011600 */
[----:B------:R-:W-:Y:S02]  /*ce90*/  LOP3.LUT R6, R6, 0x7, RZ, 0xc0, !PT ;  /* 0x0000000706067812 */ /* 0x000fe400078ec0ff */
[----:B------:R-:W-:-:S04]  /*cea0*/  SHF.L.U32 R11, R0, 0x4, RZ ;  /* 0x00000004000b7819 */ /* 0x000fc800000006ff */
[----:B------:R-:W-:Y:S02]  /*ceb0*/  LOP3.LUT R6, R11, 0xfffffff0, R6, 0xe2, !PT ;  /* 0xfffffff00b067812 */ /* 0x000fe400078ee206 */
[----:B--2---:R-:W-:Y:S02]  /*cec0*/  R2UR UR4, R3 ;  /* 0x00000000030472ca */ /* 0x004fe400000e0000 */
[----:B---3--:R-:W-:Y:S02]  /*ced0*/  R2UR UR5, R2 ;  /* 0x00000000020572ca */ /* 0x008fe400000e0000 */
[----:B------:R-:W2:Y:S09]  /*cee0*/  LDC.64 R2, c[0x0][0x688] ;  /* 0x0001a200ff027b82 */ /* 0x000eb20000000a00 */
[----:B------:R-:W-:Y:S01]  /*cef0*/  IADD3 R9, RZ, -UR4, RZ ;  /* 0x80000004ff097c10 */ /* 0x000fe2000fffe0ff */
[----:B------:R-:W-:-:S04]  /*cf00*/  USHF.L.U32 UR4, UR61, 0x6, URZ ;  /* 0x000000063d047899 */ /* 0x000fc8000800063f */
[----:B-1----:R-:W-:Y:S02]  /*cf10*/  IMAD R9, R8, R9, UR5 ;  /* 0x0000000508097e24 */ /* 0x002fe4000f8e0209 */
[----:B------:R-:W-:-:S04]  /*cf20*/  IADD3 R8, R6, UR4, RZ ;  /* 0x0000000406087c10 */ /* 0x000fc8000fffe0ff */
[C---:B------:R-:W-:Y:S01]  /*cf30*/  IADD3 R0, R8.reuse, 0x8, RZ ;  /* 0x0000000808007810 */ /* 0x040fe20007ffe0ff */
[----:B--2---:R-:W-:Y:S01]  /*cf40*/  IMAD R2, R9, R2, UR4 ;  /* 0x0000000409027e24 */ /* 0x004fe2000f8e0202 */
[----:B------:R-:W-:Y:S02]  /*cf50*/  ULDC UR4, c[0x0][0x288] ;  /* 0x0000a20000047ab9 */ /* 0x000fe40000000800 */
[----:B------:R-:W-:Y:S01]  /*cf60*/  ISETP.GE.U32.AND P0, PT, R8, UR4, PT ;  /* 0x0000000408007c0c */ /* 0x000fe2000bf06070 */
[----:B------:R-:W-:Y:S01]  /*cf70*/  IMAD R3, R3, UR36, R2 ;  /* 0x0000002403037c24 */ /* 0x000fe2000f8e0202 */
[----:B------:R-:W-:Y:S01]  /*cf80*/  ISETP.GE.U32.AND P1, PT, R0, UR4, PT ;  /* 0x0000000400007c0c */ /* 0x000fe2000bf26070 */
[----:B------:R-:W-:-:S03]  /*cf90*/  ULDC.64 UR4, c[0x0][0x680] ;  /* 0x0001a00000047ab9 */ /* 0x000fc60000000a00 */
[----:B------:R-:W-:-:S04]  /*cfa0*/  IADD3 R6, P2, R6, R3, RZ ;  /* 0x0000000306067210 */ /* 0x000fc80007f5e0ff */
[----:B------:R-:W-:Y:S02]  /*cfb0*/  LEA.HI.X.SX32 R3, R3, RZ, 0x1, P2 ;  /* 0x000000ff03037211 */ /* 0x000fe400010f0eff */
[----:B------:R-:W-:-:S04]  /*cfc0*/  LEA R2, P2, R6, UR4, 0x2 ;  /* 0x0000000406027c11 */ /* 0x000fc8000f8410ff */
[----:B------:R-:W-:-:S05]  /*cfd0*/  LEA.HI.X R3, R6, UR5, R3, 0x2, P2 ;  /* 0x0000000506037c11 */ /* 0x000fca00090f1403 */
[----:B------:R2:W-:Y:S04]  /*cfe0*/  @!P0 STG.E desc[UR6][R2.64], R5 ;  /* 0x0000000502008986 */ /* 0x0005e8000c101906 */
[----:B------:R2:W-:Y:S02]  /*cff0*/  @!P1 STG.E desc[UR6][R2.64+0x20], R4 ;  /* 0x0000200402009986 */ /* 0x0005e4000c101906 */
.L_x_65:
[----:B------:R-:W-:Y:S05]  /*d000*/  BSYNC B0 ;  /* 0x0000000000007941 */ /* 0x000fea0003800000 */
.L_x_64:
[----:B------:R-:W-:Y:S01]  /*d010*/  ULDC.64 UR4, c[0x0][0x730] ;  /* 0x0001cc0000047ab9 */ /* 0x000fe20000000a00 */
[-C--:B------:R-:W-:Y:S01]  /*d020*/  FMUL R26, R26, R7.reuse ;  /* 0x000000071a1a7220 */ /* 0x080fe20000400000 */
[----:B------:R-:W-:Y:S01]  /*d030*/  ISETP.NE.U32.AND P0, PT, RZ, UR4, PT ;  /* 0x00000004ff007c0c */ /* 0x000fe2000bf05070 */
[-C--:B------:R-:W-:Y:S01]  /*d040*/  FMUL R27, R27, R7.reuse ;  /* 0x000000071b1b7220 */ /* 0x080fe20000400000 */
[-C--:B------:R-:W-:Y:S01]  /*d050*/  FMUL R30, R30, R7.reuse ;  /* 0x000000071e1e7220 */ /* 0x080fe20000400000 */
[-C--:B------:R-:W-:Y:S01]  /*d060*/  FMUL R31, R31, R7.reuse ;  /* 0x000000071f1f7220 */ /* 0x080fe20000400000 */
[----:B------:R-:W-:Y:S01]  /*d070*/  ISETP.NE.AND.EX P0, PT, RZ, UR5, PT, P0 ;  /* 0x00000005ff007c0c */ /* 0x000fe2000bf05300 */
        /* <DEDUP_REMOVED lines=60> */
[----:B------:R-:W-:Y:S06]  /*d440*/  @P0 BRA `(.L_x_66) ;  /* 0x0000000000300947 */ /* 0x000fec0003800000 */
[----:B------:R-:W-:Y:S02]  /*d450*/  ULDC.64 UR4, c[0x0][0x728] ;  /* 0x0001ca0000047ab9 */ /* 0x000fe40000000a00 */
[----:B------:R-:W-:-:S04]  /*d460*/  ISETP.NE.U32.AND P0, PT, RZ, UR4, PT ;  /* 0x00000004ff007c0c */ /* 0x000fc8000bf05070 */
[----:B------:R-:W-:-:S13]  /*d470*/  ISETP.NE.AND.EX P0, PT, RZ, UR5, PT, P0 ;  /* 0x00000005ff007c0c */ /* 0x000fda000bf05300 */
[----:B------:R-:W-:Y:S05]  /*d480*/  @!P0 BRA `(.L_x_67) ;  /* 0x0000000000148947 */ /* 0x000fea0003800000 */
[----:B-12---:R-:W1:Y:S01]  /*d490*/  LDC.64 R2, c[0x0][0x728] ;  /* 0x0001ca00ff027b82 */ /* 0x006e620000000a00 */
[----:B------:R-:W-:Y:S02]  /*d4a0*/  ULDC.64 UR4, c[0x0][0x208] ;  /* 0x0000820000047ab9 */ /* 0x000fe40000000a00 */
[----:B-1----:R-:W2:Y:S04]  /*d4b0*/  LDG.E R0, desc[UR4][R2.64] ;  /* 0x0000000402007981 */ /* 0x002ea8000c1e1900 */
[----:B--2---:R4:W-:Y:S01]  /*d4c0*/  STL [R1+0x30], R0 ;  /* 0x0000300001007387 */ /* 0x0049e20000100800 */
[----:B------:R-:W-:Y:S05]  /*d4d0*/  BRA `(.L_x_66) ;  /* 0x00000000000c7947 */ /* 0x000fea0003800000 */
.L_x_67:
[----:B------:R-:W-:Y:S02]  /*d4e0*/  ULDC UR4, c[0x0][0x720] ;  /* 0x0001c80000047ab9 */ /* 0x000fe40000000800 */
[----:B-1----:R-:W-:-:S05]  /*d4f0*/  MOV R0, UR4 ;  /* 0x0000000400007c02 */ /* 0x002fca0008000f00 */
[----:B------:R3:W-:Y:S02]  /*d500*/  STL [R1+0x30], R0 ;  /* 0x0000300001007387 */ /* 0x0007e40000100800 */
.L_x_66:
[----:B-1-34-:R-:W-:-:S04]  /*d510*/  MOV R0, RZ ;  /* 0x000000ff00007202 */ /* 0x01afc80000000f00 */
[----:B------:R-:W-:-:S13]  /*d520*/  LOP3.LUT P0, RZ, R0, 0x1bf, RZ, 0xc0, !PT ;  /* 0x000001bf00ff7812 */ /* 0x000fda000780c0ff */
[----:B------:R-:W-:Y:S05]  /*d530*/  @!P0 BRA `(.L_x_68) ;  /* 0x0000000000408947 */ /* 0x000fea0003800000 */
[----:B--2---:R-:W-:Y:S01]  /*d540*/  MOV R2, 0x0 ;  /* 0x0000000000027802 */ /* 0x004fe20000000f00 */
[----:B------:R-:W-:Y:S01]  /*d550*/  ULDC.64 UR4, c[0x4][0x70] ;  /* 0x01001c0000047ab9 */ /* 0x000fe20000000a00 */
[----:B------:R-:W-:Y:S01]  /*d560*/  ULDC.64 UR6, c[0x4][0x8] ;  /* 0x0100020000067ab9 */ /* 0x000fe20000000a00 */
[----:B------:R-:W-:Y:S01]  /*d570*/  IMAD.U32 R4, RZ, RZ, UR4 ;  /* 0x00000004ff047e24 */ /* 0x000fe2000f8e00ff */
[----:B------:R-:W-:Y:S01]  /*d580*/  MOV R5, UR5 ;  /* 0x0000000500057c02 */ /* 0x000fe20008000f00 */
[----:B------:R-:W-:Y:S01]  /*d590*/  ULDC.64 UR4, c[0x4][0x78] ;  /* 0x01001e0000047ab9 */ /* 0x000fe20000000a00 */
[----:B------:R-:W1:Y:S01]  /*d5a0*/  LDC.64 R2, c[0x4][R2] ;  /* 0x0100000002027b82 */ /* 0x000e620000000a00 */
[----:B------:R-:W-:Y:S02]  /*d5b0*/  MOV R6, UR4 ;  /* 0x0000000400067c02 */ /* 0x000fe40008000f00 */
[----:B------:R-:W-:Y:S02]  /*d5c0*/  MOV R7, UR5 ;  /* 0x0000000500077c02 */ /* 0x000fe40008000f00 */
[----:B------:R-:W-:-:S02]  /*d5d0*/  MOV R10, UR6 ;  /* 0x00000006000a7c02 */ /* 0x000fc40008000f00 */
[----:B------:R-:W-:Y:S02]  /*d5e0*/  MOV R11, UR7 ;  /* 0x00000007000b7c02 */ /* 0x000fe40008000f00 */
[----:B------:R-:W-:Y:S02]  /*d5f0*/  MOV R8, 0x70 ;  /* 0x0000007000087802 */ /* 0x000fe40000000f00 */
[----:B------:R-:W-:Y:S02]  /*d600*/  MOV R12, 0x1 ;  /* 0x00000001000c7802 */ /* 0x000fe40000000f00 */
[----:B------:R-:W-:-:S07]  /*d610*/  MOV R13, RZ ;  /* 0x000000ff000d7202 */ /* 0x000fce0000000f00 */
[----:B------:R-:W-:-:S07]  /*d620*/  LEPC R20, `(.L_x_68) ;  /* 0x000000001014794e */ /* 0x000fce0000000000 */
[----:B-1----:R-:W-:Y:S05]  /*d630*/  CALL.ABS.NOINC R2 ;  /* 0x0000000002007343 */ /* 0x002fea0003c00000 */
.L_x_68:
[----:B------:R-:W3:Y:S01]  /*d640*/  LDL R152, [R1+0x24] ;  /* 0x0000240001987983 */ /* 0x000ee20000100800 */
[----:B------:R-:W-:Y:S02]  /*d650*/  MOV R16, UR38 ;  /* 0x0000002600107c02 */ /* 0x000fe40008000f00 */
[----:B---3--:R-:W-:-:S13]  /*d660*/  R2UR UR4, R152 ;  /* 0x00000000980472ca */ /* 0x008fda00000e0000 */
[----:B--2---:R-:W-:-:S04]  /*d670*/  IMAD.U32 R3, RZ, RZ, UR4 ;  /* 0x00000004ff037e24 */ /* 0x004fc8000f8e00ff */
[----:B------:R-:W-:-:S05]  /*d680*/  IMAD R16, R3, 0x2200, R16 ;  /* 0x0000220003107824 */ /* 0x000fca00078e0210 */
[----:B------:R-:W-:-:S04]  /*d690*/  IADD3 R17, R16, 0x5de00, RZ ;  /* 0x0005de0010117810 */ /* 0x000fc80007ffe0ff */
[----:B------:R-:W-:-:S13]  /*d6a0*/  LOP3.LUT P0, RZ, R17, 0x1b0, RZ, 0xc0, !PT ;  /* 0x000001b011ff7812 */ /* 0x000fda000780c0ff */
[----:B------:R-:W-:Y:S05]  /*d6b0*/  @!P0 BRA `(.L_x_69) ;  /* 0x0000000000408947 */ /* 0x000fea0003800000 */
[----:B------:R-:W-:Y:S01]  /*d6c0*/  MOV R2, 0x0 ;  /* 0x0000000000027802 */ /* 0x000fe20000000f00 */
[----:B------:R-:W-:Y:S01]  /*d6d0*/  ULDC.64 UR4, c[0x4][0x70] ;  /* 0x01001c0000047ab9 */ /* 0x000fe20000000a00 */
[----:B------:R-:W-:Y:S01]  /*d6e0*/  ULDC.64 UR6, c[0x4][0x78] ;  /* 0x01001e0000067ab9 */ /* 0x000fe20000000a00 */
[----:B------:R-:W-:Y:S01]  /*d6f0*/  MOV R4, UR4 ;  /* 0x0000000400047c02 */ /* 0x000fe20008000f00 */
[----:B------:R-:W-:Y:S01]  /*d700*/  IMAD.MOV.U32 R13, RZ, RZ, RZ ;  /* 0x000000ffff0d7224 */ /* 0x000fe200078e00ff */
[----:B------:R-:W-:Y:S01]  /*d710*/  MOV R5, UR5 ;  /* 0x0000000500057c02 */ /* 0x000fe20008000f00 */
[----:B------:R-:W1:Y:S01]  /*d720*/  LDC.64 R2, c[0x4][R2] ;  /* 0x0100000002027b82 */ /* 0x000e620000000a00 */
[----:B------:R-:W-:Y:S01]  /*d730*/  ULDC.64 UR4, c[0x4][0x10] ;  /* 0x0100040000047ab9 */ /* 0x000fe20000000a00 */
[----:B------:R-:W-:Y:S02]  /*d740*/  MOV R6, UR6 ;  /* 0x0000000600067c02 */ /* 0x000fe40008000f00 */
[----:B------:R-:W-:-:S02]  /*d750*/  MOV R7, UR7 ;  /* 0x0000000700077c02 */ /* 0x000fc40008000f00 */
[----:B------:R-:W-:Y:S02]  /*d760*/  MOV R10, UR4 ;  /* 0x00000004000a7c02 */ /* 0x000fe40008000f00 */
[----:B------:R-:W-:Y:S02]  /*d770*/  MOV R11, UR5 ;  /* 0x00000005000b7c02 */ /* 0x000fe40008000f00 */
[----:B------:R-:W-:Y:S02]  /*d780*/  MOV R8, 0x70 ;  /* 0x0000007000087802 */ /* 0x000fe40000000f00 */
[----:B------:R-:W-:-:S07]  /*d790*/  MOV R12, 0x1 ;  /* 0x00000001000c7802 */ /* 0x000fce0000000f00 */
[----:B------:R-:W-:-:S07]  /*d7a0*/  LEPC R20, `(.L_x_69) ;  /* 0x000000001014794e */ /* 0x000fce0000000000 */
[----:B-1----:R-:W-:Y:S05]  /*d7b0*/  CALL.ABS.NOINC R2 ;  /* 0x0000000002007343 */ /* 0x002fea0003c00000 */
.L_x_69:
[----:B------:R-:W2:Y:S01]  /*d7c0*/  LDL R18, [R1+0x30] ;  /* 0x0000300001127983 */ /* 0x000ea20000100800 */
[----:B------:R-:W-:Y:S02]  /*d7d0*/  ULDC.64 UR4, c[0x0][0x730] ;  /* 0x0001cc0000047ab9 */ /* 0x000fe40000000a00 */
[----:B------:R-:W-:Y:S01]  /*d7e0*/  ISETP.NE.U32.AND P0, PT, RZ, UR4, PT ;  /* 0x00000004ff007c0c */ /* 0x000fe2000bf05070 */
[----:B------:R-:W1:Y:S01]  /*d7f0*/  S2R R153, SR_TID.X ;  /* 0x0000000000997919 */ /* 0x000e620000002100 */
[----:B------:R-:W-:Y:S02]  /*d800*/  ULDC UR4, c[0x0][0x720] ;  /* 0x0001c80000047ab9 */ /* 0x000fe40000000800 */
[----:B------:R-:W-:Y:S02]  /*d810*/  ISETP.NE.AND.EX P0, PT, RZ, UR5, PT, P0 ;  /* 0x00000005ff007c0c */ /* 0x000fe4000bf05300 */
[C---:B-1----:R-:W-:Y:S02]  /*d820*/  SHF.L.U32 R0, R153.reuse, 0x4, RZ ;  /* 0x0000000499007819 */ /* 0x042fe400000006ff */
[----:B------:R-:W-:-:S02]  /*d830*/  SHF.L.U32 R3, R153, 0x5, RZ ;  /* 0x0000000599037819 */ /* 0x000fc400000006ff */
[----:B------:R-:W-:Y:S02]  /*d840*/  LOP3.LUT R0, R0, 0x600, RZ, 0xc0, !PT ;  /* 0x0000060000007812 */ /* 0x000fe400078ec0ff */
[----:B------:R-:W-:Y:S02]  /*d850*/  LOP3.LUT R2, R3, 0xc0, RZ, 0xc0, !PT ;  /* 0x000000c003027812 */ /* 0x000fe400078ec0ff */
[----:B------:R-:W-:Y:S02]  /*d860*/  LOP3.LUT R0, R0, 0x20, R3, 0xf8, !PT ;  /* 0x0000002000007812 */ /* 0x000fe400078ef803 */
[----:B------:R-:W-:Y:S02]  /*d870*/  SHF.R.U32.HI R5, RZ, 0x1, R153 ;  /* 0x00000001ff057819 */ /* 0x000fe40000011699 */
[----:B------:R-:W-:Y:S02]  /*d880*/  LOP3.LUT R3, R0, 0x100, R3, 0xf8, !PT ;  /* 0x0000010000037812 */ /* 0x000fe400078ef803 */
[----:B------:R-:W-:-:S02]  /*d890*/  LOP3.LUT R0, R153, 0x7f, RZ, 0xc0, !PT ;  /* 0x0000007f99007812 */ /* 0x000fc400078ec0ff */
[----:B------:R-:W-:Y:S02]  /*d8a0*/  LOP3.LUT R2, R2, 0x8, R5, 0xf8, !PT ;  /* 0x0000000802027812 */ /* 0x000fe400078ef805 */
[----:B------:R-:W-:Y:S02]  /*d8b0*/  IADD3 R0, R0, 0x1f, RZ ;  /* 0x0000001f00007810 */ /* 0x000fe40007ffe0ff */
[----:B------:R-:W-:Y:S02]  /*d8c0*/  SHF.L.U32 R5, R153, 0x2, RZ ;  /* 0x0000000299057819 */ /* 0x000fe400000006ff */
[----:B------:R-:W-:Y:S02]  /*d8d0*/  ISETP.GT.U32.AND P1, PT, R0, 0x3e, PT ;  /* 0x0000003e0000780c */ /* 0x000fe40003f24070 */
[----:B------:R-:W-:-:S04]  /*d8e0*/  LOP3.LUT R4, R2, 0x18, R5, 0x78, !PT ;  /* 0x0000001802047812 */ /* 0x000fc800078e7805 */
[----:B------:R-:W-:-:S04]  /*d8f0*/  LOP3.LUT R0, R3, R4, RZ, 0xfc, !PT ;  /* 0x0000000403007212 */ /* 0x000fc800078efcff */
[----:B------:R-:W-:Y:S02]  /*d900*/  LEA R17, R0, R17, 0x1 ;  /* 0x0000001100117211 */ /* 0x000fe400078e08ff */
[----:B--2---:R-:W-:Y:S02]  /*d910*/  FSEL R2, R18, UR4, !P0 ;  /* 0x0000000412027c08 */ /* 0x004fe4000c000000 */
[----:B------:R-:W-:-:S03]  /*d920*/  LOP3.LUT P0, RZ, R153, 0x4, RZ, 0xc0, !PT ;  /* 0x0000000499ff7812 */ /* 0x000fc6000780c0ff */
        /* <DEDUP_REMOVED lines=128> */
[----:B------:R-:W-:-:S02]  /*e130*/  MOV R2, 0x20 ;  /* 0x0000002000027802 */ /* 0x000fc40000000f00 */
        /* <DEDUP_REMOVED lines=8> */
[----:B------:R-:W-:Y:S02]  /*e1c0*/  SEL R2, R2, 0xffffffe0, !P0 ;  /* 0xffffffe002027807 */ /* 0x000fe40004000000 */
[----:B------:R-:W-:Y:S01]  /*e1d0*/  LEA R18, R0, R16, 0x1 ;  /* 0x0000001000127211 */ /* 0x000fe200078e08ff */
[----:B------:R-:W-:Y:S06]  /*e1e0*/  @P1 BRA `(.L_x_70) ;  /* 0x0000000000041947 */ /* 0x000fec0003800000 */
[----:B------:R-:W-:-:S04]  /*e1f0*/  DEPBAR.LE SB0, 0x1 ;  /* 0x000080400000791a */ /* 0x000fc80000000000 */
.L_x_70:
[----:B------:R1:W5:Y:S04]  /*e200*/  LDL R25, [R1+0x1c] ;  /* 0x00001c0001197983 */ /* 0x0003680000100800 */
[----:B------:R1:W5:Y:S01]  /*e210*/  LDL R24, [R1+0x20] ;  /* 0x0000200001187983 */ /* 0x0003620000100800 */
[----:B------:R-:W-:Y:S05]  /*e220*/  WARPSYNC.ALL ;  /* 0x0000000000007948 */ /* 0x000fea0003800000 */
[----:B------:R-:W-:Y:S01]  /*e230*/  BAR.SYNC.DEFER_BLOCKING 0x1, 0x80 ;  /* 0x0042000000007b1d */ /* 0x000fe20000010000 */
[----:B------:R-:W-:-:S02]  /*e240*/  IADD3 R0, R17, R2, RZ ;  /* 0x0000000211007210 */ /* 0x000fc40007ffe0ff */
[----:B------:R-:W-:Y:S02]  /*e250*/  F2FP.BF16.F32.PACK_AB R20, R20, R23 ;  /* 0x000000171414723e */ /* 0x000fe400000010ff */
[----:B------:R-:W-:Y:S01]  /*e260*/  F2FP.BF16.F32.PACK_AB R12, R12, R3 ;  /* 0x000000030c0c723e */ /* 0x000fe200000010ff */
[----:B------:R-:W-:Y:S01]  /*e270*/  BSSY B0, `(.L_x_71) ;  /* 0x0000021000007945 */ /* 0x000fe20003800000 */
[----:B------:R-:W-:Y:S02]  /*e280*/  F2FP.BF16.F32.PACK_AB R13, R13, R42 ;  /* 0x0000002a0d0d723e */ /* 0x000fe400000010ff */
[----:B------:R-:W-:Y:S02]  /*e290*/  F2FP.BF16.F32.PACK_AB R14, R14, R19 ;  /* 0x000000130e0e723e */ /* 0x000fe400000010ff */
[----:B------:R-:W-:Y:S02]  /*e2a0*/  F2FP.BF16.F32.PACK_AB R15, R15, R46 ;  /* 0x0000002e0f0f723e */ /* 0x000fe400000010ff */
[----:B------:R-:W-:-:S02]  /*e2b0*/  F2FP.BF16.F32.PACK_AB R21, R21, R50 ;  /* 0x000000321515723e */ /* 0x000fc400000010ff */
[----:B------:R-:W-:Y:S02]  /*e2c0*/  F2FP.BF16.F32.PACK_AB R22, R22, R27 ;  /* 0x0000001b1616723e */ /* 0x000fe400000010ff */
[----:B------:R-:W-:Y:S02]  /*e2d0*/  F2FP.BF16.F32.PACK_AB R23, R55, R54 ;  /* 0x000000363717723e */ /* 0x000fe400000010ff */
[----:B------:R-:W-:Y:S01]  /*e2e0*/  IADD3 R2, R2, 0x1000, R17 ;  /* 0x0000100002027810 */ /* 0x000fe20007ffe011 */
[----:B------:R1:W-:Y:S04]  /*e2f0*/  STSM.16.M88.4 [R18+0x5de00], R4 ;  /* 0x05de000412007844 */ /* 0x0003e80000000200 */
[----:B------:R1:W-:Y:S01]  /*e300*/  STSM.16.M88.4 [R0], R8 ;  /* 0x0000000800007844 */ /* 0x0003e20000000200 */
[----:B------:R-:W-:Y:S01]  /*e310*/  @!PT LDS RZ, [RZ] ;  /* 0x00000000fffff984 */ /* 0x000fe20000000800 */
[----:B------:R-:W-:Y:S01]  /*e320*/  @!PT LDS RZ, [RZ] ;  /* 0x00000000fffff984 */ /* 0x000fe20000000800 */
[----:B------:R-:W-:Y:S01]  /*e330*/  @!PT LDS RZ, [RZ] ;  /* 0x00000000fffff984 */ /* 0x000fe20000000800 */
[----:B------:R-:W-:Y:S01]  /*e340*/  @!PT LDS RZ, [RZ] ;  /* 0x00000000fffff984 */ /* 0x000fe20000000800 */
[----:B------:R2:W-:Y:S06]  /*e350*/  MEMBAR.ALL.CTA ;  /* 0x0000000000007992 */ /* 0x0005ec0000008000 */
[----:B--2---:R-:W2:Y:S02]  /*e360*/  FENCE.VIEW.ASYNC.S ;  /* 0x00000000000073c6 */ /* 0x004ea40000000000 */
[----:B--2---:R-:W-:Y:S06]  /*e370*/  BAR.SYNC.DEFER_BLOCKING 0x1, 0x80 ;  /* 0x0042000000007b1d */ /* 0x004fec0000010000 */
[----:B------:R-:W-:Y:S05]  /*e380*/  @P1 BRA `(.L_x_72) ;  /* 0x00000000003c1947 */ /* 0x000fea0003800000 */
[----:B-----5:R-:W-:Y:S01]  /*e390*/  R2UR UR4, R25 ;  /* 0x00000000190472ca */ /* 0x020fe200000e0000 */
[----:B------:R-:W-:Y:S01]  /*e3a0*/  ULDC.64 UR8, c[0x0][0x198] ;  /* 0x0000660000087ab9 */ /* 0x000fe20000000a00 */
[----:B------:R-:W-:Y:S01]  /*e3b0*/  R2UR UR5, R24 ;  /* 0x00000000180572ca */ /* 0x000fe200000e0000 */
[----:B------:R-:W-:Y:S01]  /*e3c0*/  UIADD3 UR6, UP0, UR8, 0x670, URZ ;  /* 0x0000067008067890 */ /* 0x000fe2000ff1e03f */
[----:B------:R-:W-:Y:S01]  /*e3d0*/  R2UR UR32, R16 ;  /* 0x00000000102072ca */ /* 0x000fe200000e0000 */
[----:B------:R-:W-:Y:S02]  /*e3e0*/  USHF.L.U32 UR34, UR61, 0x6, URZ ;  /* 0x000000063d227899 */ /* 0x000fe4000800063f */
[----:B------:R-:W-:Y:S01]  /*e3f0*/  UIADD3.X UR7, URZ, UR9, URZ, UP0, !UPT ;  /* 0x000000093f077290 */ /* 0x000fe200087fe43f */
[----:B------:R-:W-:-:S05]  /*e400*/  UMOV UR33, URZ ;  /* 0x0000003f00217c82 */ /* 0x000fca0008000000 */
[----:B------:R-:W-:-:S03]  /*e410*/  UIADD3 UR35, -UR4, URZ, URZ ;  /* 0x0000003f04237290 */ /* 0x000fc6000fffe13f */
[----:B------:R-:W-:Y:S01]  /*e420*/  ULDC UR4, c[0x0][0xa10] ;  /* 0x0002840000047ab9 */ /* 0x000fe20000000800 */
[----:B------:R-:W-:Y:S02]  /*e430*/  UIADD3 UR32, UR32, 0x5de00, URZ ;  /* 0x0005de0020207890 */ /* 0x000fe4000fffe03f */
[----:B------:R-:W-:-:S09]  /*e440*/  UIMAD UR35, UR4, UR35, UR5 ;  /* 0x00000023042372a4 */ /* 0x000fd2000f8e0205 */
[----:B------:R2:W-:Y:S01]  /*e450*/  UTMASTG.4D [UR32], [UR6] ;  /* 0x00000020060073b5 */ /* 0x0005e20008018000 */
[----:B------:R0:W-:Y:S01]  /*e460*/  UTMACMDFLUSH ;  /* 0x00000000000079b7 */ /* 0x0001e20000000000 */
[----:B--2---:R-:W-:-:S04]  /*e470*/  DEPBAR.LE SB0, 0x1 ;  /* 0x000080400000791a */ /* 0x004fc80000000000 */
.L_x_72:
[----:B------:R-:W-:Y:S05]  /*e480*/  BSYNC B0 ;  /* 0x0000000000007941 */ /* 0x000fea0003800000 */
.L_x_71:
[----:B------:R-:W-:Y:S01]  /*e490*/  BAR.SYNC.DEFER_BLOCKING 0x1, 0x80 ;  /* 0x0042000000007b1d */ /* 0x000fe20000010000 */
[----:B-1----:R-:W-:Y:S02]  /*e4a0*/  F2FP.BF16.F32.PACK_AB R4, R57, R56 ;  /* 0x000000383904723e */ /* 0x002fe400000010ff */
[----:B------:R-:W-:Y:S02]  /*e4b0*/  F2FP.BF16.F32.PACK_AB R5, R59, R58 ;  /* 0x0000003a3b05723e */ /* 0x000fe400000010ff */
[----:B------:R-:W-:Y:S01]  /*e4c0*/  F2FP.BF16.F32.PACK_AB R6, R61, R60 ;  /* 0x0000003c3d06723e */ /* 0x000fe200000010ff */
[----:B------:R-:W-:Y:S01]  /*e4d0*/  BSSY B0, `(.L_x_73) ;  /* 0x0000020000007945 */ /* 0x000fe20003800000 */
[----:B------:R-:W-:Y:S02]  /*e4e0*/  F2FP.BF16.F32.PACK_AB R7, R63, R62 ;  /* 0x0000003e3f07723e */ /* 0x000fe400000010ff */
[----:B------:R-:W-:Y:S02]  /*e4f0*/  F2FP.BF16.F32.PACK_AB R8, R65, R64 ;  /* 0x000000404108723e */ /* 0x000fe400000010ff */
[----:B------:R-:W-:-:S02]  /*e500*/  F2FP.BF16.F32.PACK_AB R9, R67, R66 ;  /* 0x000000424309723e */ /* 0x000fc400000010ff */
[----:B------:R-:W-:Y:S02]  /*e510*/  F2FP.BF16.F32.PACK_AB R10, R69, R68 ;  /* 0x00000044450a723e */ /* 0x000fe400000010ff */
[----:B------:R-:W-:Y:S01]  /*e520*/  F2FP.BF16.F32.PACK_AB R11, R71, R70 ;  /* 0x00000046470b723e */ /* 0x000fe200000010ff */
        /* <DEDUP_REMOVED lines=17> */
[----:B------:R-:W-:Y:S01]  /*e640*/  UMOV UR9, 0x20 ;  /* 0x0000002000097882 */ /* 0x000fe20000000000 */
[----:B------:R-:W-:-:S04]  /*e650*/  UMOV UR12, UR36 ;  /* 0x00000024000c7c82 */ /* 0x000fc80008000000 */
[----:B------:R-:W-:-:S03]  /*e660*/  UIADD3 UR11, -UR4, URZ, URZ ;  /* 0x0000003f040b7290 */ /* 0x000fc6000fffe13f */
[----:B------:R-:W-:Y:S01]  /*e670*/  ULDC UR4, c[0x0][0xa10] ;  /* 0x0002840000047ab9 */ /* 0x000fe20000000800 */
[----:B------:R-:W-:Y:S02]  /*e680*/  UIADD3 UR8, UR8, 0x5ee00, URZ ;  /* 0x0005ee0008087890 */ /* 0x000fe4000fffe03f */
[----:B------:R-:W-:-:S09]  /*e690*/  UIMAD UR11, UR4, UR11, UR5 ;  /* 0x0000000b040b72a4 */ /* 0x000fd2000f8e0205 */
[----:B------:R2:W-:Y:S01]  /*e6a0*/  UTMASTG.4D [UR8], [UR6] ;  /* 0x00000008060073b5 */ /* 0x0005e20008018000 */
[----:B------:R0:W-:Y:S01]  /*e6b0*/  UTMACMDFLUSH ;  /* 0x00000000000079b7 */ /* 0x0001e20000000000 */
[----:B--2---:R-:W-:-:S04]  /*e6c0*/  DEPBAR.LE SB0, 0x1 ;  /* 0x000080400000791a */ /* 0x004fc80000000000 */
.L_x_74:
[----:B------:R-:W-:Y:S05]  /*e6d0*/  BSYNC B0 ;  /* 0x0000000000007941 */ /* 0x000fea0003800000 */
.L_x_73:
        /* <DEDUP_REMOVED lines=10> */
[----:B------:R1:W-:Y:S04]  /*e780*/  STSM.16.M88.4 [R17], R4 ;  /* 0x0000000411007844 */ /* 0x0003e80000000200 */
        /* <DEDUP_REMOVED lines=25> */
.L_x_76:
[----:B------:R-:W-:Y:S05]  /*e920*/  BSYNC B0 ;  /* 0x0000000000007941 */ /* 0x000fea0003800000 */
.L_x_75:
        /* <DEDUP_REMOVED lines=36> */
.L_x_78:
[----:B------:R-:W-:Y:S05]  /*eb70*/  BSYNC B0 ;  /* 0x0000000000007941 */ /* 0x000fea0003800000 */
.L_x_77:
[----:B------:R-:W-:Y:S01]  /*eb80*/  BAR.SYNC.DEFER_BLOCKING 0x1, 0x80 ;  /* 0x0042000000007b1d */ /* 0x000fe20000010000 */
[----:B------:R-:W-:Y:S02]  /*eb90*/  F2FP.BF16.F32.PACK_AB R112, R113, R112 ;  /* 0x000000707170723e */ /* 0x000fe400000010ff */
[----:B------:R-:W-:Y:S02]  /*eba0*/  F2FP.BF16.F32.PACK_AB R113, R115, R114 ;  /* 0x000000727371723e */ /* 0x000fe400000010ff */
[----:B-1----:R-:W-:Y:S01]  /*ebb0*/  F2FP.BF16.F32.PACK_AB R12, R105, R104 ;  /* 0x00000068690c723e */ /* 0x002fe200000010ff */
        /* <DEDUP_REMOVED lines=32> */
.L_x_80:
[----:B------:R-:W-:Y:S05]  /*edc0*/  BSYNC B0 ;  /* 0x0000000000007941 */ /* 0x000fea0003800000 */
.L_x_79:
[----:B------:R-:W-:Y:S01]  /*edd0*/  BAR.SYNC.DEFER_BLOCKING 0x1, 0x80 ;  /* 0x0042000000007b1d */ /* 0x000fe20000010000 */
[----:B------:R-:W-:Y:S02]  /*ede0*/  F2FP.BF16.F32.PACK_AB R120, R121, R120 ;  /* 0x000000787978723e */ /* 0x000fe400000010ff */
        /* <DEDUP_REMOVED lines=15> */
[----:B---3--:R-:W3:Y:S02]  /*eee0*/  FENCE.VIEW.ASYNC.S ;  /* 0x00000000000073c6 */ /* 0x008ee40000000000 */
[----:B---3--:R-:W-:Y:S06]  /*eef0*/  BAR.SYNC.DEFER_BLOCKING 0x1, 0x80 ;  /* 0x0042000000007b1d */ /* 0x008fec0000010000 */
        /* <DEDUP_REMOVED lines=16> */
[----:B---3--:R-:W-:-:S04]  /*f000*/  DEPBAR.LE SB0, 0x1 ;  /* 0x000080400000791a */ /* 0x008fc80000000000 */
.L_x_82:
[----:B------:R-:W-:Y:S05]  /*f010*/  BSYNC B0 ;  /* 0x0000000000007941 */ /* 0x000fea0003800000 */
.L_x_81:
        /* <DEDUP_REMOVED lines=17> */
[----:B----4-:R-:W4:Y:S02]  /*f130*/  FENCE.VIEW.ASYNC.S ;  /* 0x00000000000073c6 */ /* 0x010f240000000000 */
[----:B----4-:R-:W-:Y:S06]  /*f140*/  BAR.SYNC.DEFER_BLOCKING 0x1, 0x80 ;  /* 0x0042000000007b1d */ /* 0x010fec0000010000 */
        /* <DEDUP_REMOVED lines=16> */
[----:B----4-:R-:W-:-:S04]  /*f250*/  DEPBAR.LE SB0, 0x1 ;  /* 0x000080400000791a */ /* 0x010fc80000000000 */
.L_x_84:
[----:B------:R-:W-:Y:S05]  /*f260*/  BSYNC B0 ;  /* 0x0000000000007941 */ /* 0x000fea0003800000 */
.L_x_83:
[----:B------:R-:W-:Y:S06]  /*f270*/  BAR.SYNC.DEFER_BLOCKING 0x1, 0x80 ;  /* 0x0042000000007b1d */ /* 0x000fec0000010000 */
[----:B------:R-:W-:Y:S01]  /*f280*/  BSSY B0, `(.L_x_85) ;  /* 0x000001a000007945 */ /* 0x000fe20003800000 */
[----:B------:R4:W-:Y:S04]  /*f290*/  STSM.16.M88.4 [R17+0x1000], R136 ;  /* 0x0010008811007844 */ /* 0x0009e80000000200 */
[----:B------:R4:W-:Y:S01]  /*f2a0*/  STSM.16.M88.4 [R2], R144 ;  /* 0x0000009002007844 */ /* 0x0009e20000000200 */
[----:B------:R-:W-:Y:S01]  /*f2b0*/  @!PT LDS RZ, [RZ] ;  /* 0x00000000fffff984 */ /* 0x000fe20000000800 */
[----:B------:R-:W-:Y:S01]  /*f2c0*/  @!PT LDS RZ, [RZ] ;  /* 0x00000000fffff984 */ /* 0x000fe20000000800 */
[----:B------:R-:W-:Y:S01]  /*f2d0*/  @!PT LDS RZ, [RZ] ;  /* 0x00000000fffff984 */ /* 0x000fe20000000800 */
[----:B------:R-:W-:Y:S01]  /*f2e0*/  @!PT LDS RZ, [RZ] ;  /* 0x00000000fffff984 */ /* 0x000fe20000000800 */
[----:B------:R1:W-:Y:S06]  /*f2f0*/  MEMBAR.ALL.CTA ;  /* 0x0000000000007992 */ /* 0x0003ec0000008000 */
[----:B-1----:R-:W1:Y:S02]  /*f300*/  FENCE.VIEW.ASYNC.S ;  /* 0x00000000000073c6 */ /* 0x002e640000000000 */
[----:B-1----:R-:W-:Y:S06]  /*f310*/  BAR.SYNC.DEFER_BLOCKING 0x1, 0x80 ;  /* 0x0042000000007b1d */ /* 0x002fec0000010000 */
        /* <DEDUP_REMOVED lines=14> */
[----:B------:R1:W-:Y:S02]  /*f400*/  UTMASTG.4D [UR8], [UR6] ;  /* 0x00000008060073b5 */ /* 0x0003e40008018000 */
[----:B-1----:R0:W-:Y:S02]  /*f410*/  UTMACMDFLUSH ;  /* 0x00000000000079b7 */ /* 0x0021e40000000000 */
.L_x_86:
[----:B------:R-:W-:Y:S05]  /*f420*/  BSYNC B0 ;  /* 0x0000000000007941 */ /* 0x000fea0003800000 */
.L_x_85:
[----:B---3--:R-:W3:Y:S01]  /*f430*/  LDL.LU R0, [R1+0x28] ;  /* 0x0000280001007983 */ /* 0x008ee20000300800 */
[----:B------:R-:W-:Y:S01]  /*f440*/  R2UR UR4, R152 ;  /* 0x00000000980472ca */ /* 0x000fe200000e0000 */
[----:B------:R-:W-:-:S04]  /*f450*/  DEPBAR.LE SB0, 0x0 ;  /* 0x000080000000791a */ /* 0x000fc80000000000 */
[----:B--2-4-:R-:W2:Y:S08]  /*f460*/  LDL.LU R2, [R1+0x10] ;  /* 0x0000100001027983 */ /* 0x014eb00000300800 */
[----:B------:R-:W-:-:S04]  /*f470*/  ULEA UR4, UR4, 0xfffffff8, 0x3 ;  /* 0xfffffff804047891 */ /* 0x000fc8000f8e183f */
[----:B------:R-:W-:-:S04]  /*f480*/  ULOP3.LUT UR4, UR4, 0x8, URZ, 0xc0, !UPT ;  /* 0x0000000804047892 */ /* 0x000fc8000f8ec03f */
[----:B------:R-:W-:Y:S01]  /*f490*/  ULOP3.LUT UR4, UR4, 0x18, URZ, 0x3c, !UPT ;  /* 0x0000001804047892 */ /* 0x000fe2000f8e3c3f */
[----:B---3--:R-:W-:-:S05]  /*f4a0*/  R2UR UR5, R0 ;  /* 0x00000000000572ca */ /* 0x008fca00000e0000 */
[----:B------:R-:W-:Y:S01]  /*f4b0*/  MOV R0, UR4 ;  /* 0x0000000400007c02 */ /* 0x000fe20008000f00 */
[----:B------:R-:W-:-:S03]  /*f4c0*/  ULDC UR4, c[0x0][0xc] ;  /* 0x0000030000047ab9 */ /* 0x000fc60000000800 */
[----:B------:R1:W-:Y:S01]  /*f4d0*/  SYNCS.ARRIVE.TRANS64.A1T0 RZ, [R0+UR38+0x64490], RZ ;  /* 0x064490ff00ff79a7 */ /* 0x0003e20008100026 */
[----:B--2---:R-:W-:Y:S01]  /*f4e0*/  VIADD R2, R2, UR4 ;  /* 0x0000000402027c36 */ /* 0x004fe20008000000 */
[----:B------:R-:W-:-:S04]  /*f4f0*/  ULDC UR4, c[0x0][0xa00] ;  /* 0x0002800000047ab9 */ /* 0x000fc80000000800 */
[----:B------:R2:W-:Y:S01]  /*f500*/  STL [R1+0x10], R2 ;  /* 0x0000100201007387 */ /* 0x0005e20000100800 */
[----:B------:R-:W-:Y:S01]  /*f510*/  ULOP3.LUT UR5, UR5, 0x1, URZ, 0x3c, !UPT ;  /* 0x0000000105057892 */ /* 0x000fe2000f8e3c3f */
[----:B------:R-:W-:-:S05]  /*f520*/  ISETP.GE.AND P0, PT, R2, UR4, PT ;  /* 0x0000000402007c0c */ /* 0x000fca000bf06270 */
[----:B-1----:R-:W-:-:S05]  /*f530*/  MOV R0, UR5 ;  /* 0x0000000500007c02 */ /* 0x002fca0008000f00 */
[----:B------:R2:W-:Y:S03]  /*f540*/  STL [R1+0x28], R0 ;  /* 0x0000280001007387 */ /* 0x0005e60000100800 */
[----:B------:R-:W-:Y:S05]  /*f550*/  @!P0 BRA `(.L_x_87) ;  /* 0xffffff1800408947 */ /* 0x000fea000383ffff */
[----:B------:R-:W-:Y:S05]  /*f560*/  EXIT ;  /* 0x000000000000794d */ /* 0x000fea0003800000 */
.L_x_6:
[----:B------:R-:W-:-:S08]  /*f570*/  NOP ;  /* 0x0000000000007918 */ /* 0x000fd00000000000 */
[----:B------:R-:W2:-:S00]  /*f580*/  USETMAXREG.DEALLOC.CTAPOOL 0x18 ;  /* 0x00000018000079c8 */ /* 0x000e8000080e0500 */
[----:B------:R-:W-:-:S13]  /*f590*/  PLOP3.LUT P3, PT, PT, PT, UP0, 0x80, 0x0 ;  /* 0x000000000000781c */ /* 0x000fda0003f6f008 */
[----:B--2---:R-:W-:Y:S05]  /*f5a0*/  @!P3 BRA `(.L_x_88) ;  /* 0x0000000800d0b947 */ /* 0x004fea0003800000 */
[----:B------:R-:W-:-:S13]  /*f5b0*/  PLOP3.LUT P2, PT, PT, PT, UP1, 0x80, 0x0 ;  /* 0x000000000000781c */ /* 0x000fda0003f4f018 */
[----:B-1----:R-:W-:Y:S05]  /*f5c0*/  @P2 EXIT ;  /* 0x000000000000294d */ /* 0x002fea0003800000 */
[----:B------:R-:W2:Y:S01]  /*f5d0*/  LDL R0, [R1+0x10] ;  /* 0x0000100001007983 */ /* 0x000ea20000100800 */
[----:B------:R-:W-:Y:S02]  /*f5e0*/  ULDC UR4, c[0x0][0xa00] ;  /* 0x0002800000047ab9 */ /* 0x000fe40000000800 */
[----:B--2---:R-:W-:-:S13]  /*f5f0*/  ISETP.GE.AND P2, PT, R0, UR4, PT ;  /* 0x0000000400007c0c */ /* 0x004fda000bf46270 */
[----:B------:R-:W-:Y:S05]  /*f600*/  @P2 EXIT ;  /* 0x000000000000294d */ /* 0x000fea0003800000 */
[----:B------:R-:W2:Y:S01]  /*f610*/  LDL.LU R2, [R1+0x34] ;  /* 0x0000340001027983 */ /* 0x000ea20000300800 */
[----:B------:R-:W-:Y:S01]  /*f620*/  BSSY B0, `(.L_x_89) ;  /* 0x00000ab000007945 */ /* 0x000fe20003800000 */
[----:B------:R-:W-:Y:S01]  /*f630*/  MOV R4, 0x1 ;  /* 0x0000000100047802 */ /* 0x000fe20000000f00 */
[----:B------:R-:W-:Y:S01]  /*f640*/  ULDC UR21, c[0x0][0xc] ;  /* 0x0000030000157ab9 */ /* 0x000fe20000000800 */
[----:B------:R-:W1:Y:S01]  /*f650*/  S2R R0, SR_TID.X ;  /* 0x0000000000007919 */ /* 0x000e620000002100 */
[----:B------:R-:W-:Y:S01]  /*f660*/  MOV R5, 0x1 ;  /* 0x0000000100057802 */ /* 0x000fe20000000f00 */
[----:B------:R-:W-:Y:S01]  /*f670*/  ULDC.64 UR18, c[0x0][0x198] ;  /* 0x0000660000127ab9 */ /* 0x000fe20000000a00 */
[----:B------:R-:W-:Y:S01]  /*f680*/  ULDC UR22, c[0x0][0xa00] ;  /* 0x0002800000167ab9 */ /* 0x000fe20000000800 */
[----:B-1----:R-:W-:Y:S02]  /*f690*/  LOP3.LUT P2, RZ, R0, 0x1f, RZ, 0xc0, !PT ;  /* 0x0000001f00ff7812 */ /* 0x002fe4000784c0ff */
[----:B------:R-:W-:-:S02]  /*f6a0*/  MOV R0, RZ ;  /* 0x000000ff00007202 */ /* 0x000fc40000000f00 */
[----:B------:R-:W-:Y:S02]  /*f6b0*/  PLOP3.LUT P0, PT, P2, P0, PT, 0x2a, 0x0 ;  /* 0x000000000000781c */ /* 0x000fe40001700572 */
[----:B--2---:R-:W-:-:S13]  /*f6c0*/  R2UR UR4, R2 ;  /* 0x00000000020472ca */ /* 0x004fda00000e0000 */
[----:B------:R-:W-:-:S12]  /*f6d0*/  ULOP3.LUT UR20, UR4, 0x2, URZ, 0xfc, !UPT ;  /* 0x0000000204147892 */ /* 0x000fd8000f8efc3f */
.L_x_104:
[----:B------:R-:W2:Y:S01]  /*f6e0*/  LDL R16, [R1+0x10] ;  /* 0x0000100001107983 */ /* 0x000ea20000100800 */
[----:B------:R-:W1:Y:S01]  /*f6f0*/  LDC R6, c[0x0][0xa04] ;  /* 0x00028100ff067b82 */ /* 0x000e620000000800 */
[----:B------:R-:W-:-:S07]  /*f700*/  UMOV UR4, 0xffffffff ;  /* 0xffffffff00047882 */ /* 0x000fce0000000000 */
[----:B------:R-:W3:Y:S08]  /*f710*/  LDC R10, c[0x0][0xa10] ;  /* 0x00028400ff0a7b82 */ /* 0x000ef00000000800 */
[----:B------:R-:W4:Y:S01]  /*f720*/  LDC R13, c[0x0][0xa1c] ;  /* 0x00028700ff0d7b82 */ /* 0x000f220000000800 */
[----:B-1----:R-:W-:Y:S02]  /*f730*/  ISETP.NE.AND P2, PT, R6, 0x1, PT ;  /* 0x000000010600780c */ /* 0x002fe40003f45270 */
[----:B---3--:R-:W-:-:S11]  /*f740*/  ISETP.NE.AND P3, PT, R10, 0x1, PT ;  /* 0x000000010a00780c */ /* 0x008fd60003f65270 */
[----:B------:R-:W2:Y:S01]  /*f750*/  @P2 LDC.64 R8, c[0x0][0xa08] ;  /* 0x00028200ff082b82 */ /* 0x000ea20000000a00 */
[----:B----4-:R-:W-:-:S07]  /*f760*/  ISETP.NE.AND P4, PT, R13, 0x1, PT ;  /* 0x000000010d00780c */ /* 0x010fce0003f85270 */
[----:B------:R-:W1:Y:S08]  /*f770*/  @P3 LDC R12, c[0x0][0xa14] ;  /* 0x00028500ff0c3b82 */ /* 0x000e700000000800 */
[----:B------:R-:W3:Y:S08]  /*f780*/  @P3 LDC R11, c[0x0][0xa18] ;  /* 0x00028600ff0b3b82 */ /* 0x000ef00000000800 */
[----:B------:R-:W4:Y:S01]  /*f790*/  @P4 LDC.64 R2, c[0x0][0xa20] ;  /* 0x00028800ff024b82 */ /* 0x000f220000000a00 */
[----:B--2---:R-:W-:Y:S01]  /*f7a0*/  @P2 IMAD.HI.U32 R8, R16, R8, RZ ;  /* 0x0000000810082227 */ /* 0x004fe200078e00ff */
[----:B------:R-:W-:-:S04]  /*f7b0*/  MOV R7, R16 ;  /* 0x0000001000077202 */ /* 0x000fc80000000f00 */
[----:B------:R-:W-:-:S04]  /*f7c0*/  @P2 SHF.R.U32.HI R7, RZ, R9, R8 ;  /* 0x00000009ff072219 */ /* 0x000fc80000011608 */
[----:B------:R-:W-:Y:S01]  /*f7d0*/  MOV R9, R7 ;  /* 0x0000000700097202 */ /* 0x000fe20000000f00 */
[----:B-1----:R-:W-:-:S05]  /*f7e0*/  @P3 IMAD.HI.U32 R8, R7, R12, RZ ;  /* 0x0000000c07083227 */ /* 0x002fca00078e00ff */
[----:B---3--:R-:W-:-:S05]  /*f7f0*/  @P3 SHF.R.U32.HI R9, RZ, R11, R8 ;  /* 0x0000000bff093219 */ /* 0x008fca0000011608 */
[----:B----4-:R-:W-:Y:S01]  /*f800*/  @P4 IMAD.HI.U32 R8, R9, R2, RZ ;  /* 0x0000000209084227 */ /* 0x010fe200078e00ff */
[----:B------:R-:W-:-:S04]  /*f810*/  MOV R2, R9 ;  /* 0x0000000900027202 */ /* 0x000fc80000000f00 */
[----:B------:R-:W-:Y:S02]  /*f820*/  @P4 SHF.R.U32.HI R2, RZ, R3, R8 ;  /* 0x00000003ff024219 */ /* 0x000fe40000011608 */
[----:B------:R-:W-:Y:S02]  /*f830*/  IADD3 R3, -R9, RZ, RZ ;  /* 0x000000ff09037210 */ /* 0x000fe40007ffe1ff */
[----:B------:R-:W-:-:S03]  /*f840*/  IADD3 R2, -R2, RZ, RZ ;  /* 0x000000ff02027210 */ /* 0x000fc60007ffe1ff */
[----:B------:R-:W-:Y:S02]  /*f850*/  IMAD R10, R10, R3, R7 ;  /* 0x000000030a0a7224 */ /* 0x000fe400078e0207 */
[----:B------:R-:W-:Y:S01]  /*f860*/  IMAD R2, R13, R2, R9 ;  /* 0x000000020d027224 */ /* 0x000fe200078e0209 */
[----:B------:R-:W-:Y:S06]  /*f870*/  BRA.DIV UR4, `(.L_x_90) ;  /* 0x0000001e04cc7947 */ /* 0x000fec000b800000 */
[----:B------:R-:W-:-:S13]  /*f880*/  ELECT P6, URZ, PT ;  /* 0x00000000003f782f */ /* 0x000fda00038c0000 */
.L_x_143:
[----:B------:R-:W-:Y:S01]  /*f890*/  IMAD.MOV R3, RZ, RZ, -R7 ;  /* 0x000000ffff037224 */ /* 0x000fe200078e0a07 */
[----:B------:R-:W-:Y:S03]  /*f8a0*/  BSSY B1, `(.L_x_91) ;  /* 0x0000039000017945 */ /* 0x000fe60003800000 */
[----:B------:R-:W-:Y:S01]  /*f8b0*/  IMAD R3, R6, R3, R16 ;  /* 0x0000000306037224 */ /* 0x000fe200078e0210 */
[----:B------:R-:W-:-:S04]  /*f8c0*/  MOV R6, RZ ;  /* 0x000000ff00067202 */ /* 0x000fc80000000f00 */
[----:B------:R-:W-:Y:S01]  /*f8d0*/  SHF.L.U32 R3, R3, 0x7, RZ ;  /* 0x0000000703037819 */ /* 0x000fe200000006ff */
[----:B------:R-:W-:Y:S06]  /*f8e0*/  @!P6 BRA `(.L_x_92) ;  /* 0x0000000000d0e947 */ /* 0x000fec0003800000 */
[----:B------:R-:W1:Y:S01]  /*f8f0*/  S2R R7, SR_CgaCtaId ;  /* 0x0000000000077919 */ /* 0x000e620000008800 */
[----:B------:R-:W-:-:S04]  /*f900*/  MOV R6, 0x400 ;  /* 0x0000040000067802 */ /* 0x000fc80000000f00 */
[----:B-1----:R-:W-:Y:S02]  /*f910*/  LEA R9, R7, R6, 0x18 ;  /* 0x0000000607097211 */ /* 0x002fe400078ec0ff */
[----:B------:R-:W-:Y:S02]  /*f920*/  SHF.L.U32 R6, R5, 0x1f, RZ ;  /* 0x0000001f05067819 */ /* 0x000fe400000006ff */
[----:B------:R-:W-:-:S04]  /*f930*/  LEA R7, R0, R9, 0x3 ;  /* 0x0000000900077211 */ /* 0x000fc800078e18ff */
[----:B------:R-:W1:Y:S02]  /*f940*/  SYNCS.PHASECHK.TRANS64.TRYWAIT P2, [R7+URZ+0x64460], R6 ;  /* 0x06446006070075a7 */ /* 0x000e64000804017f */
[----:B-1----:R-:W-:Y:S05]  /*f950*/  @!P2 BRA `(.L_x_93) ;  /* 0x0000001c00b4a947 */ /* 0x002fea0003800000 */
.L_x_144:
[----:B------:R-:W-:Y:S01]  /*f960*/  UPRMT UR4, UR20, 0x9910, URZ ;  /* 0x0000991014047896 */ /* 0x000fe2000800003f */
[----:B-1----:R-:W-:-:S03]  /*f970*/  @P1 MOV R6, 0x8000 ;  /* 0x0000800000061802 */ /* 0x002fc60000000f00 */
[----:B------:R-:W-:Y:S01]  /*f980*/  UISETP.NE.AND UP0, UPT, UR4, 0x2, UPT ;  /* 0x000000020400788c */ /* 0x000fe2000bf05270 */
[----:B------:R1:W-:Y:S05]  /*f990*/  @P1 SYNCS.ARRIVE.TRANS64 RZ, [R7+URZ+0x64450], R6 ;  /* 0x0644500607ff19a7 */ /* 0x0003ea000800003f */
[----:B------:R-:W-:-:S13]  /*f9a0*/  PLOP3.LUT P2, PT, PT, PT, UP0, 0x80, 0x0 ;  /* 0x000000000000781c */ /* 0x000fda0003f4f008 */
[----:B-1----:R-:W-:Y:S05]  /*f9b0*/  @P2 BRA `(.L_x_94) ;  /* 0x0000000000042947 */ /* 0x002fea0003800000 */
[----:B------:R-:W-:Y:S01]  /*f9c0*/  BPT.TRAP 0x1 ;  /* 0x000000040000795c */ /* 0x000fe20000300000 */
.L_x_94:
[----:B------:R-:W-:Y:S05]  /*f9d0*/  @P0 BRA `(.L_x_95) ;  /* 0x0000000000040947 */ /* 0x000fea0003800000 */
[----:B------:R-:W-:Y:S01]  /*f9e0*/  BPT.TRAP 0x1 ;  /* 0x000000040000795c */ /* 0x000fe20000300000 */
.L_x_95:
[----:B------:R-:W-:Y:S01]  /*f9f0*/  R2UR UR5, R9 ;  /* 0x00000000090572ca */ /* 0x000fe200000e0000 */
[----:B------:R-:W-:Y:S01]  /*fa00*/  UIADD3 UR4, UP0, UR18, 0xf0, URZ ;  /* 0x000000f012047890 */ /* 0x000fe2000ff1e03f */
[----:B------:R-:W-:Y:S01]  /*fa10*/  R2UR UR8, R0 ;  /* 0x00000000000872ca */ /* 0x000fe200000e0000 */
[----:B------:R-:W-:Y:S01]  /*fa20*/  UMOV UR10, URZ ;  /* 0x0000003f000a7c82 */ /* 0x000fe20008000000 */
[----:B------:R-:W-:Y:S01]  /*fa30*/  R2UR UR9, R7 ;  /* 0x00000000070972ca */ /* 0x000fe200000e0000 */
[----:B------:R-:W-:Y:S01]  /*fa40*/  UMOV UR6, 0x0 ;  /* 0x0000000000067882 */ /* 0x000fe20000000000 */
[----:B------:R-:W-:Y:S01]  /*fa50*/  R2UR UR11, R3 ;  /* 0x00000000030b72ca */ /* 0x000fe200000e0000 */
[----:B------:R-:W-:Y:S01]  /*fa60*/  UMOV UR7, 0x10000000 ;  /* 0x1000000000077882 */ /* 0x000fe20000000000 */
[----:B------:R-:W-:Y:S01]  /*fa70*/  R2UR UR12, R10 ;  /* 0x000000000a0c72ca */ /* 0x000fe200000e0000 */
[----:B------:R-:W-:Y:S01]  /*fa80*/  UMOV UR15, 0x40 ;  /* 0x00000040000f7882 */ /* 0x000fe20000000000 */
[----:B------:R-:W-:-:S02]  /*fa90*/  R2UR UR13, R2 ;  /* 0x00000000020d72ca */ /* 0x000fc400000e0000 */
[----:B------:R-:W-:-:S03]  /*faa0*/  IADD3 R0, R0, 0x1, RZ ;  /* 0x0000000100007810 */ /* 0x000fc60007ffe0ff */
[----:B------:R-:W-:Y:S01]  /*fab0*/  ULEA UR8, UR8, UR5, 0xf ;  /* 0x0000000508087291 */ /* 0x000fe2000f8e783f */
[C---:B------:R-:W-:Y:S01]  /*fac0*/  ISETP.NE.AND P2, PT, R0.reuse, 0x2, PT ;  /* 0x000000020000780c */ /* 0x040fe20003f45270 */
[----:B------:R-:W-:Y:S02]  /*fad0*/  UIADD3 UR9, UR9, 0x64450, URZ ;  /* 0x0006445009097890 */ /* 0x000fe4000fffe03f */
[----:B------:R-:W-:Y:S01]  /*fae0*/  UIADD3.X UR5, URZ, UR19, URZ, UP0, !UPT ;  /* 0x000000133f057290 */ /* 0x000fe200087fe43f */
[----:B------:R-:W-:Y:S01]  /*faf0*/  SEL R6, RZ, 0x1, P2 ;  /* 0x00000001ff067807 */ /* 0x000fe20001000000 */
[----:B------:R-:W-:Y:S01]  /*fb00*/  UIADD3 UR14, UR8, 0x2000, URZ ;  /* 0x00002000080e7890 */ /* 0x000fe2000fffe03f */
[----:B------:R-:W-:Y:S01]  /*fb10*/  SEL R0, R0, RZ, P2 ;  /* 0x000000ff00007207 */ /* 0x000fe20001000000 */
[----:B------:R-:W-:Y:S01]  /*fb20*/  UIADD3 UR16, UR8, 0x4000, URZ ;  /* 0x0000400008107890 */ /* 0x000fe2000fffe03f */
[----:B------:R-:W-:Y:S01]  /*fb30*/  LOP3.LUT R5, R5, R6, RZ, 0x3c, !PT ;  /* 0x0000000605057212 */ /* 0x000fe200078e3cff */
[----:B------:R-:W-:Y:S01]  /*fb40*/  UIADD3 UR17, UR8, 0x6000, URZ ;  /* 0x0000600008117890 */ /* 0x000fe2000fffe03f */
[----:B------:R-:W-:-:S02]  /*fb50*/  MOV R6, 0x40 ;  /* 0x0000004000067802 */ /* 0x000fc40000000f00 */
[----:B------:R1:W-:Y:S02]  /*fb60*/  UTMALDG.4D [UR8], [UR4], desc[UR6] ;  /* 0x00000608040075b4 */ /* 0x0003e40008019000 */
[----:B-1----:R-:W-:Y:S01]  /*fb70*/  UMOV UR8, UR14 ;  /* 0x0000000e00087c82 */ /* 0x002fe20008000000 */
[----:B------:R-:W-:Y:S01]  /*fb80*/  UMOV UR10, UR15 ;  /* 0x0000000f000a7c82 */ /* 0x000fe20008000000 */
[----:B------:R-:W-:Y:S01]  /*fb90*/  UMOV UR14, 0x80 ;  /* 0x00000080000e7882 */ /* 0x000fe20000000000 */
[----:B------:R1:W-:Y:S02]  /*fba0*/  UTMALDG.4D [UR8], [UR4], desc[UR6] ;  /* 0x00000608040075b4 */ /* 0x0003e40008019000 */
[----:B-1----:R-:W-:Y:S01]  /*fbb0*/  UMOV UR8, UR16 ;  /* 0x0000001000087c82 */ /* 0x002fe20008000000 */
[----:B------:R-:W-:Y:S01]  /*fbc0*/  UMOV UR10, UR14 ;  /* 0x0000000e000a7c82 */ /* 0x000fe20008000000 */
[----:B------:R-:W-:Y:S01]  /*fbd0*/  UMOV UR14, 0xc0 ;  /* 0x000000c0000e7882 */ /* 0x000fe20000000000 */
[----:B------:R1:W-:Y:S02]  /*fbe0*/  UTMALDG.4D [UR8], [UR4], desc[UR6] ;  /* 0x00000608040075b4 */ /* 0x0003e40008019000 */
[----:B-1----:R-:W-:Y:S01]  /*fbf0*/  UMOV UR8, UR17 ;  /* 0x0000001100087c82 */ /* 0x002fe20008000000 */
[----:B------:R-:W-:-:S02]  /*fc00*/  UMOV UR10, UR14 ;  /* 0x0000000e000a7c82 */ /* 0x000fc40008000000 */
[----:B------:R1:W-:Y:S02]  /*fc10*/  UTMALDG.4D [UR8], [UR4], desc[UR6] ;  /* 0x00000608040075b4 */ /* 0x0003e40008019000 */
[----:B-1----:R-:W-:Y:S01]  /*fc20*/  NOP ;  /* 0x0000000000007918 */ /* 0x002fe20000000000 */
.L_x_92:
[----:B------:R-:W-:Y:S05]  /*fc30*/  BSYNC B1 ;  /* 0x0000000000017941 */ /* 0x000fea0003800000 */
.L_x_91:
[----:B------:R-:W-:Y:S01]  /*fc40*/  LOP3.LUT P2, RZ, R4, 0xff, RZ, 0xc0, !PT ;  /* 0x000000ff04ff7812 */ /* 0x000fe2000784c0ff */
[----:B------:R-:W-:-:S12]  /*fc50*/  BSSY B1, `(.L_x_96) ;  /* 0x0000009000017945 */ /* 0x000fd80003800000 */
[----:B------:R-:W-:Y:S05]  /*fc60*/  @!P2 BRA `(.L_x_97) ;  /* 0x00000000001ca947 */ /* 0x000fea0003800000 */
[----:B------:R-:W1:Y:S01]  /*fc70*/  S2R R7, SR_CgaCtaId ;  /* 0x0000000000077919 */ /* 0x000e620000008800 */
[----:B------:R-:W-:-:S04]  /*fc80*/  MOV R4, 0x400 ;  /* 0x0000040000047802 */ /* 0x000fc80000000f00 */
[----:B-1----:R-:W-:Y:S02]  /*fc90*/  LEA R7, R7, R4, 0x18 ;  /* 0x0000000407077211 */ /* 0x002fe400078ec0ff */
[----:B------:R-:W-:Y:S02]  /*fca0*/  SHF.L.U32 R4, RZ, 0x1f, RZ ;  /* 0x0000001fff047819 */ /* 0x000fe400000006ff */
[----:B------:R1:W-:Y:S02]  /*fcb0*/  SYNCS.ARRIVE.TRANS64.A1T0 RZ, [R7+URZ+0x644b0], RZ ;  /* 0x0644b0ff07ff79a7 */ /* 0x0003e4000810003f */
[----:B------:R-:W2:Y:S02]  /*fcc0*/  SYNCS.PHASECHK.TRANS64.TRYWAIT P2, [R7+URZ+0x644b0], R4 ;  /* 0x0644b004070075a7 */ /* 0x000ea4000804017f */
[----:B-12---:R-:W-:Y:S05]  /*fcd0*/  @!P2 BRA `(.L_x_98) ;  /* 0x0000001800e8a947 */ /* 0x006fea0003800000 */
.L_x_97:
[----:B------:R-:W-:Y:S05]  /*fce0*/  BSYNC B1 ;  /* 0x0000000000017941 */ /* 0x000fea0003800000 */
.L_x_96:
[----:B------:R-:W-:Y:S04]  /*fcf0*/  BSSY B1, `(.L_x_99) ;  /* 0x0000037000017945 */ /* 0x000fe80003800000 */
[----:B------:R-:W-:Y:S05]  /*fd00*/  @!P6 BRA `(.L_x_100) ;  /* 0x0000000000d4e947 */ /* 0x000fea0003800000 */
[----:B-1----:R-:W1:Y:S01]  /*fd10*/  S2R R7, SR_CgaCtaId ;  /* 0x0000000000077919 */ /* 0x002e620000008800 */
[----:B------:R-:W-:Y:S02]  /*fd20*/  MOV R4, 0x400 ;  /* 0x0000040000047802 */ /* 0x000fe40000000f00 */
[----:B------:R-:W-:Y:S02]  /*fd30*/  SHF.L.U32 R9, R5, 0x1f, RZ ;  /* 0x0000001f05097819 */ /* 0x000fe400000006ff */
[----:B-1----:R-:W-:-:S04]  /*fd40*/  LEA R7, R7, R4, 0x18 ;  /* 0x0000000407077211 */ /* 0x002fc800078ec0ff */
[----:B------:R-:W-:-:S04]  /*fd50*/  LEA R4, R0, R7, 0x3 ;  /* 0x0000000700047211 */ /* 0x000fc800078e18ff */
[----:B------:R-:W1:Y:S02]  /*fd60*/  SYNCS.PHASECHK.TRANS64.TRYWAIT P2, [R4+URZ+0x64460], R9 ;  /* 0x06446009040075a7 */ /* 0x000e64000804017f */
[----:B-1----:R-:W-:Y:S05]  /*fd70*/  @!P2 BRA `(.L_x_101) ;  /* 0x0000001800d4a947 */ /* 0x002fea0003800000 */
.L_x_145:
[----:B------:R-:W-:Y:S01]  /*fd80*/  UPRMT UR4, UR20, 0x9910, URZ ;  /* 0x0000991014047896 */ /* 0x000fe2000800003f */
[----:B-1----:R-:W-:-:S03]  /*fd90*/  @P1 MOV R9, 0x8000 ;  /* 0x0000800000091802 */ /* 0x002fc60000000f00 */
[----:B------:R-:W-:Y:S01]  /*fda0*/  UISETP.NE.AND UP0, UPT, UR4, 0x2, UPT ;  /* 0x000000020400788c */ /* 0x000fe2000bf05270 */
[----:B------:R1:W-:Y:S05]  /*fdb0*/  @P1 SYNCS.ARRIVE.TRANS64 RZ, [R4+URZ+0x64450], R9 ;  /* 0x0644500904ff19a7 */ /* 0x0003ea000800003f */
[----:B------:R-:W-:-:S13]  /*fdc0*/  PLOP3.LUT P2, PT, PT, PT, UP0, 0x80, 0x0 ;  /* 0x000000000000781c */ /* 0x000fda0003f4f008 */
[----:B-1----:R-:W-:Y:S05]  /*fdd0*/  @P2 BRA `(.L_x_102) ;  /* 0x0000000000042947 */ /* 0x002fea0003800000 */
[----:B------:R-:W-:Y:S01]  /*fde0*/  BPT.TRAP 0x1 ;  /* 0x000000040000795c */ /* 0x000fe20000300000 */
.L_x_102:
[----:B------:R-:W-:Y:S05]  /*fdf0*/  @P0 BRA `(.L_x_103) ;  /* 0x0000000000040947 */ /* 0x000fea0003800000 */
[----:B------:R-:W-:Y:S01]  /*fe00*/  BPT.TRAP 0x1 ;  /* 0x000000040000795c */ /* 0x000fe20000300000 */
.L_x_103:
        /* <DEDUP_REMOVED lines=11> */
[----:B------:R-:W-:Y:S02]  /*fec0*/  R2UR UR13, R2 ;  /* 0x00000000020d72ca */ /* 0x000fe400000e0000 */
[----:B------:R-:W-:-:S03]  /*fed0*/  IADD3 R0, R0, 0x1, RZ ;  /* 0x0000000100007810 */ /* 0x000fc60007ffe0ff */
[----:B------:R-:W-:Y:S01]  /*fee0*/  UIADD3 UR11, UR11, UR9, URZ ;  /* 0x000000090b0b7290 */ /* 0x000fe2000fffe03f */
[C---:B------:R-:W-:Y:S01]  /*fef0*/  ISETP.NE.AND P2, PT, R0.reuse, 0x2, PT ;  /* 0x000000020000780c */ /* 0x040fe20003f45270 */
[----:B------:R-:W-:Y:S02]  /*ff00*/  ULEA UR8, UR8, UR5, 0xf ;  /* 0x0000000508087291 */ /* 0x000fe4000f8e783f */
[----:B------:R-:W-:Y:S01]  /*ff10*/  UIADD3 UR9, UR14, 0x64450, URZ ;  /* 0x000644500e097890 */ /* 0x000fe2000fffe03f */
[----:B------:R-:W-:Y:S01]  /*ff20*/  SEL R2, RZ, 0x1, P2 ;  /* 0x00000001ff027807 */ /* 0x000fe20001000000 */
[----:B------:R-:W-:Y:S01]  /*ff30*/  UIADD3.X UR5, URZ, UR19, URZ, UP0, !UPT ;  /* 0x000000133f057290 */ /* 0x000fe200087fe43f */
[----:B------:R-:W-:Y:S01]  /*ff40*/  SEL R0, R0, RZ, P2 ;  /* 0x000000ff00007207 */ /* 0x000fe20001000000 */
[----:B------:R-:W-:Y:S01]  /*ff50*/  UIADD3 UR14, UR8, 0x2000, URZ ;  /* 0x00002000080e7890 */ /* 0x000fe2000fffe03f */
[----:B------:R-:W-:Y:S01]  /*ff60*/  LOP3.LUT R5, R5, R2, RZ, 0x3c, !PT ;  /* 0x0000000205057212 */ /* 0x000fe200078e3cff */
[----:B------:R-:W-:-:S02]  /*ff70*/  UIADD3 UR16, UR8, 0x4000, URZ ;  /* 0x0000400008107890 */ /* 0x000fc4000fffe03f */
[----:B------:R-:W-:-:S03]  /*ff80*/  UIADD3 UR17, UR8, 0x6000, URZ ;  /* 0x0000600008117890 */ /* 0x000fc6000fffe03f */
        /* <DEDUP_REMOVED lines=12> */
[----:B--2---:R-:W-:Y:S01]  /*10050*/  NOP ;  /* 0x0000000000007918 */ /* 0x004fe20000000000 */
.L_x_100:
[----:B------:R-:W-:Y:S05]  /*10060*/  BSYNC B1 ;  /* 0x0000000000017941 */ /* 0x000fea0003800000 */
.L_x_99:
[----:B------:R-:W2:Y:S01]  /*10070*/  LDL.LU R2, [R1+0x10] ;  /* 0x0000100001027983 */ /* 0x000ea20000300800 */
[----:B-1----:R-:W-:Y:S01]  /*10080*/  PRMT R4, RZ, 0x7610, R4 ;  /* 0x00007610ff047816 */ /* 0x002fe20000000004 */
[----:B--2---:R-:W-:-:S05]  /*10090*/  VIADD R2, R2, UR21 ;  /* 0x0000001502027c36 */ /* 0x004fca0008000000 */
[----:B------:R1:W-:Y:S01]  /*100a0*/  STL [R1+0x10], R2 ;  /* 0x0000100201007387 */ /* 0x0003e20000100800 */
[----:B------:R-:W-:-:S13]  /*100b0*/  ISETP.GE.AND P2, PT, R2, UR22, PT ;  /* 0x0000001602007c0c */ /* 0x000fda000bf46270 */
[----:B-1----:R-:W-:Y:S05]  /*100c0*/  @!P2 BRA `(.L_x_104) ;  /* 0xfffffff40084a947 */ /* 0x002fea000383ffff */
[----:B------:R-:W-:Y:S05]  /*100d0*/  BSYNC B0 ;  /* 0x0000000000007941 */ /* 0x000fea0003800000 */
.L_x_89:
[----:B------:R-:W-:Y:S05]  /*100e0*/  EXIT ;  /* 0x000000000000794d */ /* 0x000fea0003800000 */
.L_x_88:
[----:B------:R-:W2:Y:S01]  /*100f0*/  LDL R0, [R1+0x10] ;  /* 0x0000100001007983 */ /* 0x000ea20000100800 */
[----:B-1----:R-:W-:Y:S02]  /*10100*/  ULDC UR4, c[0x0][0xa00] ;  /* 0x0002800000047ab9 */ /* 0x002fe40000000800 */
[----:B--2---:R-:W-:-:S13]  /*10110*/  ISETP.GE.AND P0, PT, R0, UR4, PT ;  /* 0x0000000400007c0c */ /* 0x004fda000bf06270 */
[----:B------:R-:W-:Y:S05]  /*10120*/  @P0 EXIT ;  /* 0x000000000000094d */ /* 0x000fea0003800000 */
[----:B------:R-:W2:Y:S01]  /*10130*/  LDL.LU R2, [R1+0x38] ;  /* 0x0000380001027983 */ /* 0x000ea20000300800 */
[----:B------:R-:W-:Y:S01]  /*10140*/  BSSY B0, `(.L_x_105) ;  /* 0x000012b000007945 */ /* 0x000fe20003800000 */
[----:B------:R-:W-:Y:S01]  /*10150*/  MOV R5, 0x1 ;  /* 0x0000000100057802 */ /* 0x000fe20000000f00 */
[----:B------:R-:W-:Y:S01]  /*10160*/  ULDC.64 UR16, c[0x0][0x198] ;  /* 0x0000660000107ab9 */ /* 0x000fe20000000a00 */
[----:B------:R-:W1:Y:S01]  /*10170*/  S2R R0, SR_TID.X ;  /* 0x0000000000007919 */ /* 0x000e620000002100 */
[----:B------:R-:W-:Y:S01]  /*10180*/  MOV R4, 0x1 ;  /* 0x0000000100047802 */ /* 0x000fe20000000f00 */
[----:B------:R-:W-:Y:S01]  /*10190*/  ULDC UR20, c[0x0][0xc] ;  /* 0x0000030000147ab9 */ /* 0x000fe20000000800 */
[----:B-1----:R-:W-:Y:S02]  /*101a0*/  LOP3.LUT P0, RZ, R0, 0x1f, RZ, 0xc0, !PT ;  /* 0x0000001f00ff7812 */ /* 0x002fe4000780c0ff */
[----:B------:R-:W-:Y:S02]  /*101b0*/  MOV R0, RZ ;  /* 0x000000ff00007202 */ /* 0x000fe40000000f00 */
[----:B------:R-:W-:-:S02]  /*101c0*/  PLOP3.LUT P0, PT, P0, P2, PT, 0x2a, 0x0 ;  /* 0x000000000000781c */ /* 0x000fc40000704572 */
[----:B--2---:R-:W-:-:S13]  /*101d0*/  R2UR UR4, R2 ;  /* 0x00000000020472ca */ /* 0x004fda00000e0000 */
[----:B------:R-:W-:-:S12]  /*101e0*/  ULOP3.LUT UR19, UR4, 0x2, URZ, 0xfc, !UPT ;  /* 0x0000000204137892 */ /* 0x000fd8000f8efc3f */
.L_x_133:
[----:B------:R-:W2:Y:S01]  /*101f0*/  LDL R14, [R1+0x10] ;  /* 0x00001000010e7983 */ /* 0x000ea20000100800 */
[----:B------:R-:W1:Y:S01]  /*10200*/  LDC R8, c[0x0][0xa04] ;  /* 0x00028100ff087b82 */ /* 0x000e620000000800 */
[----:B------:R-:W-:Y:S02]  /*10210*/  ULDC UR4, c[0x0][0x28c] ;  /* 0x0000a30000047ab9 */ /* 0x000fe40000000800 */
[----:B------:R-:W-:-:S04]  /*10220*/  UIADD3 UR4, UR4, 0x7f, URZ ;  /* 0x0000007f04047890 */ /* 0x000fc8000fffe03f */
[----:B------:R-:W-:Y:S01]  /*10230*/  USHF.R.S32.HI UR5, URZ, 0x1f, UR4 ;  /* 0x0000001f3f057899 */ /* 0x000fe20008011404 */
[----:B------:R-:W3:Y:S03]  /*10240*/  LDC R9, c[0x0][0xa10] ;  /* 0x00028400ff097b82 */ /* 0x000ee60000000800 */
[----:B------:R-:W-:-:S03]  /*10250*/  ULEA.HI UR5, UR5, UR4, URZ, 0x7 ;  /* 0x0000000405057291 */ /* 0x000fc6000f8f383f */
[----:B------:R-:W-:Y:S01]  /*10260*/  UMOV UR4, 0xffffffff ;  /* 0xffffffff00047882 */ /* 0x000fe20000000000 */
[----:B------:R-:W-:Y:S01]  /*10270*/  USHF.R.S32.HI UR5, URZ, 0x7, UR5 ;  /* 0x000000073f057899 */ /* 0x000fe20008011405 */
        /* <DEDUP_REMOVED lines=21> */
[----:B------:R-:W-:-:S05]  /*103d0*/  IADD3 R7, -R6, RZ, RZ ;  /* 0x000000ff06077210 */ /* 0x000fca0007ffe1ff */
[----:B------:R-:W-:-:S05]  /*103e0*/  IMAD R8, R8, R7, R14 ;  /* 0x0000000708087224 */ /* 0x000fca00078e020e */
[----:B------:R-:W-:-:S04]  /*103f0*/  LEA R8, R8, 0xff, 0x7 ;  /* 0x000000ff08087811 */ /* 0x000fc800078e38ff */
[----:B------:R-:W-:-:S04]  /*10400*/  SHF.R.S32.HI R7, RZ, 0x1f, R8 ;  /* 0x0000001fff077819 */ /* 0x000fc80000011408 */
[----:B------:R-:W-:-:S04]  /*10410*/  LEA.HI R7, R7, R8, RZ, 0x7 ;  /* 0x0000000807077211 */ /* 0x000fc800078f38ff */
[----:B------:R-:W-:-:S04]  /*10420*/  SHF.R.S32.HI R6, RZ, 0x7, R7 ;  /* 0x00000007ff067819 */ /* 0x000fc80000011407 */
[----:B------:R-:W-:Y:S01]  /*10430*/  VIMNMX R6, R6, UR5, PT ;  /* 0x0000000506067c48 */ /* 0x000fe2000bfe0100 */
[----:B------:R-:W-:Y:S06]  /*10440*/  BRA.DIV UR4, `(.L_x_106) ;  /* 0x0000001604347947 */ /* 0x000fec000b800000 */
[----:B------:R-:W-:-:S13]  /*10450*/  ELECT P6, URZ, PT ;  /* 0x00000000003f782f */ /* 0x000fda00038c0000 */
.L_x_148:
[----:B------:R-:W-:Y:S01]  /*10460*/  ISETP.GT.AND P3, PT, R6, RZ, P6 ;  /* 0x000000ff0600720c */ /* 0x000fe20003764270 */
[----:B------:R-:W-:-:S12]  /*10470*/  BSSY B1, `(.L_x_107) ;  /* 0x0000035000017945 */ /* 0x000fd80003800000 */
[----:B------:R-:W-:Y:S05]  /*10480*/  @!P3 BRA `(.L_x_108) ;  /* 0x0000000000ccb947 */ /* 0x000fea0003800000 */
[----:B------:R-:W1:Y:S01]  /*10490*/  S2R R8, SR_CgaCtaId ;  /* 0x0000000000087919 */ /* 0x000e620000008800 */
[----:B------:R-:W-:-:S04]  /*104a0*/  MOV R7, 0x400 ;  /* 0x0000040000077802 */ /* 0x000fc80000000f00 */
[----:B-1----:R-:W-:Y:S02]  /*104b0*/  LEA R9, R8, R7, 0x18 ;  /* 0x0000000708097211 */ /* 0x002fe400078ec0ff */
[----:B------:R-:W-:Y:S02]  /*104c0*/  SHF.L.U32 R7, R4, 0x1f, RZ ;  /* 0x0000001f04077819 */ /* 0x000fe400000006ff */
[----:B------:R-:W-:-:S04]  /*104d0*/  LEA R8, R0, R9, 0x3 ;  /* 0x0000000900087211 */ /* 0x000fc800078e18ff */
[----:B------:R-:W1:Y:S02]  /*104e0*/  SYNCS.PHASECHK.TRANS64.TRYWAIT P4, [R8+URZ+0x64428], R7 ;  /* 0x06442807080075a7 */ /* 0x000e64000808017f */
[----:B-1----:R-:W-:Y:S05]  /*104f0*/  @!P4 BRA `(.L_x_109) ;  /* 0x000000140028c947 */ /* 0x002fea0003800000 */
.L_x_149:
[----:B------:R-:W-:Y:S01]  /*10500*/  UPRMT UR4, UR19, 0x9910, URZ ;  /* 0x0000991013047896 */ /* 0x000fe2000800003f */
[----:B-1----:R-:W-:-:S03]  /*10510*/  @P2 IMAD.MOV.U32 R7, RZ, RZ, 0x10000 ;  /* 0x00010000ff072424 */ /* 0x002fc600078e00ff */
[----:B------:R-:W-:Y:S01]  /*10520*/  UISETP.NE.AND UP0, UPT, UR4, 0x2, UPT ;  /* 0x000000020400788c */ /* 0x000fe2000bf05270 */
[----:B------:R1:W-:Y:S05]  /*10530*/  @P2 SYNCS.ARRIVE.TRANS64 RZ, [R8+URZ+0x64400], R7 ;  /* 0x0644000708ff29a7 */ /* 0x0003ea000800003f */
[----:B------:R-:W-:-:S13]  /*10540*/  PLOP3.LUT P4, PT, PT, PT, UP0, 0x80, 0x0 ;  /* 0x000000000000781c */ /* 0x000fda0003f8f008 */
[----:B-1----:R-:W-:Y:S05]  /*10550*/  @P4 BRA `(.L_x_110) ;  /* 0x0000000000044947 */ /* 0x002fea0003800000 */
[----:B------:R-:W-:Y:S01]  /*10560*/  BPT.TRAP 0x1 ;  /* 0x000000040000795c */ /* 0x000fe20000300000 */
.L_x_110:
[----:B------:R-:W-:Y:S05]  /*10570*/  @P0 BRA `(.L_x_111) ;  /* 0x0000000000040947 */ /* 0x000fea0003800000 */
[----:B------:R-:W-:Y:S01]  /*10580*/  BPT.TRAP 0x1 ;  /* 0x000000040000795c */ /* 0x000fe20000300000 */
.L_x_111:
[----:B------:R-:W-:Y:S01]  /*10590*/  LEA R9, R0, R9, 0x10 ;  /* 0x0000000900097211 */ /* 0x000fe200078e80ff */
[----:B------:R-:W-:Y:S01]  /*105a0*/  UIADD3 UR4, UP0, UR16, 0x1f0, URZ ;  /* 0x000001f010047890 */ /* 0x000fe2000ff1e03f */
[----:B------:R-:W-:Y:S01]  /*105b0*/  R2UR UR9, R8 ;  /* 0x00000000080972ca */ /* 0x000fe200000e0000 */
[----:B------:R-:W-:Y:S01]  /*105c0*/  UMOV UR10, URZ ;  /* 0x0000003f000a7c82 */ /* 0x000fe20008000000 */
[----:B------:R-:W-:Y:S01]  /*105d0*/  R2UR UR14, R9 ;  /* 0x00000000090e72ca */ /* 0x000fe200000e0000 */
[----:B------:R-:W-:Y:S01]  /*105e0*/  UIADD3.X UR5, URZ, UR17, URZ, UP0, !UPT ;  /* 0x000000113f057290 */ /* 0x000fe200087fe43f */
[----:B------:R-:W-:Y:S01]  /*105f0*/  R2UR UR12, R3 ;  /* 0x00000000030c72ca */ /* 0x000fe200000e0000 */
[----:B------:R-:W-:Y:S01]  /*10600*/  UMOV UR6, 0x0 ;  /* 0x0000000000067882 */ /* 0x000fe20000000000 */
[----:B------:R-:W-:Y:S01]  /*10610*/  R2UR UR13, R2 ;  /* 0x00000000020d72ca */ /* 0x000fe200000e0000 */
[----:B------:R-:W-:Y:S01]  /*10620*/  UMOV UR7, 0x10000000 ;  /* 0x1000000000077882 */ /* 0x000fe20000000000 */
[----:B------:R-:W-:Y:S01]  /*10630*/  UMOV UR11, URZ ;  /* 0x0000003f000b7c82 */ /* 0x000fe20008000000 */
[----:B------:R-:W-:Y:S01]  /*10640*/  UMOV UR21, 0x40 ;  /* 0x0000004000157882 */ /* 0x000fe20000000000 */
[----:B------:R-:W-:-:S03]  /*10650*/  IADD3 R0, R0, 0x1, RZ ;  /* 0x0000000100007810 */ /* 0x000fc60007ffe0ff */
[----:B------:R-:W-:Y:S01]  /*10660*/  UIADD3 UR9, UR9, 0x64400, URZ ;  /* 0x0006440009097890 */ /* 0x000fe2000fffe03f */
[C---:B------:R-:W-:Y:S01]  /*10670*/  ISETP.NE.AND P4, PT, R0.reuse, 0x5, PT ;  /* 0x000000050000780c */ /* 0x040fe20003f85270 */
[----:B------:R-:W-:Y:S02]  /*10680*/  UIADD3 UR8, UR14, 0x10000, URZ ;  /* 0x000100000e087890 */ /* 0x000fe4000fffe03f */
[----:B------:R-:W-:Y:S01]  /*10690*/  UIADD3 UR15, UR14, 0x14000, URZ ;  /* 0x000140000e0f7890 */ /* 0x000fe2000fffe03f */
[----:B------:R-:W-:Y:S01]  /*106a0*/  SEL R7, RZ, 0x1, P4 ;  /* 0x00000001ff077807 */ /* 0x000fe20002000000 */
[----:B------:R-:W-:Y:S01]  /*106b0*/  UIADD3 UR18, UR14, 0x18000, URZ ;  /* 0x000180000e127890 */ /* 0x000fe2000fffe03f */
[----:B------:R-:W-:Y:S01]  /*106c0*/  SEL R0, R0, RZ, P4 ;  /* 0x000000ff00007207 */ /* 0x000fe20002000000 */
[----:B------:R-:W-:Y:S01]  /*106d0*/  UIADD3 UR14, UR14, 0x1c000, URZ ;  /* 0x0001c0000e0e7890 */ /* 0x000fe2000fffe03f */
[----:B------:R-:W-:Y:S02]  /*106e0*/  LOP3.LUT R4, R4, R7, RZ, 0x3c, !PT ;  /* 0x0000000704047212 */ /* 0x000fe400078e3cff */
        /* <DEDUP_REMOVED lines=13> */
.L_x_108:
[----:B------:R-:W-:Y:S05]  /*107c0*/  BSYNC B1 ;  /* 0x0000000000017941 */ /* 0x000fea0003800000 */
.L_x_107:
        /* <DEDUP_REMOVED lines=10> */
.L_x_113:
[----:B------:R-:W-:Y:S05]  /*10870*/  BSYNC B1 ;  /* 0x0000000000017941 */ /* 0x000fea0003800000 */
.L_x_112:
[----:B------:R-:W-:Y:S01]  /*10880*/  BSSY B1, `(.L_x_115) ;  /* 0x0000037000017945 */ /* 0x000fe20003800000 */
[----:B------:R-:W-:-:S03]  /*10890*/  MOV R9, RZ ;  /* 0x000000ff00097202 */ /* 0x000fc60000000f00 */
[----:B------:R-:W-:Y:S05]  /*108a0*/  @!P3 BRA `(.L_x_116) ;  /* 0x0000000000d0b947 */ /* 0x000fea0003800000 */
[----:B-1----:R-:W1:Y:S01]  /*108b0*/  S2R R8, SR_CgaCtaId ;  /* 0x0000000000087919 */ /* 0x002e620000008800 */
[----:B------:R-:W-:-:S04]  /*108c0*/  MOV R5, 0x400 ;  /* 0x0000040000057802 */ /* 0x000fc80000000f00 */
[----:B-1----:R-:W-:Y:S02]  /*108d0*/  LEA R5, R8, R5, 0x18 ;  /* 0x0000000508057211 */ /* 0x002fe400078ec0ff */
[----:B------:R-:W-:Y:S02]  /*108e0*/  SHF.L.U32 R8, R4, 0x1f, RZ ;  /* 0x0000001f04087819 */ /* 0x000fe400000006ff */
[----:B------:R-:W-:-:S04]  /*108f0*/  LEA R7, R0, R5, 0x3 ;  /* 0x0000000500077211 */ /* 0x000fc800078e18ff */
[----:B------:R-:W1:Y:S02]  /*10900*/  SYNCS.PHASECHK.TRANS64.TRYWAIT P3, [R7+URZ+0x64428], R8 ;  /* 0x06442808070075a7 */ /* 0x000e64000806017f */
[----:B-1----:R-:W-:Y:S05]  /*10910*/  @!P3 BRA `(.L_x_117) ;  /* 0x000000100048b947 */ /* 0x002fea0003800000 */
.L_x_150:
[----:B------:R-:W-:Y:S01]  /*10920*/  UPRMT UR4, UR19, 0x9910, URZ ;  /* 0x0000991013047896 */ /* 0x000fe2000800003f */
[----:B-1----:R-:W-:-:S03]  /*10930*/  @P2 MOV R8, 0x10000 ;  /* 0x0001000000082802 */ /* 0x002fc60000000f00 */
[----:B------:R-:W-:Y:S01]  /*10940*/  UISETP.NE.AND UP0, UPT, UR4, 0x2, UPT ;  /* 0x000000020400788c */ /* 0x000fe2000bf05270 */
[----:B------:R1:W-:Y:S05]  /*10950*/  @P2 SYNCS.ARRIVE.TRANS64 RZ, [R7+URZ+0x64400], R8 ;  /* 0x0644000807ff29a7 */ /* 0x0003ea000800003f */
[----:B------:R-:W-:-:S13]  /*10960*/  PLOP3.LUT P3, PT, PT, PT, UP0, 0x80, 0x0 ;  /* 0x000000000000781c */ /* 0x000fda0003f6f008 */
[----:B-1----:R-:W-:Y:S05]  /*10970*/  @P3 BRA `(.L_x_118) ;  /* 0x0000000000043947 */ /* 0x002fea0003800000 */
[----:B------:R-:W-:Y:S01]  /*10980*/  BPT.TRAP 0x1 ;  /* 0x000000040000795c */ /* 0x000fe20000300000 */
.L_x_118:
[----:B------:R-:W-:Y:S05]  /*10990*/  @P0 BRA `(.L_x_119) ;  /* 0x0000000000040947 */ /* 0x000fea0003800000 */
[----:B------:R-:W-:Y:S01]  /*109a0*/  BPT.TRAP 0x1 ;  /* 0x000000040000795c */ /* 0x000fe20000300000 */
.L_x_119:
        /* <DEDUP_REMOVED lines=12> */
[----:B------:R-:W-:-:S02]  /*10a70*/  IADD3 R0, R0, 0x1, RZ ;  /* 0x0000000100007810 */ /* 0x000fc40007ffe0ff */
[----:B------:R-:W-:Y:S01]  /*10a80*/  MOV R9, 0x1 ;  /* 0x0000000100097802 */ /* 0x000fe20000000f00 */
        /* <DEDUP_REMOVED lines=8> */
[----:B------:R-:W-:-:S02]  /*10b10*/  LOP3.LUT R4, R4, R5, RZ, 0x3c, !PT ;  /* 0x0000000504047212 */ /* 0x000fc400078e3cff */
[----:B------:R1:W-:Y:S01]  /*10b20*/  UTMALDG.4D [UR8], [UR4], desc[UR6] ;  /* 0x00000608040075b4 */ /* 0x0003e20008019000 */
[----:B------:R-:W-:Y:S01]  /*10b30*/  UMOV UR14, 0x80 ;  /* 0x00000080000e7882 */ /* 0x000fe20000000000 */
[----:B-1----:R-:W-:Y:S01]  /*10b40*/  UMOV UR8, UR15 ;  /* 0x0000000f00087c82 */ /* 0x002fe20008000000 */
[----:B------:R-:W-:Y:S02]  /*10b50*/  UMOV UR10, UR18 ;  /* 0x00000012000a7c82 */ /* 0x000fe40008000000 */
        /* <DEDUP_REMOVED lines=9> */
.L_x_116:
[----:B------:R-:W-:Y:S05]  /*10bf0*/  BSYNC B1 ;  /* 0x0000000000017941 */ /* 0x000fea0003800000 */
.L_x_115:
[----:B------:R-:W-:Y:S01]  /*10c00*/  ISETP.GE.AND P3, PT, R6, 0x2, PT ;  /* 0x000000020600780c */ /* 0x000fe20003f66270 */
[----:B------:R-:W-:-:S12]  /*10c10*/  BSSY B1, `(.L_x_120) ;  /* 0x0000076000017945 */ /* 0x000fd80003800000 */
[----:B------:R-:W-:Y:S05]  /*10c20*/  @!P3 BRA `(.L_x_121) ;  /* 0x0000000400d0b947 */ /* 0x000fea0003800000 */
[----:B------:R-:W-:-:S07]  /*10c30*/  SHF.L.U32 R6, R6, 0x1, RZ ;  /* 0x0000000106067819 */ /* 0x000fce00000006ff */
.L_x_132:
[----:B------:R-:W-:Y:S04]  /*10c40*/  BSSY B2, `(.L_x_122) ;  /* 0x0000036000027945 */ /* 0x000fe80003800000 */
        /* <DEDUP_REMOVED lines=8> */
.L_x_151:
[----:B------:R-:W-:Y:S01]  /*10cd0*/  UPRMT UR4, UR19, 0x9910, URZ ;  /* 0x0000991013047896 */ /* 0x000fe2000800003f */
[----:B-1----:R-:W-:-:S03]  /*10ce0*/  @P2 IMAD.MOV.U32 R8, RZ, RZ, 0x10000 ;  /* 0x00010000ff082424 */ /* 0x002fc600078e00ff */
[----:B------:R-:W-:Y:S01]  /*10cf0*/  UISETP.NE.AND UP0, UPT, UR4, 0x2, UPT ;  /* 0x000000020400788c */ /* 0x000fe2000bf05270 */
[----:B------:R1:W-:Y:S05]  /*10d00*/  @P2 SYNCS.ARRIVE.TRANS64 RZ, [R7+URZ+0x64400], R8 ;  /* 0x0644000807ff29a7 */ /* 0x0003ea000800003f */
[----:B------:R-:W-:-:S13]  /*10d10*/  PLOP3.LUT P3, PT, PT, PT, UP0, 0x80, 0x0 ;  /* 0x000000000000781c */ /* 0x000fda0003f6f008 */
[----:B-1----:R-:W-:Y:S05]  /*10d20*/  @P3 BRA `(.L_x_125) ;  /* 0x0000000000043947 */ /* 0x002fea0003800000 */
[----:B------:R-:W-:Y:S01]  /*10d30*/  BPT.TRAP 0x1 ;  /* 0x000000040000795c */ /* 0x000fe20000300000 */
.L_x_125:
[----:B------:R-:W-:Y:S05]  /*10d40*/  @P0 BRA `(.L_x_126) ;  /* 0x0000000000040947 */ /* 0x000fea0003800000 */
[----:B------:R-:W-:Y:S01]  /*10d50*/  BPT.TRAP 0x1 ;  /* 0x000000040000795c */ /* 0x000fe20000300000 */
.L_x_126:
        /* <DEDUP_REMOVED lines=10> */
[----:B------:R-:W-:Y:S01]  /*10e00*/  R2UR UR13, R2 ;  /* 0x00000000020d72ca */ /* 0x000fe200000e0000 */
[----:B------:R-:W-:Y:S01]  /*10e10*/  UMOV UR18, 0x40 ;  /* 0x0000004000127882 */ /* 0x000fe20000000000 */
[----:B------:R-:W-:-:S03]  /*10e20*/  IADD3 R0, R0, 0x1, RZ ;  /* 0x0000000100007810 */ /* 0x000fc60007ffe0ff */
[----:B------:R-:W-:Y:S01]  /*10e30*/  UIADD3 UR9, UR9, 0x64400, URZ ;  /* 0x0006440009097890 */ /* 0x000fe2000fffe03f */
[C---:B------:R-:W-:Y:S01]  /*10e40*/  ISETP.NE.AND P3, PT, R0.reuse, 0x5, PT ;  /* 0x000000050000780c */ /* 0x040fe20003f65270 */
[----:B------:R-:W-:Y:S02]  /*10e50*/  UIADD3 UR8, UR14, 0x10000, URZ ;  /* 0x000100000e087890 */ /* 0x000fe4000fffe03f */
[----:B------:R-:W-:Y:S01]  /*10e60*/  USHF.L.U32 UR11, UR11, 0x7, URZ ;  /* 0x000000070b0b7899 */ /* 0x000fe2000800063f */
[----:B------:R-:W-:Y:S01]  /*10e70*/  SEL R5, RZ, 0x1, P3 ;  /* 0x00000001ff057807 */ /* 0x000fe20001800000 */
[----:B------:R-:W-:Y:S01]  /*10e80*/  UIADD3 UR15, UR14, 0x14000, URZ ;  /* 0x000140000e0f7890 */ /* 0x000fe2000fffe03f */
[----:B------:R-:W-:Y:S01]  /*10e90*/  SEL R0, R0, RZ, P3 ;  /* 0x000000ff00007207 */ /* 0x000fe20001800000 */
[----:B------:R-:W-:Y:S01]  /*10ea0*/  UIADD3 UR21, UR14, 0x18000, URZ ;  /* 0x000180000e157890 */ /* 0x000fe2000fffe03f */
[----:B------:R-:W-:Y:S01]  /*10eb0*/  LOP3.LUT R4, R4, R5, RZ, 0x3c, !PT ;  /* 0x0000000504047212 */ /* 0x000fe200078e3cff */
[----:B------:R-:W-:-:S03]  /*10ec0*/  UIADD3 UR22, UR14, 0x1c000, URZ ;  /* 0x0001c0000e167890 */ /* 0x000fc6000fffe03f */
        /* <DEDUP_REMOVED lines=13> */
.L_x_123:
[----:B------:R-:W-:Y:S05]  /*10fa0*/  BSYNC B2 ;  /* 0x0000000000027941 */ /* 0x000fea0003800000 */
.L_x_122:
[----:B------:R-:W-:Y:S01]  /*10fb0*/  ISETP.LT.OR P3, PT, R6, 0x4, !P6 ;  /* 0x000000040600780c */ /* 0x000fe20007761670 */
[----:B------:R-:W-:-:S12]  /*10fc0*/  BSSY B2, `(.L_x_127) ;  /* 0x0000037000027945 */ /* 0x000fd80003800000 */
[----:B------:R-:W-:Y:S05]  /*10fd0*/  @P3 BRA `(.L_x_128) ;  /* 0x0000000000d43947 */ /* 0x000fea0003800000 */
[----:B-1----:R-:W1:Y:S01]  /*10fe0*/  S2R R8, SR_CgaCtaId ;  /* 0x0000000000087919 */ /* 0x002e620000008800 */
[----:B------:R-:W-:-:S04]  /*10ff0*/  MOV R5, 0x400 ;  /* 0x0000040000057802 */ /* 0x000fc80000000f00 */
[----:B-1----:R-:W-:Y:S02]  /*11000*/  LEA R5, R8, R5, 0x18 ;  /* 0x0000000508057211 */ /* 0x002fe400078ec0ff */
[----:B------:R-:W-:Y:S02]  /*11010*/  SHF.L.U32 R8, R4, 0x1f, RZ ;  /* 0x0000001f04087819 */ /* 0x000fe400000006ff */
[----:B------:R-:W-:-:S04]  /*11020*/  LEA R7, R0, R5, 0x3 ;  /* 0x0000000500077211 */ /* 0x000fc800078e18ff */
[----:B------:R-:W1:Y:S02]  /*11030*/  SYNCS.PHASECHK.TRANS64.TRYWAIT P3, [R7+URZ+0x64428], R8 ;  /* 0x06442808070075a7 */ /* 0x000e64000806017f */
[----:B-1----:R-:W-:Y:S05]  /*11040*/  @!P3 BRA `(.L_x_129) ;  /* 0x0000000800a4b947 */ /* 0x002fea0003800000 */
.L_x_152:
[----:B------:R-:W-:Y:S01]  /*11050*/  UPRMT UR4, UR19, 0x9910, URZ ;  /* 0x0000991013047896 */ /* 0x000fe2000800003f */
[----:B-1----:R-:W-:-:S03]  /*11060*/  @P1 MOV R8, 0x10000 ;  /* 0x0001000000081802 */ /* 0x002fc60000000f00 */
[----:B------:R-:W-:Y:S01]  /*11070*/  UISETP.NE.AND UP0, UPT, UR4, 0x2, UPT ;  /* 0x000000020400788c */ /* 0x000fe2000bf05270 */
[----:B------:R1:W-:Y:S05]  /*11080*/  @P1 SYNCS.ARRIVE.TRANS64 RZ, [R7+URZ+0x64400], R8 ;  /* 0x0644000807ff19a7 */ /* 0x0003ea000800003f */
[----:B------:R-:W-:-:S13]  /*11090*/  PLOP3.LUT P3, PT, PT, PT, UP0, 0x80, 0x0 ;  /* 0x000000000000781c */ /* 0x000fda0003f6f008 */
[----:B-1----:R-:W-:Y:S05]  /*110a0*/  @P3 BRA `(.L_x_130) ;  /* 0x0000000000043947 */ /* 0x002fea0003800000 */
[----:B------:R-:W-:Y:S01]  /*110b0*/  BPT.TRAP 0x1 ;  /* 0x000000040000795c */ /* 0x000fe20000300000 */
.L_x_130:
[----:B------:R-:W-:Y:S05]  /*110c0*/  @P0 BRA `(.L_x_131) ;  /* 0x0000000000040947 */ /* 0x000fea0003800000 */
[----:B------:R-:W-:Y:S01]  /*110d0*/  BPT.TRAP 0x1 ;  /* 0x000000040000795c */ /* 0x000fe20000300000 */
.L_x_131:
        /* <DEDUP_REMOVED lines=12> */
[----:B------:R-:W-:-:S02]  /*111a0*/  IADD3 R0, R0, 0x1, RZ ;  /* 0x0000000100007810 */ /* 0x000fc40007ffe0ff */
[----:B------:R-:W-:Y:S01]  /*111b0*/  IADD3 R9, R9, 0x1, RZ ;  /* 0x0000000109097810 */ /* 0x000fe20007ffe0ff */
        /* <DEDUP_REMOVED lines=23> */
.L_x_128:
[----:B------:R-:W-:Y:S05]  /*11330*/  BSYNC B2 ;  /* 0x0000000000027941 */ /* 0x000fea0003800000 */
.L_x_127:
[C---:B------:R-:W-:Y:S02]  /*11340*/  ISETP.GT.AND P3, PT, R6.reuse, 0x4, PT ;  /* 0x000000040600780c */ /* 0x040fe40003f64270 */
[----:B------:R-:W-:-:S11]  /*11350*/  IADD3 R6, R6, -0x2, RZ ;  /* 0xfffffffe06067810 */ /* 0x000fd60007ffe0ff */
[----:B------:R-:W-:Y:S05]  /*11360*/  @P3 BRA `(.L_x_132) ;  /* 0xfffffff800343947 */ /* 0x000fea000383ffff */
.L_x_121:
[----:B------:R-:W-:Y:S05]  /*11370*/  BSYNC B1 ;  /* 0x0000000000017941 */ /* 0x000fea0003800000 */
.L_x_120:
[----:B------:R-:W2:Y:S01]  /*11380*/  LDL.LU R7, [R1+0x10] ;  /* 0x0000100001077983 */ /* 0x000ea20000300800 */
[----:B------:R-:W-:Y:S01]  /*11390*/  ULDC UR4, c[0x0][0xa00] ;  /* 0x0002800000047ab9 */ /* 0x000fe20000000800 */
[----:B-1----:R-:W-:Y:S02]  /*113a0*/  PRMT R5, RZ, 0x7610, R5 ;  /* 0x00007610ff057816 */ /* 0x002fe40000000005 */
[----:B--2---:R-:W-:-:S04]  /*113b0*/  IADD3 R7, R7, UR20, RZ ;  /* 0x0000001407077c10 */ /* 0x004fc8000fffe0ff */
[----:B------:R-:W-:Y:S01]  /*113c0*/  ISETP.GE.AND P3, PT, R7, UR4, PT ;  /* 0x0000000407007c0c */ /* 0x000fe2000bf66270 */
[----:B------:R1:W-:-:S12]  /*113d0*/  STL [R1+0x10], R7 ;  /* 0x0000100701007387 */ /* 0x0003d80000100800 */
[----:B-1----:R-:W-:Y:S05]  /*113e0*/  @!P3 BRA `(.L_x_133) ;  /* 0xffffffec0080b947 */ /* 0x002fea000383ffff */
[----:B------:R-:W-:Y:S05]  /*113f0*/  BSYNC B0 ;  /* 0x0000000000007941 */ /* 0x000fea0003800000 */
.L_x_105:
[----:B------:R-:W-:Y:S05]  /*11400*/  EXIT ;  /* 0x000000000000794d */ /* 0x000fea0003800000 */
.L_x_17:
[----:B-1----:R-:W-:-:S04]  /*11410*/  MOV R3, UR4 ;  /* 0x0000000400037c02 */ /* 0x002fc80008000f00 */
[----:B------:R1:W2:Y:S03]  /*11420*/  SYNCS.PHASECHK.TRANS64.TRYWAIT P1, [R3+URZ+0x64450], R0 ;  /* 0x06445000030075a7 */ /* 0x0002a6000802017f */
[----:B--2---:R-:W-:Y:S05]  /*11430*/  @!P1 NANOSLEEP.SYNCS 0x989680 ;  /* 0x009896800000995d */ /* 0x004fea0003900000 */
[----:B------:R-:W2:Y:S02]  /*11440*/  @!P1 SYNCS.PHASECHK.TRANS64 P1, [R3+URZ+0x64450], R0 ;  /* 0x06445000030095a7 */ /* 0x000ea4000802007f */
[----:B--2---:R-:W-:Y:S05]  /*11450*/  @!P1 BRA `(.L_x_17) ;  /* 0xfffffffc00ec9947 */ /* 0x004fea000383ffff */
[----:B------:R-:W-:Y:S05]  /*11460*/  BRA `(.L_x_134) ;  /* 0xffffff0000ec7947 */ /* 0x000fea000383ffff */
.L_x_19:
[----:B-1----:R-:W-:-:S04]  /*11470*/  IMAD.U32 R3, RZ, RZ, UR52 ;  /* 0x00000034ff037e24 */ /* 0x002fc8000f8e00ff */
[----:B------:R1:W2:Y:S03]  /*11480*/  SYNCS.PHASECHK.TRANS64.TRYWAIT P1, [R3+URZ+0x64400], R0 ;  /* 0x06440000030075a7 */ /* 0x0002a6000802017f */
[----:B--2---:R-:W-:Y:S05]  /*11490*/  @!P1 NANOSLEEP.SYNCS 0x989680 ;  /* 0x009896800000995d */ /* 0x004fea0003900000 */
[----:B------:R-:W2:Y:S02]  /*114a0*/  @!P1 SYNCS.PHASECHK.TRANS64 P1, [R3+URZ+0x64400], R0 ;  /* 0x06440000030095a7 */ /* 0x000ea4000802007f */
[----:B--2---:R-:W-:Y:S05]  /*114b0*/  @!P1 BRA `(.L_x_19) ;  /* 0xfffffffc00ec9947 */ /* 0x004fea000383ffff */
[----:B------:R-:W-:Y:S05]  /*114c0*/  BRA `(.L_x_135) ;  /* 0xffffff0400207947 */ /* 0x000fea000383ffff */
.L_x_20:
[----:B------:R-:W2:Y:S02]  /*114d0*/  LDL R0, [R1+0x2c] ;  /* 0x00002c0001007983 */ /* 0x000ea40000100800 */
[----:B--2---:R-:W-:-:S13]  /*114e0*/  R2UR UR4, R0 ;  /* 0x00000000000472ca */ /* 0x004fda00000e0000 */
[----:B-1----:R-:W-:-:S04]  /*114f0*/  MOV R3, UR4 ;  /* 0x0000000400037c02 */ /* 0x002fc80008000f00 */
[----:B------:R1:W2:Y:S03]  /*11500*/  SYNCS.PHASECHK.TRANS64.TRYWAIT P1, [R3+URZ+-0x8], R2 ;  /* 0xfffff802030075a7 */ /* 0x0002a6000802017f */
[----:B--2---:R-:W-:Y:S05]  /*11510*/  @!P1 NANOSLEEP.SYNCS 0x989680 ;  /* 0x009896800000995d */ /* 0x004fea0003900000 */
[----:B------:R-:W2:Y:S02]  /*11520*/  @!P1 SYNCS.PHASECHK.TRANS64 P1, [R3+URZ+-0x8], R2 ;  /* 0xfffff802030095a7 */ /* 0x000ea4000802007f */
[----:B--2---:R-:W-:Y:S05]  /*11530*/  @!P1 BRA `(.L_x_20) ;  /* 0xfffffffc00e49947 */ /* 0x004fea000383ffff */
[----:B------:R-:W-:Y:S05]  /*11540*/  BRA `(.L_x_136) ;  /* 0xffffff0400107947 */ /* 0x000fea000383ffff */
.L_x_22:
[----:B-1----:R-:W-:-:S04]  /*11550*/  MOV R12, UR4 ;  /* 0x00000004000c7c02 */ /* 0x002fc80008000f00 */
[----:B------:R1:W2:Y:S03]  /*11560*/  SYNCS.PHASECHK.TRANS64.TRYWAIT P1, [R12+URZ+0x64400], R11 ;  /* 0x0644000b0c0075a7 */ /* 0x0002a6000802017f */
[----:B--2---:R-:W-:Y:S05]  /*11570*/  @!P1 NANOSLEEP.SYNCS 0x989680 ;  /* 0x009896800000995d */ /* 0x004fea0003900000 */
[----:B------:R-:W2:Y:S02]  /*11580*/  @!P1 SYNCS.PHASECHK.TRANS64 P1, [R12+URZ+0x64400], R11 ;  /* 0x0644000b0c0095a7 */ /* 0x000ea4000802007f */
[----:B--2---:R-:W-:Y:S05]  /*11590*/  @!P1 BRA `(.L_x_22) ;  /* 0xfffffffc00ec9947 */ /* 0x004fea000383ffff */
[----:B------:R-:W-:Y:S05]  /*115a0*/  BRA `(.L_x_137) ;  /* 0xffffff3400487947 */ /* 0x000fea000383ffff */
.L_x_27:
[----:B-1----:R-:W-:-:S04]  /*115b0*/  MOV R13, UR5 ;  /* 0x00000005000d7c02 */ /* 0x002fc80008000f00 */
[----:B------:R1:W2:Y:S03]  /*115c0*/  SYNCS.PHASECHK.TRANS64.TRYWAIT P2, [R13+URZ+0x64400], R10 ;  /* 0x0644000a0d0075a7 */ /* 0x0002a6000804017f */
[----:B--2---:R-:W-:Y:S05]  /*115d0*/  @!P2 NANOSLEEP.SYNCS 0x989680 ;  /* 0x009896800000a95d */ /* 0x004fea0003900000 */
[----:B------:R-:W2:Y:S02]  /*115e0*/  @!P2 SYNCS.PHASECHK.TRANS64 P2, [R13+URZ+0x64400], R10 ;  /* 0x0644000a0d00a5a7 */ /* 0x000ea4000804007f */
[----:B--2---:R-:W-:Y:S05]  /*115f0*/  @!P2 BRA `(.L_x_27) ;  /* 0xfffffffc00eca947 */ /* 0x004fea000383ffff */
[----:B------:R-:W-:Y:S05]  /*11600*/  BRA `(.L_x_138) ;  /* 0xffffff3800747947 */ /* 0x000fea000383ffff */
.L_x_31:
[----:B-1----:R-:W-:-:S04]  /*11610*/  MOV R14, UR10 ;  /* 0x0000000a000e7c02 */ /* 0x002fc80008000f00 */
[----:B------:R1:W2:Y:S03]  /*11620*/  SYNCS.PHASECHK.TRANS64.TRYWAIT P2, [R14+URZ+0x64400], R11 ;  /* 0x0644000b0e0075a7 */ /* 0x0002a6000804017f */
[----:B--2---:R-:W-:Y:S05]  /*11630*/  @!P2 NANOSLEEP.SYNCS 0x989680 ;  /* 0x009896800000a95d */ /* 0x004fea0003900000 */
[----:B------:R-:W2:Y:S02]  /*11640*/  @!P2 SYNCS.PHASECHK.TRANS64 P2, [R14+URZ+0x64400], R11 ;  /* 0x0644000b0e00a5a7 */ /* 0x000ea4000804007f */
[----:B--2---:R-:W-:Y:S05]  /*11650*/  @!P2 BRA `(.L_x_31) ;  /* 0xfffffffc00eca947 */ /* 0x004fea000383ffff */
[----:B------:R-:W-:Y:S05]  /*11660*/  BRA `(.L_x_30) ;  /* 0xffffff6400f87947 */ /* 0x000fea000383ffff */
.L_x_39:
[----:B-1----:R-:W-:-:S04]  /*11670*/  MOV R13, UR5 ;  /* 0x00000005000d7c02 */ /* 0x002fc80008000f00 */
[----:B------:R1:W2:Y:S03]  /*11680*/  SYNCS.PHASECHK.TRANS64.TRYWAIT P2, [R13+URZ+0x64400], R10 ;  /* 0x0644000a0d0075a7 */ /* 0x0002a6000804017f */
[----:B--2---:R-:W-:Y:S05]  /*11690*/  @!P2 NANOSLEEP.SYNCS 0x989680 ;  /* 0x009896800000a95d */ /* 0x004fea0003900000 */
[----:B------:R-:W2:Y:S02]  /*116a0*/  @!P2 SYNCS.PHASECHK.TRANS64 P2, [R13+URZ+0x64400], R10 ;  /* 0x0644000a0d00a5a7 */ /* 0x000ea4000804007f */
[----:B--2---:R-:W-:Y:S05]  /*116b0*/  @!P2 BRA `(.L_x_39) ;  /* 0xfffffffc00eca947 */ /* 0x004fea000383ffff */
[----:B------:R-:W-:Y:S05]  /*116c0*/  BRA `(.L_x_139) ;  /* 0xffffff6c00647947 */ /* 0x000fea000383ffff */
.L_x_43:
[----:B-1----:R-:W-:-:S04]  /*116d0*/  MOV R16, UR10 ;  /* 0x0000000a00107c02 */ /* 0x002fc80008000f00 */
[----:B------:R1:W2:Y:S03]  /*116e0*/  SYNCS.PHASECHK.TRANS64.TRYWAIT P2, [R16+URZ+0x64400], R13 ;  /* 0x0644000d100075a7 */ /* 0x0002a6000804017f */
[----:B--2---:R-:W-:Y:S05]  /*116f0*/  @!P2 NANOSLEEP.SYNCS 0x989680 ;  /* 0x009896800000a95d */ /* 0x004fea0003900000 */
[----:B------:R-:W2:Y:S02]  /*11700*/  @!P2 SYNCS.PHASECHK.TRANS64 P2, [R16+URZ+0x64400], R13 ;  /* 0x0644000d1000a5a7 */ /* 0x000ea4000804007f */
[----:B--2---:R-:W-:Y:S05]  /*11710*/  @!P2 BRA `(.L_x_43) ;  /* 0xfffffffc00eca947 */ /* 0x004fea000383ffff */
[----:B------:R-:W-:Y:S05]  /*11720*/  BRA `(.L_x_42) ;  /* 0xffffffa400747947 */ /* 0x000fea000383ffff */
.L_x_63:
[----:B------:R-:W2:Y:S02]  /*11730*/  LDL R2, [R1+0x2c] ;  /* 0x00002c0001027983 */ /* 0x000ea40000100800 */
[----:B--2---:R-:W-:-:S13]  /*11740*/  R2UR UR4, R2 ;  /* 0x00000000020472ca */ /* 0x004fda00000e0000 */
[----:B-1----:R-:W-:-:S04]  /*11750*/  MOV R3, UR4 ;  /* 0x0000000400037c02 */ /* 0x002fc80008000f00 */
[----:B------:R1:W2:Y:S03]  /*11760*/  SYNCS.PHASECHK.TRANS64.TRYWAIT P1, [R3+URZ+0x8], R0 ;  /* 0x00000800030075a7 */ /* 0x0002a6000802017f */
[----:B--2---:R-:W-:Y:S05]  /*11770*/  @!P1 NANOSLEEP.SYNCS 0x989680 ;  /* 0x009896800000995d */ /* 0x004fea0003900000 */
[----:B------:R-:W2:Y:S02]  /*11780*/  @!P1 SYNCS.PHASECHK.TRANS64 P1, [R3+URZ+0x8], R0 ;  /* 0x00000800030095a7 */ /* 0x000ea4000802007f */
[----:B--2---:R-:W-:Y:S05]  /*11790*/  @!P1 BRA `(.L_x_63) ;  /* 0xfffffffc00e49947 */ /* 0x004fea000383ffff */
[----:B------:R-:W-:Y:S05]  /*117a0*/  BRA `(.L_x_140) ;  /* 0xffffffb400907947 */ /* 0x000fea000383ffff */
.L_x_90:
[----:B------:R-:W-:Y:S01]  /*117b0*/  BSSY B1, `(.L_x_141) ;  /* 0x0000006000017945 */ /* 0x000fe20003800000 */
[----:B------:R-:W-:-:S07]  /*117c0*/  MOV R15, 0xffffffff ;  /* 0xffffffff000f7802 */ /* 0x000fce0000000f00 */
[----:B------:R-:W-:Y:S05]  /*117d0*/  WARPSYNC.COLLECTIVE R15, `(.L_x_142) ;  /* 0x000000000f0c7348 */ /* 0x000fea0003c00000 */
[----:B------:R-:W-:Y:S02]  /*117e0*/  ELECT P6, UR62, PT ;  /* 0x00000000003e782f */ /* 0x000fe400038c0000 */
[----:B------:R-:W-:Y:S01]  /*117f0*/  MOV R14, UR62 ;  /* 0x0000003e000e7c02 */ /* 0x000fe20008000f00 */
[----:B------:R-:W-:Y:S10]  /*11800*/  ENDCOLLECTIVE ;  /* 0x000000000000791b */ /* 0x000ff40003800000 */
.L_x_142:
[----:B------:R-:W-:Y:S05]  /*11810*/  BSYNC B1 ;  /* 0x0000000000017941 */ /* 0x000fea0003800000 */
.L_x_141:
[----:B------:R-:W-:Y:S05]  /*11820*/  BRA `(.L_x_143) ;  /* 0xffffffe000187947 */ /* 0x000fea000383ffff */
.L_x_93:
[----:B-1----:R1:W2:Y:S02]  /*11830*/  SYNCS.PHASECHK.TRANS64.TRYWAIT P2, [R7+URZ+0x64460], R6 ;  /* 0x06446006070075a7 */ /* 0x0022a4000804017f */
[----:B--2---:R-:W-:Y:S05]  /*11840*/  @!P2 NANOSLEEP.SYNCS 0x989680 ;  /* 0x009896800000a95d */ /* 0x004fea0003900000 */
[----:B------:R-:W2:Y:S02]  /*11850*/  @!P2 SYNCS.PHASECHK.TRANS64 P2, [R7+URZ+0x64460], R6 ;  /* 0x064460060700a5a7 */ /* 0x000ea4000804007f */
[----:B--2---:R-:W-:Y:S05]  /*11860*/  @!P2 BRA `(.L_x_93) ;  /* 0xfffffffc00f0a947 */ /* 0x004fea000383ffff */
[----:B------:R-:W-:Y:S05]  /*11870*/  BRA `(.L_x_144) ;  /* 0xffffffe000387947 */ /* 0x000fea000383ffff */
.L_x_98:
[----:B-1----:R1:W2:Y:S02]  /*11880*/  SYNCS.PHASECHK.TRANS64.TRYWAIT P2, [R7+URZ+0x644b0], R4 ;  /* 0x0644b004070075a7 */ /* 0x0022a4000804017f */
[----:B--2---:R-:W-:Y:S05]  /*11890*/  @!P2 NANOSLEEP.SYNCS 0x989680 ;  /* 0x009896800000a95d */ /* 0x004fea0003900000 */
[----:B------:R-:W2:Y:S02]  /*118a0*/  @!P2 SYNCS.PHASECHK.TRANS64 P2, [R7+URZ+0x644b0], R4 ;  /* 0x0644b0040700a5a7 */ /* 0x000ea4000804007f */
[----:B--2---:R-:W-:Y:S05]  /*118b0*/  @!P2 BRA `(.L_x_98) ;  /* 0xfffffffc00f0a947 */ /* 0x004fea000383ffff */
[----:B------:R-:W-:Y:S05]  /*118c0*/  BRA `(.L_x_97) ;  /* 0xffffffe400047947 */ /* 0x000fea000383ffff */
.L_x_101:
[----:B-1----:R1:W2:Y:S02]  /*118d0*/  SYNCS.PHASECHK.TRANS64.TRYWAIT P2, [R4+URZ+0x64460], R9 ;  /* 0x06446009040075a7 */ /* 0x0022a4000804017f */
[----:B--2---:R-:W-:Y:S05]  /*118e0*/  @!P2 NANOSLEEP.SYNCS 0x989680 ;  /* 0x009896800000a95d */ /* 0x004fea0003900000 */
[----:B------:R-:W2:Y:S02]  /*118f0*/  @!P2 SYNCS.PHASECHK.TRANS64 P2, [R4+URZ+0x64460], R9 ;  /* 0x064460090400a5a7 */ /* 0x000ea4000804007f */
[----:B--2---:R-:W-:Y:S05]  /*11900*/  @!P2 BRA `(.L_x_101) ;  /* 0xfffffffc00f0a947 */ /* 0x004fea000383ffff */
[----:B------:R-:W-:Y:S05]  /*11910*/  BRA `(.L_x_145) ;  /* 0xffffffe400187947 */ /* 0x000fea000383ffff */
.L_x_106:
[----:B------:R-:W-:Y:S01]  /*11920*/  BSSY B1, `(.L_x_146) ;  /* 0x0000006000017945 */ /* 0x000fe20003800000 */
[----:B------:R-:W-:-:S07]  /*11930*/  MOV R15, 0xffffffff ;  /* 0xffffffff000f7802 */ /* 0x000fce0000000f00 */
[----:B------:R-:W-:Y:S05]  /*11940*/  WARPSYNC.COLLECTIVE R15, `(.L_x_147) ;  /* 0x000000000f0c7348 */ /* 0x000fea0003c00000 */
[----:B------:R-:W-:Y:S02]  /*11950*/  ELECT P6, UR62, PT ;  /* 0x00000000003e782f */ /* 0x000fe400038c0000 */
[----:B------:R-:W-:Y:S01]  /*11960*/  MOV R14, UR62 ;  /* 0x0000003e000e7c02 */ /* 0x000fe20008000f00 */
[----:B------:R-:W-:Y:S10]  /*11970*/  ENDCOLLECTIVE ;  /* 0x000000000000791b */ /* 0x000ff40003800000 */
.L_x_147:
[----:B------:R-:W-:Y:S05]  /*11980*/  BSYNC B1 ;  /* 0x0000000000017941 */ /* 0x000fea0003800000 */
.L_x_146:
[----:B------:R-:W-:Y:S05]  /*11990*/  BRA `(.L_x_148) ;  /* 0xffffffe800b07947 */ /* 0x000fea000383ffff */
.L_x_109:
[----:B-1----:R1:W2:Y:S02]  /*119a0*/  SYNCS.PHASECHK.TRANS64.TRYWAIT P4, [R8+URZ+0x64428], R7 ;  /* 0x06442807080075a7 */ /* 0x0022a4000808017f */
[----:B--2---:R-:W-:Y:S05]  /*119b0*/  @!P4 NANOSLEEP.SYNCS 0x989680 ;  /* 0x009896800000c95d */ /* 0x004fea0003900000 */
[----:B------:R-:W2:Y:S02]  /*119c0*/  @!P4 SYNCS.PHASECHK.TRANS64 P4, [R8+URZ+0x64428], R7 ;  /* 0x064428070800c5a7 */ /* 0x000ea4000808007f */
[----:B--2---:R-:W-:Y:S05]  /*119d0*/  @!P4 BRA `(.L_x_109) ;  /* 0xfffffffc00f0c947 */ /* 0x004fea000383ffff */
[----:B------:R-:W-:Y:S05]  /*119e0*/  BRA `(.L_x_149) ;  /* 0xffffffe800c47947 */ /* 0x000fea000383ffff */
.L_x_114:
[----:B-1----:R1:W2:Y:S02]  /*119f0*/  SYNCS.PHASECHK.TRANS64.TRYWAIT P4, [R5+URZ+0x644b0], R8 ;  /* 0x0644b008050075a7 */ /* 0x0022a4000808017f */
[----:B--2---:R-:W-:Y:S05]  /*11a00*/  @!P4 NANOSLEEP.SYNCS 0x989680 ;  /* 0x009896800000c95d */ /* 0x004fea0003900000 */
[----:B------:R-:W2:Y:S02]  /*11a10*/  @!P4 SYNCS.PHASECHK.TRANS64 P4, [R5+URZ+0x644b0], R8 ;  /* 0x0644b0080500c5a7 */ /* 0x000ea4000808007f */
[----:B--2---:R-:W-:Y:S05]  /*11a20*/  @!P4 BRA `(.L_x_114) ;  /* 0xfffffffc00f0c947 */ /* 0x004fea000383ffff */
[----:B------:R-:W-:Y:S05]  /*11a30*/  BRA `(.L_x_113) ;  /* 0xffffffec008c7947 */ /* 0x000fea000383ffff */
.L_x_117:
[----:B-1----:R1:W2:Y:S02]  /*11a40*/  SYNCS.PHASECHK.TRANS64.TRYWAIT P3, [R7+URZ+0x64428], R8 ;  /* 0x06442808070075a7 */ /* 0x0022a4000806017f */
[----:B--2---:R-:W-:Y:S05]  /*11a50*/  @!P3 NANOSLEEP.SYNCS 0x989680 ;  /* 0x009896800000b95d */ /* 0x004fea0003900000 */
[----:B------:R-:W2:Y:S02]  /*11a60*/  @!P3 SYNCS.PHASECHK.TRANS64 P3, [R7+URZ+0x64428], R8 ;  /* 0x064428080700b5a7 */ /* 0x000ea4000806007f */
[----:B--2---:R-:W-:Y:S05]  /*11a70*/  @!P3 BRA `(.L_x_117) ;  /* 0xfffffffc00f0b947 */ /* 0x004fea000383ffff */
[----:B------:R-:W-:Y:S05]  /*11a80*/  BRA `(.L_x_150) ;  /* 0xffffffec00a47947 */ /* 0x000fea000383ffff */
.L_x_124:
[----:B-1----:R1:W2:Y:S02]  /*11a90*/  SYNCS.PHASECHK.TRANS64.TRYWAIT P3, [R7+URZ+0x64428], R8 ;  /* 0x06442808070075a7 */ /* 0x0022a4000806017f */
[----:B--2---:R-:W-:Y:S05]  /*11aa0*/  @!P3 NANOSLEEP.SYNCS 0x989680 ;  /* 0x009896800000b95d */ /* 0x004fea0003900000 */
[----:B------:R-:W2:Y:S02]  /*11ab0*/  @!P3 SYNCS.PHASECHK.TRANS64 P3, [R7+URZ+0x64428], R8 ;  /* 0x064428080700b5a7 */ /* 0x000ea4000806007f */
[----:B--2---:R-:W-:Y:S05]  /*11ac0*/  @!P3 BRA `(.L_x_124) ;  /* 0xfffffffc00f0b947 */ /* 0x004fea000383ffff */
[----:B------:R-:W-:Y:S05]  /*11ad0*/  BRA `(.L_x_151) ;  /* 0xfffffff0007c7947 */ /* 0x000fea000383ffff */
.L_x_129:
[----:B-1----:R1:W2:Y:S02]  /*11ae0*/  SYNCS.PHASECHK.TRANS64.TRYWAIT P3, [R7+URZ+0x64428], R8 ;  /* 0x06442808070075a7 */ /* 0x0022a4000806017f */
[----:B--2---:R-:W-:Y:S05]  /*11af0*/  @!P3 NANOSLEEP.SYNCS 0x989680 ;  /* 0x009896800000b95d */ /* 0x004fea0003900000 */
[----:B------:R-:W2:Y:S02]  /*11b00*/  @!P3 SYNCS.PHASECHK.TRANS64 P3, [R7+URZ+0x64428], R8 ;  /* 0x064428080700b5a7 */ /* 0x000ea4000806007f */
[----:B--2---:R-:W-:Y:S05]  /*11b10*/  @!P3 BRA `(.L_x_129) ;  /* 0xfffffffc00f0b947 */ /* 0x004fea000383ffff */
[----:B------:R-:W-:Y:S05]  /*11b20*/  BRA `(.L_x_152) ;  /* 0xfffffff400487947 */ /* 0x000fea000383ffff */
        .weak           $__internal_0_$__cuda_sm20_rcp_rn_f32_slowpath
        .type           $__internal_0_$__cuda_sm20_rcp_rn_f32_slowpath,@function
        .size           $__internal_0_$__cuda_sm20_rcp_rn_f32_slowpath,(.L_x_158 - $__internal_0_$__cuda_sm20_rcp_rn_f32_slowpath)
$__internal_0_$__cuda_sm20_rcp_rn_f32_slowpath:
[----:B------:R-:W-:Y:S01]  /*11b30*/  SHF.L.U32 R2, R0, 0x1, RZ ;  /* 0x0000000100027819 */ /* 0x000fe200000006ff */
[----:B------:R-:W-:Y:S03]  /*11b40*/  BSSY B2, `(.L_x_153) ;  /* 0x0000030000027945 */ /* 0x000fe60003800000 */
[----:B------:R-:W-:-:S04]  /*11b50*/  SHF.R.U32.HI R11, RZ, 0x18, R2 ;  /* 0x00000018ff0b7819 */ /* 0x000fc80000011602 */
[----:B------:R-:W-:-:S13]  /*11b60*/  ISETP.NE.U32.AND P0, PT, R11, RZ, PT ;  /* 0x000000ff0b00720c */ /* 0x000fda0003f05070 */
[----:B------:R-:W-:Y:S05]  /*11b70*/  @P0 BRA `(.L_x_154) ;  /* 0x0000000000280947 */ /* 0x000fea0003800000 */
[----:B------:R-:W-:-:S05]  /*11b80*/  IMAD.SHL.U32 R2, R0, 0x2, RZ ;  /* 0x0000000200027824 */ /* 0x000fca00078e00ff */
[----:B------:R-:W-:-:S13]  /*11b90*/  ISETP.NE.AND P0, PT, R2, RZ, PT ;  /* 0x000000ff0200720c */ /* 0x000fda0003f05270 */
[----:B------:R-:W-:Y:S01]  /*11ba0*/  @P0 FFMA R9, R0, 1.84467440737095516160e+19, RZ ;  /* 0x5f80000000090823 */ /* 0x000fe200000000ff */
[----:B------:R-:W-:Y:S08]  /*11bb0*/  @!P0 MUFU.RCP R3, R0 ;  /* 0x0000000000038308 */ /* 0x000ff00000001000 */
[----:B------:R-:W1:Y:S02]  /*11bc0*/  @P0 MUFU.RCP R2, R9 ;  /* 0x0000000900020308 */ /* 0x000e640000001000 */
[----:B-1----:R-:W-:-:S04]  /*11bd0*/  @P0 FFMA R11, R9, R2, -1 ;  /* 0xbf800000090b0423 */ /* 0x002fc80000000002 */
[----:B------:R-:W-:-:S04]  /*11be0*/  @P0 FADD.FTZ R11, -R11, -RZ ;  /* 0x800000ff0b0b0221 */ /* 0x000fc80000010100 */
[----:B------:R-:W-:-:S04]  /*11bf0*/  @P0 FFMA R2, R2, R11, R2 ;  /* 0x0000000b02020223 */ /* 0x000fc80000000002 */
[----:B------:R-:W-:Y:S01]  /*11c00*/  @P0 FFMA R3, R2, 1.84467440737095516160e+19, RZ ;  /* 0x5f80000002030823 */ /* 0x000fe200000000ff */
[----:B------:R-:W-:Y:S06]  /*11c10*/  BRA `(.L_x_155) ;  /* 0x0000000000887947 */ /* 0x000fec0003800000 */
.L_x_154:
[----:B------:R-:W-:-:S04]  /*11c20*/  IADD3 R15, R11, -0xfd, RZ ;  /* 0xffffff030b0f7810 */ /* 0x000fc80007ffe0ff */
[----:B------:R-:W-:-:S13]  /*11c30*/  ISETP.GT.U32.AND P0, PT, R15, 0x1, PT ;  /* 0x000000010f00780c */ /* 0x000fda0003f04070 */
[----:B------:R-:W-:Y:S05]  /*11c40*/  @P0 BRA `(.L_x_156) ;  /* 0x0000000000780947 */ /* 0x000fea0003800000 */
[----:B------:R-:W-:Y:S02]  /*11c50*/  LOP3.LUT R2, R0, 0x7fffff, RZ, 0xc0, !PT ;  /* 0x007fffff00027812 */ /* 0x000fe400078ec0ff */
[----:B------:R-:W-:Y:S02]  /*11c60*/  MOV R14, 0x3 ;  /* 0x00000003000e7802 */ /* 0x000fe40000000f00 */
[----:B------:R-:W-:Y:S02]  /*11c70*/  LOP3.LUT R2, R2, 0x3f800000, RZ, 0xfc, !PT ;  /* 0x3f80000002027812 */ /* 0x000fe400078efcff */
[----:B------:R-:W-:Y:S02]  /*11c80*/  SHF.L.U32 R14, R14, R15, RZ ;  /* 0x0000000f0e0e7219 */ /* 0x000fe400000006ff */
[----:B------:R-:W1:Y:S02]  /*11c90*/  MUFU.RCP R3, R2 ;  /* 0x0000000200037308 */ /* 0x000e640000001000 */
[----:B-1----:R-:W-:-:S04]  /*11ca0*/  FFMA R9, R2, R3, -1 ;  /* 0xbf80000002097423 */ /* 0x002fc80000000003 */
[----:B------:R-:W-:-:S04]  /*11cb0*/  FADD.FTZ R12, -R9, -RZ ;  /* 0x800000ff090c7221 */ /* 0x000fc80000010100 */
[CCC-:B------:R-:W-:Y:S01]  /*11cc0*/  FFMA.RM R9, R3.reuse, R12.reuse, R3.reuse ;  /* 0x0000000c03097223 */ /* 0x1c0fe20000004003 */
[----:B------:R-:W-:-:S04]  /*11cd0*/  FFMA.RP R12, R3, R12, R3 ;  /* 0x0000000c030c7223 */ /* 0x000fc80000008003 */
[C---:B------:R-:W-:Y:S02]  /*11ce0*/  LOP3.LUT R3, R9.reuse, 0x7fffff, RZ, 0xc0, !PT ;  /* 0x007fffff09037812 */ /* 0x040fe400078ec0ff */
[----:B------:R-:W-:Y:S02]  /*11cf0*/  FSETP.NEU.FTZ.AND P0, PT, R9, R12, PT ;  /* 0x0000000c0900720b */ /* 0x000fe40003f1d000 */
[----:B------:R-:W-:Y:S02]  /*11d00*/  LOP3.LUT R3, R3, 0x800000, RZ, 0xfc, !PT ;  /* 0x0080000003037812 */ /* 0x000fe400078efcff */
[----:B------:R-:W-:Y:S02]  /*11d10*/  SEL R9, RZ, 0xffffffff, !P0 ;  /* 0xffffffffff097807 */ /* 0x000fe40004000000 */
[----:B------:R-:W-:Y:S02]  /*11d20*/  LOP3.LUT R14, R14, R3, RZ, 0xc0, !PT ;  /* 0x000000030e0e7212 */ /* 0x000fe400078ec0ff */
[----:B------:R-:W-:-:S02]  /*11d30*/  IADD3 R2, -R9, RZ, RZ ;  /* 0x000000ff09027210 */ /* 0x000fc40007ffe1ff */
[-C--:B------:R-:W-:Y:S02]  /*11d40*/  SHF.R.U32.HI R14, RZ, R15.reuse, R14 ;  /* 0x0000000fff0e7219 */ /* 0x080fe4000001160e */
[----:B------:R-:W-:Y:S02]  /*11d50*/  LOP3.LUT P1, RZ, R2, R15, R3, 0xf8, !PT ;  /* 0x0000000f02ff7212 */ /* 0x000fe4000782f803 */
[C---:B------:R-:W-:Y:S02]  /*11d60*/  LOP3.LUT P0, RZ, R14.reuse, 0x1, RZ, 0xc0, !PT ;  /* 0x000000010eff7812 */ /* 0x040fe4000780c0ff */
[----:B------:R-:W-:-:S04]  /*11d70*/  LOP3.LUT P2, RZ, R14, 0x2, RZ, 0xc0, !PT ;  /* 0x000000020eff7812 */ /* 0x000fc8000784c0ff */
[----:B------:R-:W-:Y:S02]  /*11d80*/  PLOP3.LUT P0, PT, P0, P1, P2, 0xe0, 0x0 ;  /* 0x000000000000781c */ /* 0x000fe40000703c20 */
[----:B------:R-:W-:Y:S02]  /*11d90*/  LOP3.LUT P1, RZ, R0, 0x7fffff, RZ, 0xc0, !PT ;  /* 0x007fffff00ff7812 */ /* 0x000fe4000782c0ff */
[----:B------:R-:W-:-:S04]  /*11da0*/  SEL R2, RZ, 0x1, !P0 ;  /* 0x00000001ff027807 */ /* 0x000fc80004000000 */
[----:B------:R-:W-:-:S04]  /*11db0*/  IADD3 R2, -R2, RZ, RZ ;  /* 0x000000ff02027210 */ /* 0x000fc80007ffe1ff */
[----:B------:R-:W-:Y:S02]  /*11dc0*/  ISETP.GE.AND P0, PT, R2, RZ, PT ;  /* 0x000000ff0200720c */ /* 0x000fe40003f06270 */
[----:B------:R-:W-:-:S04]  /*11dd0*/  IADD3 R2, R11, -0xfc, RZ ;  /* 0xffffff040b027810 */ /* 0x000fc80007ffe0ff */
[----:B------:R-:W-:-:S07]  /*11de0*/  SHF.R.U32.HI R3, RZ, R2, R3 ;  /* 0x00000002ff037219 */ /* 0x000fce0000011603 */
[----:B------:R-:W-:-:S04]  /*11df0*/  @!P0 IADD3 R3, R3, 0x1, RZ ;  /* 0x0000000103038810 */ /* 0x000fc80007ffe0ff */
[----:B------:R-:W-:-:S04]  /*11e00*/  @!P1 SHF.L.U32 R3, R3, 0x1, RZ ;  /* 0x0000000103039819 */ /* 0x000fc800000006ff */
[----:B------:R-:W-:Y:S01]  /*11e10*/  LOP3.LUT R3, R3, 0x80000000, R0, 0xf8, !PT ;  /* 0x8000000003037812 */ /* 0x000fe200078ef800 */
[----:B------:R-:W-:Y:S06]  /*11e20*/  BRA `(.L_x_155) ;  /* 0x0000000000047947 */ /* 0x000fec0003800000 */
.L_x_156:
[----:B------:R1:W2:Y:S02]  /*11e30*/  MUFU.RCP R3, R0 ;  /* 0x0000000000037308 */ /* 0x0002a40000001000 */
.L_x_155:
[----:B------:R-:W-:Y:S05]  /*11e40*/  BSYNC B2 ;  /* 0x0000000000027941 */ /* 0x000fea0003800000 */
.L_x_153:
[----:B--2---:R-:W-:Y:S02]  /*11e50*/  MOV R9, R3 ;  /* 0x0000000300097202 */ /* 0x004fe40000000f00 */
[----:B------:R-:W-:Y:S02]  /*11e60*/  MOV R2, R8 ;  /* 0x0000000800027202 */ /* 0x000fe40000000f00 */
[----:B------:R-:W-:-:S04]  /*11e70*/  MOV R3, 0x0 ;  /* 0x0000000000037802 */ /* 0x000fc80000000f00 */
[----:B-1----:R-:W-:Y:S05]  /*11e80*/  RET.REL.NODEC R2 `(_ZN7cutlass13device_kernelINS_4fmha6kernel28FmhaKernelTmaWarpSpecializedINS1_10collective30FmhaMainloopTmaWarpSpecializedINS_10bfloat16_tEffN4cute5tupleIJNS7_1CILi128EEESA_NS9_ILi256EEEEEENS8_IJiNS9_ILi1EEENS8_IJiiEEEEEESF_SF_NS4_12CausalFusionEJNS2_6OptionILNS2_3TagE0ENS9_ILb1EEEEENSH_ILSI_2ESJ_EEEEENS4_15FmhaFwdEpilogueIS6_fNS8_IJNS9_ILi64EEESB_SA_EEEEENS2_23PersistentTileSchedulerEJSK_SL_EEEEEvNT_6ParamsE) ;  /* 0xfffffee0025c7950 */ /* 0x002fea0003c3ffff */
.L_x_157:
[----:B------:R-:W-:-:S00]  /*11e90*/  BRA `(.L_x_157) ;  /* 0xfffffffc00fc7947 */ /* 0x000fc0000383ffff */
[----:B------:R-:W-:-:S00]  /*11ea0*/  NOP ;  /* 0x0000000000007918 */ /* 0x000fc00000000000 */
        /* <DEDUP_REMOVED lines=13> */
.L_x_158:


//--------------------- .nv.global.init           --------------------------
	.section	.nv.global.init,"aw",@progbits
.nv.global.init:
	.type		$str$24,@object
	.size		$str$24,($str$25 - $str$24)
$str$24:
        /*0000*/ 	.byte	0x28, 0x61, 0x64, 0x64, 0x72, 0x65, 0x73, 0x73, 0x20, 0x26, 0x20, 0x6d, 0x61, 0x73, 0x6b, 0x29
        /*0010*/ 	.byte	0x20, 0x3d, 0x3d, 0x20, 0x30, 0x00
	.type		$str$25,@object
	.size		$str$25,(__unnamed_1 - $str$25)
$str$25:
        /*0016*/ 	.byte	0x2f, 0x74, 0x6d, 0x70, 0x2f, 0x63, 0x75, 0x74, 0x6c, 0x61, 0x73, 0x73, 0x5f, 0x73, 0x77, 0x65
        /*0026*/ 	.byte	0x65, 0x70, 0x5f, 0x73, 0x72, 0x63, 0x2f, 0x69, 0x6e, 0x63, 0x6c, 0x75, 0x64, 0x65, 0x2f, 0x63
        /*0036*/ 	.byte	0x75, 0x74, 0x65, 0x2f, 0x70, 0x6f, 0x69, 0x6e, 0x74, 0x65, 0x72, 0x5f, 0x66, 0x6c, 0x61, 0x67
        /*0046*/ 	.byte	0x67, 0x65, 0x64, 0x2e, 0x68, 0x70, 0x70, 0x00
	.type		__unnamed_1,@object
	.size		__unnamed_1,(__unnamed_2 - __unnamed_1)
__unnamed_1:
        /* <DEDUP_REMOVED lines=28> */
        /*020e*/ 	.byte	0x32, 0x30, 0x34, 0x38, 0x3e, 0x3e, 0x3e, 0x3e, 0x3e, 0x5d, 0x00
	.type		__unnamed_2,@object
	.size		__unnamed_2,(.L_1 - __unnamed_2)
__unnamed_2:
        /* <DEDUP_REMOVED lines=29> */
.L_1:


//--------------------- .nv.shared._ZN7cutlass13device_kernelINS_4fmha6kernel28FmhaKernelTmaWarpSpecializedINS1_10collective30FmhaMainloopTmaWarpSpecializedINS_10bfloat16_tEffN4cute5tupleIJNS7_1CILi128EEESA_NS9_ILi256EEEEEENS8_IJiNS9_ILi1EEENS8_IJiiEEEEEESF_SF_NS4_12CausalFusionEJNS2_6OptionILNS2_3TagE0ENS9_ILb1EEEEENSH_ILSI_2ESJ_EEEEENS4_15FmhaFwdEpilogueIS6_fNS8_IJNS9_ILi64EEESB_SA_EEEEENS2_23PersistentTileSchedulerEJSK_SL_EEEEEvNT_6ParamsE --------------------------
	.section	.nv.shared._ZN7cutlass13device_kernelINS_4fmha6kernel28FmhaKernelTmaWarpSpecializedINS1_10collective30FmhaMainloopTmaWarpSpecializedINS_10bfloat16_tEffN4cute5tupleIJNS7_1CILi128EEESA_NS9_ILi256EEEEEENS8_IJiNS9_ILi1EEENS8_IJiiEEEEEESF_SF_NS4_12CausalFusionEJNS2_6OptionILNS2_3TagE0ENS9_ILb1EEEEENSH_ILSI_2ESJ_EEEEENS4_15FmhaFwdEpilogueIS6_fNS8_IJNS9_ILi64EEESB_SA_EEEEENS2_23PersistentTileSchedulerEJSK_SL_EEEEEvNT_6ParamsE,"aw",@nobits
	.sectionflags	@""
	.align	16
	.zero		1024


//--------------------- .nv.shared.reserved.0     --------------------------
	.section	.nv.shared.reserved.0,"aw",@nobits
	.weak		__nv_reservedSMEM_offset_0_alias
	.size		__nv_reservedSMEM_offset_0_alias, 0, 0
	.other		__nv_reservedSMEM_offset_0_alias,@"STO_CUDA_RESERVED_SHARED STV_DEFAULT"
__nv_reservedSMEM_offset_0_alias:
	.zero		0


//--------------------- .nv.global                --------------------------
	.section	.nv.global,"aw",@nobits
.nv.global:
	.type		_ZN39_INTERNAL_1502b692_4_k_cu_9b9ed083_34714cute1_E,@object
	.size		_ZN39_INTERNAL_1502b692_4_k_cu_9b9ed083_34714cute1_E,(_ZN39_INTERNAL_1502b692_4_k_cu_9b9ed083_34714cuda3std3__45__cpo6cbeginE - _ZN39_INTERNAL_1502b692_4_k_cu_9b9ed083_34714cute1_E)
_ZN39_INTERNAL_1502b692_4_k_cu_9b9ed083_34714cute1_E:
	.zero		1
	.type		_ZN39_INTERNAL_1502b692_4_k_cu_9b9ed083_34714cuda3std3__45__cpo6cbeginE,@object
	.size		_ZN39_INTERNAL_1502b692_4_k_cu_9b9ed083_34714cuda3std3__45__cpo6cbeginE,(_ZN39_INTERNAL_1502b692_4_k_cu_9b9ed083_34714cuda3std3__48in_placeE - _ZN39_INTERNAL_1502b692_4_k_cu_9b9ed083_34714cuda3std3__45__cpo6cbeginE)
_ZN39_INTERNAL_1502b692_4_k_cu_9b9ed083_34714cuda3std3__45__cpo6cbeginE:
	.zero		1
	.type		_ZN39_INTERNAL_1502b692_4_k_cu_9b9ed083_34714cuda3std3__48in_placeE,@object
	.size		_ZN39_INTERNAL_1502b692_4_k_cu_9b9ed083_34714cuda3std3__48in_placeE,(_ZN39_INTERNAL_1502b692_4_k_cu_9b9ed083_34714cuda3std6ranges3__45__cpo9iter_moveE - _ZN39_INTERNAL_1502b692_4_k_cu_9b9ed083_34714cuda3std3__48in_placeE)
_ZN39_INTERNAL_1502b692_4_k_cu_9b9ed083_34714cuda3std3__48in_placeE:
	.zero		1
	.type		_ZN39_INTERNAL_1502b692_4_k_cu_9b9ed083_34714cuda3std6ranges3__45__cpo9iter_moveE,@object
	.size		_ZN39_INTERNAL_1502b692_4_k_cu_9b9ed083_34714cuda3std6ranges3__45__cpo9iter_moveE,(_ZN39_INTERNAL_1502b692_4_k_cu_9b9ed083_34714cuda3std3__45__cpo5beginE - _ZN39_INTERNAL_1502b692_4_k_cu_9b9ed083_34714cuda3std6ranges3__45__cpo9iter_moveE)
_ZN39_INTERNAL_1502b692_4_k_cu_9b9ed083_34714cuda3std6ranges3__45__cpo9iter_moveE:
	.zero		1
	.type		_ZN39_INTERNAL_1502b692_4_k_cu_9b9ed083_34714cuda3std3__45__cpo5beginE,@object
	.size		_ZN39_INTERNAL_1502b692_4_k_cu_9b9ed083_34714cuda3std3__45__cpo5beginE,(_ZN39_INTERNAL_1502b692_4_k_cu_9b9ed083_34714cuda3std3__441_GLOBAL__N__1502b692_4_k_cu_9b9ed083_34716ignoreE - _ZN39_INTERNAL_1502b692_4_k_cu_9b9ed083_34714cuda3std3__45__cpo5beginE)
_ZN39_INTERNAL_1502b692_4_k_cu_9b9ed083_34714cuda3std3__45__cpo5beginE:
	.zero		1
	.type		_ZN39_INTERNAL_1502b692_4_k_cu_9b9ed083_34714cuda3std3__441_GLOBAL__N__1502b692_4_k_cu_9b9ed083_34716ignoreE,@object
	.size		_ZN39_INTERNAL_1502b692_4_k_cu_9b9ed083_34714cuda3std3__441_GLOBAL__N__1502b692_4_k_cu_9b9ed083_34716ignoreE,(_ZN39_INTERNAL_1502b692_4_k_cu_9b9ed083_34714cute7productE - _ZN39_INTERNAL_1502b692_4_k_cu_9b9ed083_34714cuda3std3__441_GLOBAL__N__1502b692_4_k_cu_9b9ed083_34716ignoreE)
_ZN39_INTERNAL_1502b692_4_k_cu_9b9ed083_34714cuda3std3__441_GLOBAL__N__1502b692_4_k_cu_9b9ed083_34716ignoreE:
	.zero		1
	.type		_ZN39_INTERNAL_1502b692_4_k_cu_9b9ed083_34714cute7productE,@object
	.size		_ZN39_INTERNAL_1502b692_4_k_cu_9b9ed083_34714cute7productE,(_ZN39_INTERNAL_1502b692_4_k_cu_9b9ed083_34714cuda3std3__45__cpo3endE - _ZN39_INTERNAL_1502b692_4_k_cu_9b9ed083_34714cute7productE)
_ZN39_INTERNAL_1502b692_4_k_cu_9b9ed083_34714cute7productE:
	.zero		1
	.type		_ZN39_INTERNAL_1502b692_4_k_cu_9b9ed083_34714cuda3std3__45__cpo3endE,@object
	.size		_ZN39_INTERNAL_1502b692_4_k_cu_9b9ed083_34714cuda3std3__45__cpo3endE,(_ZN39_INTERNAL_1502b692_4_k_cu_9b9ed083_34714cuda3std3__419piecewise_constructE - _ZN39_INTERNAL_1502b692_4_k_cu_9b9ed083_34714cuda3std3__45__cpo3endE)
_ZN39_INTERNAL_1502b692_4_k_cu_9b9ed083_34714cuda3std3__45__cpo3endE:
	.zero		1
	.type		_ZN39_INTERNAL_1502b692_4_k_cu_9b9ed083_34714cuda3std3__419piecewise_constructE,@object
	.size		_ZN39_INTERNAL_1502b692_4_k_cu_9b9ed083_34714cuda3std3__419piecewise_constructE,(_ZN39_INTERNAL_1502b692_4_k_cu_9b9ed083_34714cuda3std3__45__cpo4cendE - _ZN39_INTERNAL_1502b692_4_k_cu_9b9ed083_34714cuda3std3__419piecewise_constructE)
_ZN39_INTERNAL_1502b692_4_k_cu_9b9ed083_34714cuda3std3__419piecewise_constructE:
	.zero		1
	.type		_ZN39_INTERNAL_1502b692_4_k_cu_9b9ed083_34714cuda3std3__45__cpo4cendE,@object
	.size		_ZN39_INTERNAL_1502b692_4_k_cu_9b9ed083_34714cuda3std3__45__cpo4cendE,(_ZN39_INTERNAL_1502b692_4_k_cu_9b9ed083_34714cuda3std6ranges3__45__cpo4swapE - _ZN39_INTERNAL_1502b692_4_k_cu_9b9ed083_34714cuda3std3__45__cpo4cendE)
_ZN39_INTERNAL_1502b692_4_k_cu_9b9ed083_34714cuda3std3__45__cpo4cendE:
	.zero		1
	.type		_ZN39_INTERNAL_1502b692_4_k_cu_9b9ed083_34714cuda3std6ranges3__45__cpo4swapE,@object
	.size		_ZN39_INTERNAL_1502b692_4_k_cu_9b9ed083_34714cuda3std6ranges3__45__cpo4swapE,(.L_9 - _ZN39_INTERNAL_1502b692_4_k_cu_9b9ed083_34714cuda3std6ranges3__45__cpo4swapE)
_ZN39_INTERNAL_1502b692_4_k_cu_9b9ed083_34714cuda3std6ranges3__45__cpo4swapE:
	.zero		1
.L_9:


//--------------------- .nv.constant0._ZN7cutlass13device_kernelINS_4fmha6kernel28FmhaKernelTmaWarpSpecializedINS1_10collective30FmhaMainloopTmaWarpSpecializedINS_10bfloat16_tEffN4cute5tupleIJNS7_1CILi128EEESA_NS9_ILi256EEEEEENS8_IJiNS9_ILi1EEENS8_IJiiEEEEEESF_SF_NS4_12CausalFusionEJNS2_6OptionILNS2_3TagE0ENS9_ILb1EEEEENSH_ILSI_2ESJ_EEEEENS4_15FmhaFwdEpilogueIS6_fNS8_IJNS9_ILi64EEESB_SA_EEEEENS2_23PersistentTileSchedulerEJSK_SL_EEEEEvNT_6ParamsE --------------------------
	.section	.nv.constant0._ZN7cutlass13device_kernelINS_4fmha6kernel28FmhaKernelTmaWarpSpecializedINS1_10collective30FmhaMainloopTmaWarpSpecializedINS_10bfloat16_tEffN4cute5tupleIJNS7_1CILi128EEESA_NS9_ILi256EEEEEENS8_IJiNS9_ILi1EEENS8_IJiiEEEEEESF_SF_NS4_12CausalFusionEJNS2_6OptionILNS2_3TagE0ENS9_ILb1EEEEENSH_ILSI_2ESJ_EEEEENS4_15FmhaFwdEpilogueIS6_fNS8_IJNS9_ILi64EEESB_SA_EEEEENS2_23PersistentTileSchedulerEJSK_SL_EEEEEvNT_6ParamsE,"a",@progbits
	.sectionflags	@""
	.align	4
.nv.constant0._ZN7cutlass13device_kernelINS_4fmha6kernel28FmhaKernelTmaWarpSpecializedINS1_10collective30FmhaMainloopTmaWarpSpecializedINS_10bfloat16_tEffN4cute5tupleIJNS7_1CILi128EEESA_NS9_ILi256EEEEEENS8_IJiNS9_ILi1EEENS8_IJiiEEEEEESF_SF_NS4_12CausalFusionEJNS2_6OptionILNS2_3TagE0ENS9_ILb1EEEEENSH_ILSI_2ESJ_EEEEENS4_15FmhaFwdEpilogueIS6_fNS8_IJNS9_ILi64EEESB_SA_EEEEENS2_23PersistentTileSchedulerEJSK_SL_EEEEEvNT_6ParamsE:
	.zero		2688


//--------------------- SYMBOLS --------------------------

	.type		.nv.reservedSmem.offset0,@object
	.size		.nv.reservedSmem.offset0,0x4
	.type		__assertfail,@function
